def matmul_kernel(
    a_ptr,
    b_ptr,
    c_ptr,
    M,
    N,
    K,
    stride_am,
    stride_ak,
    stride_bk,
    stride_bn,
    stride_cm,
    stride_cn,
    BLOCK_M: tl.constexpr,
    BLOCK_N: tl.constexpr,
    BLOCK_K: tl.constexpr,
    GROUP_M: tl.constexpr,
):
    pid = tl.program_id(axis=0)
    num_pid_m = tl.cdiv(M, BLOCK_M)
    num_pid_n = tl.cdiv(N, BLOCK_N)
    num_pid_in_group = GROUP_M * num_pid_n
    group_id = pid // num_pid_in_group
    first_pid_m = group_id * GROUP_M
    group_size_m = min(num_pid_m - first_pid_m, GROUP_M)
    pid_m = first_pid_m + ((pid % num_pid_in_group) % group_size_m)
    pid_n = (pid % num_pid_in_group) // group_size_m

    offs_am = (pid_m * BLOCK_M + tl.arange(0, BLOCK_M)) % M
    offs_bn = (pid_n * BLOCK_N + tl.arange(0, BLOCK_N)) % N
    offs_k = tl.arange(0, BLOCK_K)
    a_ptrs = a_ptr + offs_am[:, None] * stride_am + offs_k[None, :] * stride_ak
    b_ptrs = b_ptr + offs_k[:, None] * stride_bk + offs_bn[None, :] * stride_bn

    acc = tl.zeros((BLOCK_M, BLOCK_N), dtype=tl.float32)
    for kk in range(0, tl.cdiv(K, BLOCK_K)):
        a = tl.load(a_ptrs, mask=offs_k[None, :] < K - kk * BLOCK_K, other=0.0)
        b = tl.load(b_ptrs, mask=offs_k[:, None] < K - kk * BLOCK_K, other=0.0)
        acc = tl.dot(a, b, acc)
        a_ptrs += BLOCK_K * stride_ak
        b_ptrs += BLOCK_K * stride_bk

    c = acc.to(c_ptr.dtype.element_ty)
    offs_cm = pid_m * BLOCK_M + tl.arange(0, BLOCK_M)
    offs_cn = pid_n * BLOCK_N + tl.arange(0, BLOCK_N)
    c_ptrs = c_ptr + offs_cm[:, None] * stride_cm + offs_cn[None, :] * stride_cn
    mask = (offs_cm[:, None] < M) & (offs_cn[None, :] < N)
    tl.store(c_ptrs, c, mask=mask)

# config = {"BLOCK_K": 64, "BLOCK_M": 256, "BLOCK_N": 128, "GROUP_M": 8, "arch": "sm_100", "dtype": "fp32", "num_ctas": 1, "num_stages": 4, "num_warps": 4}
# arch = sm_100


// ===== COMPILED SASS (sm_100a) =====

	.target	sm_100a

	.elftype	@"ET_EXEC"


//--------------------- .note.nv.tkinfo           --------------------------
	.section	.note.nv.tkinfo,"",@"SHT_NOTE"
	.sectionflags	@"SHF_NOTE_NV_TKINFO"
	.tkinfo
        /*0018*/ 	.word	0x00000081
        /*0030*/ 	.string	""
        /*0030*/ 	.string	"ptxas-blackwell"
        /*0030*/ 	.string	"Cuda compilation tools, release 12.9, V12.9.86"
        /*0030*/ 	.string	"Build cuda_12.9.r12.9/compiler.36037853_0"
        /*0030*/ 	.string	"-v  -suppress-debug-info  -lineinfo  -arch sm_100a "



//--------------------- .note.nv.cuver            --------------------------
	.section	.note.nv.cuver,"",@"SHT_NOTE"
	.sectionflags	@"SHF_NOTE_NV_CUVER"
        /*0018*/ 	.short	0x0001
        /*001a*/ 	.short	0x0064
        /*001c*/ 	.short	0x0001
        /*001e*/ 	.short	0x0000
        /*0020*/ 	.short	0x0001
        /*0022*/ 	.short	0x0000


//--------------------- .nv.info                  --------------------------
	.section	.nv.info,"",@"SHT_CUDA_INFO"
	.align	4


	//----- nvinfo : EIATTR_REGCOUNT
	.align		4
        /*0000*/ 	.byte	0x04, 0x2f
        /*0002*/ 	.short	(.L_4 - .L_3)
	.align		4
.L_3:
        /*0004*/ 	.word	index@(matmul_kernel)
        /*0008*/ 	.word	0x000000ff


	//----- nvinfo : EIATTR_FRAME_SIZE
	.align		4
.L_4:
        /*000c*/ 	.byte	0x04, 0x11
        /*000e*/ 	.short	(.L_6 - .L_5)
	.align		4
.L_5:
        /*0010*/ 	.word	index@($__internal_2_$__cuda_sm10x_tcgen05_guardrail_trap_unallocated_columns_being_dealloced)
        /*0014*/ 	.word	0x00000760


	//----- nvinfo : EIATTR_FRAME_SIZE
	.align		4
.L_6:
        /*0018*/ 	.byte	0x04, 0x11
        /*001a*/ 	.short	(.L_8 - .L_7)
	.align		4
.L_7:
        /*001c*/ 	.word	index@($__internal_1_$__cuda_sm10x_tcgen05_guardrail_trap_phase_invalid_during_alloc)
        /*0020*/ 	.word	0x00000760


	//----- nvinfo : EIATTR_FRAME_SIZE
	.align		4
.L_8:
        /*0024*/ 	.byte	0x04, 0x11
        /*0026*/ 	.short	(.L_10 - .L_9)
	.align		4
.L_9:
        /*0028*/ 	.word	index@($__internal_0_$__cuda_sm10x_tcgen05_guardrail_trap_col_being_dealloced_not_returned_by_alloc)
        /*002c*/ 	.word	0x00000760


	//----- nvinfo : EIATTR_FRAME_SIZE
	.align		4
.L_10:
        /*0030*/ 	.byte	0x04, 0x11
        /*0032*/ 	.short	(.L_12 - .L_11)
	.align		4
.L_11:
        /*0034*/ 	.word	index@(matmul_kernel)
        /*0038*/ 	.word	0x00000760


	//----- nvinfo : EIATTR_MIN_STACK_SIZE
	.align		4
.L_12:
        /*003c*/ 	.byte	0x04, 0x12
        /*003e*/ 	.short	(.L_14 - .L_13)
	.align		4
.L_13:
        /*0040*/ 	.word	index@(matmul_kernel)
        /*0044*/ 	.word	0x00000760
.L_14:


//--------------------- .nv.info.matmul_kernel    --------------------------
	.section	.nv.info.matmul_kernel,"",@"SHT_CUDA_INFO"
	.sectionflags	@""
	.align	4


	//----- nvinfo : EIATTR_CUDA_API_VERSION
	.align		4
        /*0000*/ 	.byte	0x04, 0x37
        /*0002*/ 	.short	(.L_16 - .L_15)
.L_15:
        /*0004*/ 	.word	0x00000081


	//----- nvinfo : EIATTR_KPARAM_INFO
	.align		4
.L_16:
        /*0008*/ 	.byte	0x04, 0x17
        /*000a*/ 	.short	(.L_18 - .L_17)
.L_17:
        /*000c*/ 	.word	0x00000000
        /*0010*/ 	.short	0x000d
        /*0012*/ 	.short	0x0048
        /*0014*/ 	.byte	0x00, 0xf4, 0x21, 0x00


	//----- nvinfo : EIATTR_KPARAM_INFO
	.align		4
.L_18:
        /*0018*/ 	.byte	0x04, 0x17
        /*001a*/ 	.short	(.L_20 - .L_19)
.L_19:
        /*001c*/ 	.word	0x00000000
        /*0020*/ 	.short	0x000c
        /*0022*/ 	.short	0x0040
        /*0024*/ 	.byte	0x00, 0xf4, 0x21, 0x00


	//----- nvinfo : EIATTR_KPARAM_INFO
	.align		4
.L_20:
        /*0028*/ 	.byte	0x04, 0x17
        /*002a*/ 	.short	(.L_22 - .L_21)
.L_21:
        /*002c*/ 	.word	0x00000000
        /*0030*/ 	.short	0x000b
        /*0032*/ 	.short	0x0038
        /*0034*/ 	.byte	0x00, 0xf0, 0x11, 0x00


	//----- nvinfo : EIATTR_KPARAM_INFO
	.align		4
.L_22:
        /*0038*/ 	.byte	0x04, 0x17
        /*003a*/ 	.short	(.L_24 - .L_23)
.L_23:
        /*003c*/ 	.word	0x00000000
        /*0040*/ 	.short	0x000a
        /*0042*/ 	.short	0x0034
        /*0044*/ 	.byte	0x00, 0xf0, 0x11, 0x00


	//----- nvinfo : EIATTR_KPARAM_INFO
	.align		4
.L_24:
        /*0048*/ 	.byte	0x04, 0x17
        /*004a*/ 	.short	(.L_26 - .L_25)
.L_25:
        /*004c*/ 	.word	0x00000000
        /*0050*/ 	.short	0x0009
        /*0052*/ 	.short	0x0030
        /*0054*/ 	.byte	0x00, 0xf0, 0x11, 0x00


	//----- nvinfo : EIATTR_KPARAM_INFO
	.align		4
.L_26:
        /*0058*/ 	.byte	0x04, 0x17
        /*005a*/ 	.short	(.L_28 - .L_27)
.L_27:
        /*005c*/ 	.word	0x00000000
        /*0060*/ 	.short	0x0008
        /*0062*/ 	.short	0x002c
        /*0064*/ 	.byte	0x00, 0xf0, 0x11, 0x00


	//----- nvinfo : EIATTR_KPARAM_INFO
	.align		4
.L_28:
        /*0068*/ 	.byte	0x04, 0x17
        /*006a*/ 	.short	(.L_30 - .L_29)
.L_29:
        /*006c*/ 	.word	0x00000000
        /*0070*/ 	.short	0x0007
        /*0072*/ 	.short	0x0028
        /*0074*/ 	.byte	0x00, 0xf0, 0x11, 0x00


	//----- nvinfo : EIATTR_KPARAM_INFO
	.align		4
.L_30:
        /*0078*/ 	.byte	0x04, 0x17
        /*007a*/ 	.short	(.L_32 - .L_31)
.L_31:
        /*007c*/ 	.word	0x00000000
        /*0080*/ 	.short	0x0006
        /*0082*/ 	.short	0x0024
        /*0084*/ 	.byte	0x00, 0xf0, 0x11, 0x00


	//----- nvinfo : EIATTR_KPARAM_INFO
	.align		4
.L_32:
        /*0088*/ 	.byte	0x04, 0x17
        /*008a*/ 	.short	(.L_34 - .L_33)
.L_33:
        /*008c*/ 	.word	0x00000000
        /*0090*/ 	.short	0x0005
        /*0092*/ 	.short	0x0020
        /*0094*/ 	.byte	0x00, 0xf0, 0x11, 0x00


	//----- nvinfo : EIATTR_KPARAM_INFO
	.align		4
.L_34:
        /*0098*/ 	.byte	0x04, 0x17
        /*009a*/ 	.short	(.L_36 - .L_35)
.L_35:
        /*009c*/ 	.word	0x00000000
        /*00a0*/ 	.short	0x0004
        /*00a2*/ 	.short	0x001c
        /*00a4*/ 	.byte	0x00, 0xf0, 0x11, 0x00


	//----- nvinfo : EIATTR_KPARAM_INFO
	.align		4
.L_36:
        /*00a8*/ 	.byte	0x04, 0x17
        /*00aa*/ 	.short	(.L_38 - .L_37)
.L_37:
        /*00ac*/ 	.word	0x00000000
        /*00b0*/ 	.short	0x0003
        /*00b2*/ 	.short	0x0018
        /*00b4*/ 	.byte	0x00, 0xf0, 0x11, 0x00


	//----- nvinfo : EIATTR_KPARAM_INFO
	.align		4
.L_38:
        /*00b8*/ 	.byte	0x04, 0x17
        /*00ba*/ 	.short	(.L_40 - .L_39)
.L_39:
        /*00bc*/ 	.word	0x00000000
        /*00c0*/ 	.short	0x0002
        /*00c2*/ 	.short	0x0010
        /*00c4*/ 	.byte	0x00, 0xf4, 0x21, 0x00


	//----- nvinfo : EIATTR_KPARAM_INFO
	.align		4
.L_40:
        /*00c8*/ 	.byte	0x04, 0x17
        /*00ca*/ 	.short	(.L_42 - .L_41)
.L_41:
        /*00cc*/ 	.word	0x00000000
        /*00d0*/ 	.short	0x0001
        /*00d2*/ 	.short	0x0008
        /*00d4*/ 	.byte	0x00, 0xf4, 0x21, 0x00


	//----- nvinfo : EIATTR_KPARAM_INFO
	.align		4
.L_42:
        /*00d8*/ 	.byte	0x04, 0x17
        /*00da*/ 	.short	(.L_44 - .L_43)
.L_43:
        /*00dc*/ 	.word	0x00000000
        /*00e0*/ 	.short	0x0000
        /*00e2*/ 	.short	0x0000
        /*00e4*/ 	.byte	0x00, 0xf4, 0x21, 0x00


	//----- nvinfo : EIATTR_AT_ENTRY_FRAGMENTS
	.align		4
.L_44:
        /*00e8*/ 	.byte	0x04, 0x4f
        /*00ea*/ 	.short	(.L_46 - .L_45)


	//   ....[0]....
.L_45:
        /*00ec*/ 	.word	0x00000004


	//----- nvinfo : EIATTR_RESERVED_SMEM_USED
	.align		4
.L_46:
        /*00f0*/ 	.byte	0x01, 0x41
	.zero		2


	//----- nvinfo : EIATTR_SPARSE_MMA_MASK
	.align		4
        /*00f4*/ 	.byte	0x03, 0x50
        /*00f6*/ 	.short	0x0000


	//----- nvinfo : EIATTR_TCGEN05_1CTA_USED
	.align		4
        /*00f8*/ 	.byte	0x01, 0x51
	.zero		2


	//----- nvinfo : EIATTR_MAXREG_COUNT
	.align		4
        /*00fc*/ 	.byte	0x03, 0x1b
        /*00fe*/ 	.short	0x00ff


	//----- nvinfo : EIATTR_NUM_BARRIERS
	.align		4
        /*0100*/ 	.byte	0x02, 0x4c
        /*0102*/ 	.byte	0x01
	.zero		1


	//----- nvinfo : EIATTR_ANNOTATIONS
	.align		4
        /*0104*/ 	.byte	0x04, 0x55
        /*0106*/ 	.short	(.L_48 - .L_47)


	//   ....[0]....
.L_47:
        /*0108*/ 	.word	0x00000001
        /*010c*/ 	.byte	0xc0, 0x4b, 0x00, 0x00, 0x01, 0x00, 0x00, 0x00, 0x80, 0x4d, 0x00, 0x00, 0x01, 0x00, 0x00, 0x00
        /* <DEDUP_REMOVED lines=942> */
        /*3bfc*/ 	.byte	0x70, 0x02, 0x02, 0x00


	//----- nvinfo : EIATTR_INT_WARP_WIDE_INSTR_OFFSETS
	.align		4
.L_48:
        /*3c00*/ 	.byte	0x04, 0x31
        /*3c02*/ 	.short	(.L_50 - .L_49)


	//   ....[0]....
.L_49:
        /*3c04*/ 	.word	0x00004b40


	//   ....[1]....
        /*3c08*/ 	.word	0x00004b80


	//   ....[2]....
        /*3c0c*/ 	.word	0x00004c00


	//   ....[3]....
        /*3c10*/ 	.word	0x00025820


	//   ....[4]....
        /*3c14*/ 	.word	0x00025870


	//----- nvinfo : EIATTR_COOP_GROUP_MASK_REGIDS
	.align		4
.L_50:
        /*3c18*/ 	.byte	0x04, 0x29
        /*3c1a*/ 	.short	(.L_52 - .L_51)


	//   ....[0]....
.L_51:
        /*3c1c*/ 	.word	0xffffffff


	//   ....[1]....
        /*3c20*/ 	.word	0xffffffff


	//   ....[2]....
        /*3c24*/ 	.word	0xffffffff


	//   ....[3]....
        /*3c28*/ 	.word	0xffffffff


	//----- nvinfo : EIATTR_COOP_GROUP_INSTR_OFFSETS
	.align		4
.L_52:
        /*3c2c*/ 	.byte	0x04, 0x28
        /*3c2e*/ 	.short	(.L_54 - .L_53)


	//   ....[0]....
.L_53:
        /*3c30*/ 	.word	0x00000070


	//   ....[1]....
        /*3c34*/ 	.word	0x00000330


	//   ....[2]....
        /*3c38*/ 	.word	0x000256b0


	//   ....[3]....
        /*3c3c*/ 	.word	0x00025920


	//----- nvinfo : EIATTR_VRC_CTA_INIT_COUNT
	.align		4
.L_54:
        /*3c40*/ 	.byte	0x02, 0x4a
        /*3c42*/ 	.byte	0x80
	.zero		1


	//----- nvinfo : EIATTR_MBARRIER_INSTR_OFFSETS
	.align		4
        /*3c44*/ 	.byte	0x04, 0x39
        /*3c46*/ 	.short	(.L_56 - .L_55)


	//   ....[0]....
.L_55:
        /*3c48*/ 	.word	0x00004d20
        /*3c4c*/ 	.word	0x000000ff
        /*3c50*/ 	.word	0x00000000
        /*3c54*/ 	.short	0x0100
        /*3c56*/ 	.byte	0x04
	.zero		1


	//   ....[1]....
        /*3c58*/ 	.word	0x00004de0
        /*3c5c*/ 	.word	0x000000ff
        /*3c60*/ 	.word	0x00050008
        /*3c64*/ 	.short	0x0100
        /*3c66*/ 	.byte	0x09
	.zero		1


	//   ....[2]....
        /*3c68*/ 	.word	0x00017070
        /*3c6c*/ 	.word	0x000000ff
        /*3c70*/ 	.word	0x00000000
        /*3c74*/ 	.short	0x010a
        /*3c76*/ 	.byte	0x04
	.zero		1


	//   ....[3]....
        /*3c78*/ 	.word	0x0001f240
        /*3c7c*/ 	.word	0x000000ff
        /*3c80*/ 	.word	0x00000000
        /*3c84*/ 	.short	0x010a
        /*3c86*/ 	.byte	0x04
	.zero		1


	//   ....[4]....
        /*3c88*/ 	.word	0x0001f300
        /*3c8c*/ 	.word	0x000000ff
        /*3c90*/ 	.word	0x00050000
        /*3c94*/ 	.short	0x0108
        /*3c96*/ 	.byte	0x09
	.zero		1


	//   ....[5]....
        /*3c98*/ 	.word	0x0001f3d0
        /*3c9c*/ 	.word	0x000000ff
        /*3ca0*/ 	.word	0x00050008
        /*3ca4*/ 	.short	0x0108
        /*3ca6*/ 	.byte	0x09
	.zero		1


	//   ....[6]....
        /*3ca8*/ 	.word	0x00025940
        /*3cac*/ 	.word	0x000000ff
        /*3cb0*/ 	.word	0x00000000
        /*3cb4*/ 	.short	0x010a
        /*3cb6*/ 	.byte	0x04
	.zero		1


	//   ....[7]....
        /*3cb8*/ 	.word	0x00025970
        /*3cbc*/ 	.word	0x000000ff
        /*3cc0*/ 	.word	0x00000000
        /*3cc4*/ 	.short	0x010a
        /*3cc6*/ 	.byte	0x04
	.zero		1


	//----- nvinfo : EIATTR_NUM_MBARRIERS
	.align		4
.L_56:
        /*3cc8*/ 	.byte	0x03, 0x38
        /*3cca*/ 	.short	0x0002


	//----- nvinfo : EIATTR_EXIT_INSTR_OFFSETS
	.align		4
        /*3ccc*/ 	.byte	0x04, 0x1c
        /*3cce*/ 	.short	(.L_58 - .L_57)


	//   ....[0]....
.L_57:
        /*3cd0*/ 	.word	0x00025930


	//----- nvinfo : EIATTR_REQNTID
	.align		4
.L_58:
        /*3cd4*/ 	.byte	0x04, 0x10
        /*3cd6*/ 	.short	(.L_60 - .L_59)
.L_59:
        /*3cd8*/ 	.word	0x00000080
        /*3cdc*/ 	.word	0x00000001
        /*3ce0*/ 	.word	0x00000001


	//----- nvinfo : EIATTR_CRS_STACK_SIZE
	.align		4
.L_60:
        /*3ce4*/ 	.byte	0x04, 0x1e
        /*3ce6*/ 	.short	(.L_62 - .L_61)
.L_61:
        /*3ce8*/ 	.word	0x00000000


	//----- nvinfo : EIATTR_CBANK_PARAM_SIZE
	.align		4
.L_62:
        /*3cec*/ 	.byte	0x03, 0x19
        /*3cee*/ 	.short	0x0050


	//----- nvinfo : EIATTR_PARAM_CBANK
	.align		4
        /*3cf0*/ 	.byte	0x04, 0x0a
        /*3cf2*/ 	.short	(.L_64 - .L_63)
	.align		4
.L_63:
        /*3cf4*/ 	.word	index@(.nv.constant0.matmul_kernel)
        /*3cf8*/ 	.short	0x0380
        /*3cfa*/ 	.short	0x0050


	//----- nvinfo : EIATTR_SW_WAR
	.align		4
.L_64:
        /*3cfc*/ 	.byte	0x04, 0x36
        /*3cfe*/ 	.short	(.L_66 - .L_65)
.L_65:
        /*3d00*/ 	.word	0x00000008
.L_66:


//--------------------- .nv.compat                --------------------------
	.section	.nv.compat,"",@"SHT_CUDA_COMPAT_INFO"
	.align	4
        /*0000*/ 	.byte	0x02, 0x02, 0x02, 0x00, 0x02, 0x05, 0x05, 0x00, 0x02, 0x03, 0x00, 0x00, 0x02, 0x06, 0x01, 0x00


//--------------------- .nv.callgraph             --------------------------
	.section	.nv.callgraph,"",@"SHT_CUDA_CALLGRAPH"
	.align	4
	.sectionentsize	8
	.align		4
        /*0000*/ 	.word	0x00000000
	.align		4
        /*0004*/ 	.word	0xffffffff
	.align		4
        /*0008*/ 	.word	0x00000000
	.align		4
        /*000c*/ 	.word	0xfffffffe
	.align		4
        /*0010*/ 	.word	0x00000000
	.align		4
        /*0014*/ 	.word	0xfffffffd
	.align		4
        /*0018*/ 	.word	0x00000000
	.align		4
        /*001c*/ 	.word	0xfffffffc


//--------------------- .text.matmul_kernel       --------------------------
	.section	.text.matmul_kernel,"ax",@progbits
	.align	128
        .global         matmul_kernel
        .type           matmul_kernel,@function
        .size           matmul_kernel,(.L_x_21 - matmul_kernel)
        .other          matmul_kernel,@"STO_CUDA_ENTRY STV_DEFAULT"
matmul_kernel:
.text.matmul_kernel:
[----:B------:R-:W1:Y:S01]  /*0000*/  LDC R1, c[0x0][0x37c] ;  /* 0x0000df00ff017b82 */ /* 0x000e620000000800 */
[----:B------:R-:W2:Y:S01]  /*0010*/  S2R R0, SR_TID.X ;  /* 0x0000000000007919 */ /* 0x000ea20000002100 */
[----:B-1----:R-:W-:Y:S01]  /*0020*/  VIADD R1, R1, 0xfffff8a0 ;  /* 0xfffff8a001017836 */ /* 0x002fe20000000000 */
[----:B--2---:R-:W-:-:S13]  /*0030*/  ISETP.GE.U32.AND P0, PT, R0, 0x20, PT ;  /* 0x000000200000780c */ /* 0x004fda0003f06070 */
[----:B------:R-:W-:Y:S02]  /*0040*/  VOTEU.ANY UP0, P0 ;  /* 0x0000000000ff7886 */ /* 0x000fe40000000100 */
[----:B------:R-:W-:Y:S05]  /*0050*/  BRA.U UP0, `(.L_x_0) ;  /* 0x0000000100b87547 */ /* 0x000fea000b800000 */
[----:B------:R-:W1:Y:S01]  /*0060*/  S2UR UR6, SR_CgaCtaId ;  /* 0x00000000000679c3 */ /* 0x000e620000008800 */
[----:B------:R-:W-:Y:S01]  /*0070*/  NOP ;  /* 0x0000000000007918 */ /* 0x000fe20000000000 */
[----:B------:R-:W-:Y:S02]  /*0080*/  UMOV UR4, 0x40 ;  /* 0x0000004000047882 */ /* 0x000fe40000000000 */
[----:B-1----:R-:W-:-:S09]  /*0090*/  ULEA UR4, UR6, UR4, 0x18 ;  /* 0x0000000406047291 */ /* 0x002fd2000f8ec0ff */
[----:B------:R-:W1:Y:S01]  /*00a0*/  LDS.U8 R0, [UR4] ;  /* 0x00000004ff007984 */ /* 0x000e620008000000 */
[----:B------:R-:W-:Y:S02]  /*00b0*/  UMOV UR4, 0x400 ;  /* 0x0000040000047882 */ /* 0x000fe40000000000 */
[----:B------:R-:W-:Y:S01]  /*00c0*/  ULEA UR4, UR6, UR4, 0x18 ;  /* 0x0000000406047291 */ /* 0x000fe2000f8ec0ff */
[----:B-1----:R-:W-:-:S13]  /*00d0*/  ISETP.NE.AND P0, PT, R0, RZ, PT ;  /* 0x000000ff0000720c */ /* 0x002fda0003f05270 */
[----:B------:R-:W-:Y:S05]  /*00e0*/  @P0 BRA `(.L_x_1) ;  /* 0x00000000007c0947 */ /* 0x000fea0003800000 */
[----:B------:R-:W-:-:S13]  /*00f0*/  ELECT P0, URZ, PT ;  /* 0x0000000000ff782f */ /* 0x000fda0003800000 */
[----:B------:R-:W-:Y:S05]  /*0100*/  @!P0 BRA `(.L_x_2) ;  /* 0x0000000000848947 */ /* 0x000fea0003800000 */
[----:B------:R-:W-:Y:S01]  /*0110*/  UMOV UR5, 0x10 ;  /* 0x0000001000057882 */ /* 0x000fe20000000000 */
[----:B------:R-:W-:Y:S02]  /*0120*/  IMAD.MOV.U32 R4, RZ, RZ, 0x1 ;  /* 0x00000001ff047424 */ /* 0x000fe400078e00ff */
[----:B------:R-:W-:Y:S02]  /*0130*/  IMAD.MOV.U32 R5, RZ, RZ, 0xffff ;  /* 0x0000ffffff057424 */ /* 0x000fe400078e00ff */
[----:B------:R-:W-:Y:S04]  /*0140*/  DEPBAR.LE SB1, 0x36 ;  /* 0x00009d800000791a */ /* 0x000fe80000000000 */
[----:B------:R-:W1:Y:S02]  /*0150*/  UTCATOMSWS.FIND_AND_SET.ALIGN UP1, UR5, UR5 ;  /* 0x00000005000575e3 */ /* 0x000e640008020800 */
[----:B-1----:R-:W-:-:S04]  /*0160*/  PLOP3.LUT P0, PT, PT, PT, UP1, 0x80, 0x8 ;  /* 0x000000000008781c */ /* 0x002fc80003f0f018 */
[----:B------:R-:W-:-:S04]  /*0170*/  SEL R0, RZ, 0xffffffff, !P0 ;  /* 0xffffffffff007807 */ /* 0x000fc80004000000 */
[----:B------:R-:W-:Y:S01]  /*0180*/  ISETP.NE.AND P0, PT, R0, RZ, PT ;  /* 0x000000ff0000720c */ /* 0x000fe20003f05270 */
[----:B------:R-:W-:-:S12]  /*0190*/  IMAD.U32 R0, RZ, RZ, UR5 ;  /* 0x00000005ff007e24 */ /* 0x000fd8000f8e00ff */
[----:B------:R-:W-:Y:S05]  /*01a0*/  @P0 BRA `(.L_x_3) ;  /* 0x0000000000240947 */ /* 0x000fea0003800000 */
.L_x_4:
[----:B------:R-:W-:Y:S05]  /*01b0*/  NANOSLEEP 0x64 ;  /* 0x000000640000795d */ /* 0x000fea0003800000 */
[----:B------:R-:W-:-:S05]  /*01c0*/  UMOV UR5, 0x10 ;  /* 0x0000001000057882 */ /* 0x000fca0000000000 */
[----:B------:R-:W-:Y:S04]  /*01d0*/  DEPBAR.LE SB1, 0x36 ;  /* 0x00009d800000791a */ /* 0x000fe80000000000 */
[----:B------:R-:W1:Y:S02]  /*01e0*/  UTCATOMSWS.FIND_AND_SET.ALIGN UP1, UR5, UR5 ;  /* 0x00000005000575e3 */ /* 0x000e640008020800 */
[----:B-1----:R-:W-:-:S04]  /*01f0*/  PLOP3.LUT P0, PT, PT, PT, UP1, 0x80, 0x8 ;  /* 0x000000000008781c */ /* 0x002fc80003f0f018 */
[----:B------:R-:W-:-:S04]  /*0200*/  SEL R0, RZ, 0xffffffff, !P0 ;  /* 0xffffffffff007807 */ /* 0x000fc80004000000 */
[----:B------:R-:W-:Y:S01]  /*0210*/  ISETP.NE.AND P0, PT, R0, RZ, PT ;  /* 0x000000ff0000720c */ /* 0x000fe20003f05270 */
[----:B------:R-:W-:-:S12]  /*0220*/  IMAD.U32 R0, RZ, RZ, UR5 ;  /* 0x00000005ff007e24 */ /* 0x000fd8000f8e00ff */
[----:B------:R-:W-:Y:S05]  /*0230*/  @!P0 BRA `(.L_x_4) ;  /* 0xfffffffc00dc8947 */ /* 0x000fea000383ffff */
.L_x_3:
[C---:B------:R-:W-:Y:S01]  /*0240*/  VIADD R3, R0.reuse, 0x10 ;  /* 0x0000001000037836 */ /* 0x040fe20000000000 */
[----:B------:R-:W-:Y:S01]  /*0250*/  UMOV UR5, 0x50 ;  /* 0x0000005000057882 */ /* 0x000fe20000000000 */
[----:B------:R-:W-:Y:S01]  /*0260*/  SHF.L.U32 R2, R5, R0, RZ ;  /* 0x0000000005027219 */ /* 0x000fe200000006ff */
[----:B------:R-:W-:Y:S01]  /*0270*/  ULEA UR5, UR6, UR5, 0x18 ;  /* 0x0000000506057291 */ /* 0x000fe2000f8ec0ff */
[----:B------:R-:W-:Y:S01]  /*0280*/  IMAD.SHL.U32 R0, R0, 0x20, RZ ;  /* 0x0000002000007824 */ /* 0x000fe200078e00ff */
[----:B------:R-:W-:-:S04]  /*0290*/  SHF.L.U32 R3, R4, R3, RZ ;  /* 0x0000000304037219 */ /* 0x000fc800000006ff */
[----:B------:R-:W-:-:S05]  /*02a0*/  LOP3.LUT R2, R3, R2, RZ, 0xfc, !PT ;  /* 0x0000000203027212 */ /* 0x000fca00078efcff */
[----:B------:R1:W-:Y:S04]  /*02b0*/  ATOMS.OR RZ, [UR5], R2 ;  /* 0x00000002ffff798c */ /* 0x0003e8000b000005 */
[----:B------:R1:W-:Y:S01]  /*02c0*/  STS [UR4], R0 ;  /* 0x00000000ff007988 */ /* 0x0003e20008000804 */
[----:B------:R-:W-:Y:S05]  /*02d0*/  BRA `(.L_x_2) ;  /* 0x0000000000107947 */ /* 0x000fea0003800000 */
.L_x_1:
[----:B------:R-:W-:Y:S01]  /*02e0*/  IMAD.MOV.U32 R0, RZ, RZ, -0x1 ;  /* 0xffffffffff007424 */ /* 0x000fe200078e00ff */
[----:B------:R-:W-:-:S04]  /*02f0*/  MOV R2, 0x320 ;  /* 0x0000032000027802 */ /* 0x000fc80000000f00 */
[----:B------:R1:W-:Y:S03]  /*0300*/  STS [UR4], R0 ;  /* 0x00000000ff007988 */ /* 0x0003e60008000804 */
[----:B-1----:R-:W-:Y:S05]  /*0310*/  CALL.REL.NOINC `($__internal_1_$__cuda_sm10x_tcgen05_guardrail_trap_phase_invalid_during_alloc) ;  /* 0x0000025400ac7944 */ /* 0x002fea0003c00000 */
.L_x_2:
[----:B------:R-:W-:Y:S05]  /*0320*/  WARPSYNC.ALL ;  /* 0x0000000000007948 */ /* 0x000fea0003800000 */
[----:B------:R-:W-:Y:S01]  /*0330*/  NOP ;  /* 0x0000000000007918 */ /* 0x000fe20000000000 */
.L_x_0:
[----:B------:R-:W2:Y:S01]  /*0340*/  LDC.64 R4, c[0x0][0x398] ;  /* 0x0000e600ff047b82 */ /* 0x000ea20000000a00 */
[----:B------:R-:W3:Y:S01]  /*0350*/  S2R R7, SR_CTAID.X ;  /* 0x0000000000077919 */ /* 0x000ee20000002500 */
[----:B------:R-:W-:Y:S01]  /*0360*/  UMOV UR9, 0x400 ;  /* 0x0000040000097882 */ /* 0x000fe20000000000 */
[----:B------:R-:W4:Y:S01]  /*0370*/  LDCU UR4, c[0x0][0x3a4] ;  /* 0x00007480ff0477ac */ /* 0x000f220008000800 */
[----:B------:R-:W5:Y:S01]  /*0380*/  S2R R86, SR_TID.X ;  /* 0x0000000000567919 */ /* 0x000f620000002100 */
[----:B------:R-:W1:Y:S03]  /*0390*/  LDCU.64 UR6, c[0x0][0x3a8] ;  /* 0x00007500ff0677ac */ /* 0x000e660008000a00 */
[----:B------:R-:W1:Y:S01]  /*03a0*/  S2UR UR8, SR_CgaCtaId ;  /* 0x00000000000879c3 */ /* 0x000e620000008800 */
[----:B------:R-:W1:Y:S01]  /*03b0*/  LDCU.128 UR12, c[0x0][0x380] ;  /* 0x00007000ff0c77ac */ /* 0x000e620008000c00 */
[----:B------:R-:W1:Y:S06]  /*03c0*/  LDCU UR11, c[0x0][0x3b0] ;  /* 0x00007600ff0b77ac */ /* 0x000e6c0008000800 */
[----:B------:R-:W4:Y:S01]  /*03d0*/  LDC R132, c[0x0][0x3a0] ;  /* 0x0000e800ff847b82 */ /* 0x000f220000000800 */
[----:B------:R-:W1:Y:S02]  /*03e0*/  LDCU.64 UR28, c[0x0][0x358] ;  /* 0x00006b00ff1c77ac */ /* 0x000e640008000a00 */
[----:B-12---:R-:W-:-:S04]  /*03f0*/  IADD3 R0, PT, PT, R5, 0x7f, RZ ;  /* 0x0000007f05007810 */ /* 0x006fc80007ffe0ff */
[----:B------:R-:W-:-:S04]  /*0400*/  SHF.R.S32.HI R3, RZ, 0x1f, R0 ;  /* 0x0000001fff037819 */ /* 0x000fc80000011400 */
[----:B------:R-:W-:Y:S01]  /*0410*/  LEA.HI R3, R3, R0, RZ, 0x7 ;  /* 0x0000000003037211 */ /* 0x000fe200078f38ff */
[----:B------:R-:W-:Y:S01]  /*0420*/  ULEA UR9, UR8, UR9, 0x18 ;  /* 0x0000000908097291 */ /* 0x000fe2000f8ec0ff */
[----:B---3--:R-:W-:Y:S02]  /*0430*/  IABS R10, R7 ;  /* 0x00000007000a7213 */ /* 0x008fe40000000000 */
[----:B------:R-:W-:Y:S01]  /*0440*/  SHF.R.S32.HI R3, RZ, 0x7, R3 ;  /* 0x00000007ff037819 */ /* 0x000fe20000011403 */
[C---:B-----5:R-:W-:Y:S01]  /*0450*/  IMAD.SHL.U32 R140, R86.reuse, 0x4, RZ ;  /* 0x00000004568c7824 */ /* 0x060fe200078e00ff */
[----:B------:R-:W-:Y:S02]  /*0460*/  LOP3.LUT R134, R86, 0x3f, RZ, 0xc0, !PT ;  /* 0x0000003f56867812 */ /* 0x000fe400078ec0ff */
[----:B------:R-:W-:Y:S01]  /*0470*/  SHF.R.S32.HI R125, RZ, 0x6, R86 ;  /* 0x00000006ff7d7819 */ /* 0x000fe20000011456 */
[----:B------:R-:W-:-:S03]  /*0480*/  IMAD.SHL.U32 R6, R3, 0x8, RZ ;  /* 0x0000000803067824 */ /* 0x000fc600078e00ff */
[----:B------:R-:W-:Y:S02]  /*0490*/  SGXT R125, R125, 0x1 ;  /* 0x000000017d7d781a */ /* 0x000fe40000000200 */
[-C--:B------:R-:W-:Y:S02]  /*04a0*/  IABS R9, R6.reuse ;  /* 0x0000000600097213 */ /* 0x080fe40000000000 */
[----:B------:R-:W-:Y:S02]  /*04b0*/  IABS R12, R6 ;  /* 0x00000006000c7213 */ /* 0x000fe40000000000 */
[----:B------:R-:W1:Y:S01]  /*04c0*/  I2F.RP R0, R9 ;  /* 0x0000000900007306 */ /* 0x000e620000209400 */
[----:B------:R-:W-:-:S07]  /*04d0*/  LOP3.LUT R125, R125, 0x90, RZ, 0xc0, !PT ;  /* 0x000000907d7d7812 */ /* 0x000fce00078ec0ff */
[----:B-1----:R-:W1:Y:S02]  /*04e0*/  MUFU.RCP R0, R0 ;  /* 0x0000000000007308 */ /* 0x002e640000001000 */
[----:B-1----:R-:W-:Y:S02]  /*04f0*/  VIADD R2, R0, 0xffffffe ;  /* 0x0ffffffe00027836 */ /* 0x002fe40000000000 */
[----:B------:R-:W-:-:S04]  /*0500*/  IMAD.MOV R0, RZ, RZ, -R12 ;  /* 0x000000ffff007224 */ /* 0x000fc800078e0a0c */
[----:B------:R1:W2:Y:S02]  /*0510*/  F2I.FTZ.U32.TRUNC.NTZ R3, R2 ;  /* 0x0000000200037305 */ /* 0x0002a4000021f000 */
[----:B-1----:R-:W-:Y:S02]  /*0520*/  IMAD.MOV.U32 R2, RZ, RZ, RZ ;  /* 0x000000ffff027224 */ /* 0x002fe400078e00ff */
[----:B--2---:R-:W-:-:S04]  /*0530*/  IMAD.MOV R8, RZ, RZ, -R3 ;  /* 0x000000ffff087224 */ /* 0x004fc800078e0a03 */
[----:B------:R-:W-:Y:S02]  /*0540*/  IMAD R11, R8, R9, RZ ;  /* 0x00000009080b7224 */ /* 0x000fe400078e02ff */
[----:B------:R-:W-:Y:S02]  /*0550*/  IMAD.MOV.U32 R8, RZ, RZ, R10 ;  /* 0x000000ffff087224 */ /* 0x000fe400078e000a */
[----:B------:R-:W-:-:S06]  /*0560*/  IMAD.HI.U32 R3, R3, R11, R2 ;  /* 0x0000000b03037227 */ /* 0x000fcc00078e0002 */
[----:B------:R-:W-:-:S04]  /*0570*/  IMAD.HI.U32 R3, R3, R8, RZ ;  /* 0x0000000803037227 */ /* 0x000fc800078e00ff */
[----:B------:R-:W-:Y:S01]  /*0580*/  IMAD R0, R3, R0, R8 ;  /* 0x0000000003007224 */ /* 0x000fe200078e0208 */
[----:B------:R-:W-:Y:S04]  /*0590*/  BAR.SYNC.DEFER_BLOCKING 0x0 ;  /* 0x0000000000007b1d */ /* 0x000fe80000010000 */
[----:B------:R-:W-:-:S13]  /*05a0*/  ISETP.GT.U32.AND P1, PT, R9, R0, PT ;  /* 0x000000000900720c */ /* 0x000fda0003f24070 */
[----:B------:R-:W-:Y:S02]  /*05b0*/  @!P1 IMAD.IADD R0, R0, 0x1, -R9 ;  /* 0x0000000100009824 */ /* 0x000fe400078e0a09 */
[----:B------:R-:W-:Y:S01]  /*05c0*/  @!P1 VIADD R3, R3, 0x1 ;  /* 0x0000000103039836 */ /* 0x000fe20000000000 */
[----:B------:R-:W-:Y:S02]  /*05d0*/  ISETP.NE.AND P1, PT, R6, RZ, PT ;  /* 0x000000ff0600720c */ /* 0x000fe40003f25270 */
[----:B------:R-:W-:Y:S02]  /*05e0*/  ISETP.GE.U32.AND P0, PT, R0, R9, PT ;  /* 0x000000090000720c */ /* 0x000fe40003f06070 */
[----:B------:R-:W-:-:S04]  /*05f0*/  LOP3.LUT R0, R7, R6, RZ, 0x3c, !PT ;  /* 0x0000000607007212 */ /* 0x000fc800078e3cff */
[----:B------:R-:W-:Y:S01]  /*0600*/  ISETP.GE.AND P2, PT, R0, RZ, PT ;  /* 0x000000ff0000720c */ /* 0x000fe20003f46270 */
[----:B------:R-:W-:-:S06]  /*0610*/  VIADD R0, R4, 0xff ;  /* 0x000000ff04007836 */ /* 0x000fcc0000000000 */
[----:B------:R-:W-:-:S05]  /*0620*/  @P0 IADD3 R3, PT, PT, R3, 0x1, RZ ;  /* 0x0000000103030810 */ /* 0x000fca0007ffe0ff */
[----:B------:R-:W-:Y:S01]  /*0630*/  IMAD.MOV.U32 R2, RZ, RZ, R3 ;  /* 0x000000ffff027224 */ /* 0x000fe200078e0003 */
[----:B------:R-:W-:-:S03]  /*0640*/  SHF.R.S32.HI R3, RZ, 0x1f, R0 ;  /* 0x0000001fff037819 */ /* 0x000fc60000011400 */
[----:B------:R-:W-:Y:S01]  /*0650*/  @!P2 IMAD.MOV R2, RZ, RZ, -R2 ;  /* 0x000000ffff02a224 */ /* 0x000fe200078e0a02 */
[----:B------:R-:W-:Y:S02]  /*0660*/  @!P1 LOP3.LUT R2, RZ, R6, RZ, 0x33, !PT ;  /* 0x00000006ff029212 */ /* 0x000fe400078e33ff */
[----:B------:R-:W-:-:S03]  /*0670*/  LEA.HI R3, R3, R0, RZ, 0x8 ;  /* 0x0000000003037211 */ /* 0x000fc600078f40ff */
[----:B------:R-:W-:Y:S02]  /*0680*/  IMAD.SHL.U32 R12, R2, 0x8, RZ ;  /* 0x00000008020c7824 */ /* 0x000fe400078e00ff */
[----:B------:R-:W-:-:S03]  /*0690*/  IMAD.MOV R2, RZ, RZ, -R2 ;  /* 0x000000ffff027224 */ /* 0x000fc600078e0a02 */
[----:B------:R-:W-:Y:S01]  /*06a0*/  LEA.HI.SX32 R3, R3, -R12, 0x18 ;  /* 0x8000000c03037211 */ /* 0x000fe200078fc2ff */
[----:B------:R-:W-:Y:S02]  /*06b0*/  IMAD R14, R6, R2, R7 ;  /* 0x00000002060e7224 */ /* 0x000fe400078e0207 */
[----:B------:R-:W-:Y:S01]  /*06c0*/  IMAD.MOV.U32 R2, RZ, RZ, RZ ;  /* 0x000000ffff027224 */ /* 0x000fe200078e00ff */
[----:B------:R-:W-:Y:S02]  /*06d0*/  VIMNMX R13, PT, PT, R3, 0x8, PT ;  /* 0x00000008030d7848 */ /* 0x000fe40003fe0100 */
[----:B------:R-:W-:Y:S02]  /*06e0*/  IABS R6, R14 ;  /* 0x0000000e00067213 */ /* 0x000fe40000000000 */
[----:B------:R-:W-:-:S04]  /*06f0*/  IABS R9, R13 ;  /* 0x0000000d00097213 */ /* 0x000fc80000000000 */
[----:B------:R-:W1:Y:S08]  /*0700*/  I2F.RP R0, R9 ;  /* 0x0000000900007306 */ /* 0x000e700000209400 */
[----:B-1----:R-:W1:Y:S02]  /*0710*/  MUFU.RCP R0, R0 ;  /* 0x0000000000007308 */ /* 0x002e640000001000 */
[----:B-1----:R-:W-:Y:S01]  /*0720*/  VIADD R3, R0, 0xffffffe ;  /* 0x0ffffffe00037836 */ /* 0x002fe20000000000 */
[----:B------:R-:W-:-:S05]  /*0730*/  IABS R0, R5 ;  /* 0x0000000500007213 */ /* 0x000fca0000000000 */
[----:B------:R-:W1:Y:S08]  /*0740*/  I2F.RP R10, R0 ;  /* 0x00000000000a7306 */ /* 0x000e700000209400 */
[----:B------:R-:W2:Y:S08]  /*0750*/  F2I.FTZ.U32.TRUNC.NTZ R3, R3 ;  /* 0x0000000300037305 */ /* 0x000eb0000021f000 */
[----:B-1----:R-:W1:Y:S01]  /*0760*/  MUFU.RCP R10, R10 ;  /* 0x0000000a000a7308 */ /* 0x002e620000001000 */
[----:B--2---:R-:W-:-:S04]  /*0770*/  IMAD.MOV R8, RZ, RZ, -R3 ;  /* 0x000000ffff087224 */ /* 0x004fc800078e0a03 */
[----:B------:R-:W-:Y:S01]  /*0780*/  IMAD R7, R8, R9, RZ ;  /* 0x0000000908077224 */ /* 0x000fe200078e02ff */
[----:B------:R-:W-:-:S03]  /*0790*/  IABS R8, R13 ;  /* 0x0000000d00087213 */ /* 0x000fc60000000000 */
[----:B------:R-:W-:Y:S01]  /*07a0*/  IMAD.HI.U32 R2, R3, R7, R2 ;  /* 0x0000000703027227 */ /* 0x000fe200078e0002 */
[----:B------:R-:W-:Y:S02]  /*07b0*/  IADD3 R7, PT, PT, RZ, -R8, RZ ;  /* 0x80000008ff077210 */ /* 0x000fe40007ffe0ff */
[----:B------:R-:W-:-:S03]  /*07c0*/  IABS R8, R4 ;  /* 0x0000000400087213 */ /* 0x000fc60000000000 */
[----:B------:R-:W-:-:S04]  /*07d0*/  IMAD.HI.U32 R3, R2, R6, RZ ;  /* 0x0000000602037227 */ /* 0x000fc800078e00ff */
[----:B------:R-:W-:Y:S02]  /*07e0*/  IMAD R6, R3, R7, R6 ;  /* 0x0000000703067224 */ /* 0x000fe400078e0206 */
[----:B------:R-:W-:Y:S02]  /*07f0*/  IMAD.MOV.U32 R2, RZ, RZ, R8 ;  /* 0x000000ffff027224 */ /* 0x000fe400078e0008 */
[----:B-1----:R-:W-:Y:S01]  /*0800*/  VIADD R8, R10, 0xffffffe ;  /* 0x0ffffffe0a087836 */ /* 0x002fe20000000000 */
[----:B------:R-:W-:Y:S01]  /*0810*/  ISETP.GT.U32.AND P1, PT, R9, R6, PT ;  /* 0x000000060900720c */ /* 0x000fe20003f24070 */
[----:B------:R-:W1:-:S12]  /*0820*/  I2F.RP R7, R2 ;  /* 0x0000000200077306 */ /* 0x000e580000209400 */
[----:B------:R-:W-:Y:S02]  /*0830*/  @!P1 IMAD.IADD R6, R6, 0x1, -R9 ;  /* 0x0000000106069824 */ /* 0x000fe400078e0a09 */
[----:B------:R-:W-:Y:S01]  /*0840*/  @!P1 VIADD R3, R3, 0x1 ;  /* 0x0000000103039836 */ /* 0x000fe20000000000 */
[----:B------:R-:W-:Y:S01]  /*0850*/  ISETP.NE.AND P1, PT, R13, RZ, PT ;  /* 0x000000ff0d00720c */ /* 0x000fe20003f25270 */
[----:B-1----:R-:W1:Y:S01]  /*0860*/  MUFU.RCP R7, R7 ;  /* 0x0000000700077308 */ /* 0x002e620000001000 */
[----:B------:R-:W-:Y:S02]  /*0870*/  ISETP.GE.U32.AND P0, PT, R6, R9, PT ;  /* 0x000000090600720c */ /* 0x000fe40003f06070 */
[----:B------:R-:W-:-:S04]  /*0880*/  LOP3.LUT R6, R14, R13, RZ, 0x3c, !PT ;  /* 0x0000000d0e067212 */ /* 0x000fc800078e3cff */
[----:B------:R-:W-:Y:S01]  /*0890*/  ISETP.GE.AND P2, PT, R6, RZ, PT ;  /* 0x000000ff0600720c */ /* 0x000fe20003f46270 */
[----:B------:R2:W3:Y:S01]  /*08a0*/  F2I.FTZ.U32.TRUNC.NTZ R9, R8 ;  /* 0x0000000800097305 */ /* 0x0004e2000021f000 */
[----:B------:R-:W-:-:S04]  /*08b0*/  SHF.R.U32.HI R6, RZ, 0x5, R86 ;  /* 0x00000005ff067819 */ /* 0x000fc80000011656 */
[----:B------:R-:W-:Y:S01]  /*08c0*/  R2UR UR16, R6 ;  /* 0x00000000061072ca */ /* 0x000fe200000e0000 */
[----:B------:R-:W-:Y:S01]  /*08d0*/  @P0 VIADD R3, R3, 0x1 ;  /* 0x0000000103030836 */ /* 0x000fe20000000000 */
[----:B-1----:R-:W-:-:S03]  /*08e0*/  IADD3 R7, PT, PT, R7, 0xffffffe, RZ ;  /* 0x0ffffffe07077810 */ /* 0x002fc60007ffe0ff */
[----:B------:R-:W-:Y:S01]  /*08f0*/  IMAD.MOV.U32 R16, RZ, RZ, R3 ;  /* 0x000000ffff107224 */ /* 0x000fe200078e0003 */
[----:B------:R-:W-:Y:S01]  /*0900*/  SHF.R.U32.HI R3, RZ, 0x6, R86 ;  /* 0x00000006ff037819 */ /* 0x000fe20000011656 */
[----:B--2---:R-:W-:Y:S02]  /*0910*/  IMAD.MOV.U32 R8, RZ, RZ, RZ ;  /* 0x000000ffff087224 */ /* 0x004fe400078e00ff */
[----:B------:R-:W-:Y:S01]  /*0920*/  @!P2 IMAD.MOV R16, RZ, RZ, -R16 ;  /* 0x000000ffff10a224 */ /* 0x000fe200078e0a10 */
[----:B------:R-:W-:Y:S01]  /*0930*/  @!P1 LOP3.LUT R16, RZ, R13, RZ, 0x33, !PT ;  /* 0x0000000dff109212 */ /* 0x000fe200078e33ff */
[----:B---3--:R-:W-:Y:S01]  /*0940*/  IMAD.MOV R11, RZ, RZ, -R9 ;  /* 0x000000ffff0b7224 */ /* 0x008fe200078e0a09 */
[----:B------:R-:W-:Y:S01]  /*0950*/  SGXT.U32 R3, R3, 0x1 ;  /* 0x000000010303781a */ /* 0x000fe20000000000 */
[----:B------:R-:W1:Y:S01]  /*0960*/  F2I.FTZ.U32.TRUNC.NTZ R7, R7 ;  /* 0x0000000700077305 */ /* 0x000e62000021f000 */
[----:B------:R-:W-:Y:S01]  /*0970*/  USHF.L.U32 UR5, UR16, 0x15, URZ ;  /* 0x0000001510057899 */ /* 0x000fe200080006ff */
[----:B------:R-:W-:-:S02]  /*0980*/  IMAD.SHL.U32 R198, R16, 0x80, RZ ;  /* 0x0000008010c67824 */ /* 0x000fc400078e00ff */
[----:B------:R-:W-:Y:S01]  /*0990*/  IMAD R11, R11, R0, RZ ;  /* 0x000000000b0b7224 */ /* 0x000fe200078e02ff */
[----:B------:R-:W-:Y:S01]  /*09a0*/  ULOP3.LUT UR5, UR5, 0x600000, URZ, 0xc0, !UPT ;  /* 0x0060000005057892 */ /* 0x000fe2000f8ec0ff */
[----:B------:R-:W-:Y:S01]  /*09b0*/  IMAD.MOV R16, RZ, RZ, -R16 ;  /* 0x000000ffff107224 */ /* 0x000fe200078e0a10 */
[----:B------:R-:W-:Y:S01]  /*09c0*/  LOP3.LUT R10, R198, R3, RZ, 0xfc, !PT ;  /* 0x00000003c60a7212 */ /* 0x000fe200078efcff */
[----:B------:R-:W-:-:S03]  /*09d0*/  IMAD.HI.U32 R11, R9, R11, R8 ;  /* 0x0000000b090b7227 */ /* 0x000fc600078e0008 */
[----:B------:R-:W-:Y:S01]  /*09e0*/  IABS R3, R10 ;  /* 0x0000000a00037213 */ /* 0x000fe20000000000 */
[----:B------:R-:W-:Y:S01]  /*09f0*/  IMAD R16, R13, R16, R14 ;  /* 0x000000100d107224 */ /* 0x000fe200078e020e */
[C---:B------:R-:W-:Y:S01]  /*0a00*/  LOP3.LUT R17, R10.reuse, 0x7e, RZ, 0xfc, !PT ;  /* 0x0000007e0a117812 */ /* 0x040fe200078efcff */
[----:B-1----:R-:W-:Y:S01]  /*0a10*/  IMAD.MOV R9, RZ, RZ, -R7 ;  /* 0x000000ffff097224 */ /* 0x002fe200078e0a07 */
[C---:B------:R-:W-:Y:S01]  /*0a20*/  LOP3.LUT R18, R10.reuse, 0x2, RZ, 0xfc, !PT ;  /* 0x000000020a127812 */ /* 0x040fe200078efcff */
[----:B------:R-:W-:Y:S01]  /*0a30*/  IMAD.MOV.U32 R8, RZ, RZ, R3 ;  /* 0x000000ffff087224 */ /* 0x000fe200078e0003 */
[----:B------:R-:W-:Y:S01]  /*0a40*/  IABS R15, R17 ;  /* 0x00000011000f7213 */ /* 0x000fe20000000000 */
[----:B------:R-:W-:Y:S01]  /*0a50*/  IMAD R9, R9, R2, RZ ;  /* 0x0000000209097224 */ /* 0x000fe200078e02ff */
[C---:B------:R-:W-:Y:S01]  /*0a60*/  LOP3.LUT R19, R10.reuse, 0x6, RZ, 0xfc, !PT ;  /* 0x000000060a137812 */ /* 0x040fe200078efcff */
[----:B------:R-:W-:Y:S01]  /*0a70*/  IMAD.HI.U32 R3, R11, R8, RZ ;  /* 0x000000080b037227 */ /* 0x000fe200078e00ff */
[----:B------:R-:W-:-:S02]  /*0a80*/  LOP3.LUT R20, R10, 0x8, RZ, 0xfc, !PT ;  /* 0x000000080a147812 */ /* 0x000fc400078efcff */
[----:B------:R-:W-:Y:S01]  /*0a90*/  IABS R14, R19 ;  /* 0x00000013000e7213 */ /* 0x000fe20000000000 */
[----:B------:R-:W-:Y:S01]  /*0aa0*/  IMAD.MOV R3, RZ, RZ, -R3 ;  /* 0x000000ffff037224 */ /* 0x000fe200078e0a03 */
[----:B------:R-:W-:Y:S01]  /*0ab0*/  ISETP.GE.AND P4, PT, R17, RZ, PT ;  /* 0x000000ff1100720c */ /* 0x000fe20003f86270 */
[----:B------:R-:W-:Y:S01]  /*0ac0*/  IMAD.HI.U32 R6, R11, R15, RZ ;  /* 0x0000000f0b067227 */ /* 0x000fe200078e00ff */
[----:B------:R-:W-:Y:S02]  /*0ad0*/  IABS R17, R20 ;  /* 0x0000001400117213 */ /* 0x000fe40000000000 */
[----:B------:R-:W-:Y:S01]  /*0ae0*/  LOP3.LUT R21, R10, 0xa, RZ, 0xfc, !PT ;  /* 0x0000000a0a157812 */ /* 0x000fe200078efcff */
[----:B------:R-:W-:Y:S01]  /*0af0*/  IMAD R3, R0, R3, R8 ;  /* 0x0000000300037224 */ /* 0x000fe200078e0208 */
[----:B------:R-:W-:Y:S01]  /*0b00*/  ISETP.GE.AND P5, PT, R18, RZ, PT ;  /* 0x000000ff1200720c */ /* 0x000fe20003fa6270 */
[----:B------:R-:W-:Y:S01]  /*0b10*/  IMAD.MOV R8, RZ, RZ, -R6 ;  /* 0x000000ffff087224 */ /* 0x000fe200078e0a06 */
[----:B------:R-:W-:Y:S01]  /*0b20*/  LOP3.LUT R23, R10, 0xc, RZ, 0xfc, !PT ;  /* 0x0000000c0a177812 */ /* 0x000fe200078efcff */
[----:B------:R-:W-:Y:S01]  /*0b30*/  IMAD.MOV.U32 R6, RZ, RZ, RZ ;  /* 0x000000ffff067224 */ /* 0x000fe200078e00ff */
[C---:B------:R-:W-:Y:S01]  /*0b40*/  ISETP.GT.U32.AND P0, PT, R0.reuse, R3, PT ;  /* 0x000000030000720c */ /* 0x040fe20003f04070 */
[----:B------:R-:W-:Y:S01]  /*0b50*/  IMAD R15, R0, R8, R15 ;  /* 0x00000008000f7224 */ /* 0x000fe200078e020f */
[----:B------:R-:W-:Y:S01]  /*0b60*/  LOP3.LUT R24, R10, 0xe, RZ, 0xfc, !PT ;  /* 0x0000000e0a187812 */ /* 0x000fe200078efcff */
[----:B------:R-:W-:Y:S01]  /*0b70*/  IMAD.HI.U32 R9, R7, R9, R6 ;  /* 0x0000000907097227 */ /* 0x000fe200078e0006 */
[----:B------:R-:W-:-:S02]  /*0b80*/  IABS R6, R18 ;  /* 0x0000001200067213 */ /* 0x000fc40000000000 */
[----:B------:R-:W-:Y:S01]  /*0b90*/  ISETP.GT.U32.AND P2, PT, R0, R15, PT ;  /* 0x0000000f0000720c */ /* 0x000fe20003f44070 */
[----:B------:R-:W-:Y:S01]  /*0ba0*/  IMAD.IADD R16, R12, 0x1, R16 ;  /* 0x000000010c107824 */ /* 0x000fe200078e0210 */
[----:B------:R-:W-:Y:S02]  /*0bb0*/  MOV R8, R6 ;  /* 0x0000000600087202 */ /* 0x000fe40000000f00 */
[----:B------:R-:W-:Y:S02]  /*0bc0*/  LOP3.LUT R7, R10, 0x4, RZ, 0xfc, !PT ;  /* 0x000000040a077812 */ /* 0x000fe400078efcff */
[----:B------:R-:W-:Y:S01]  /*0bd0*/  IABS R18, R21 ;  /* 0x0000001500127213 */ /* 0x000fe20000000000 */
[----:B------:R-:W-:Y:S01]  /*0be0*/  @!P0 IMAD.IADD R3, R3, 0x1, -R0 ;  /* 0x0000000103038824 */ /* 0x000fe200078e0a00 */
[----:B------:R-:W-:Y:S01]  /*0bf0*/  IABS R12, R7 ;  /* 0x00000007000c7213 */ /* 0x000fe20000000000 */
[----:B------:R-:W-:Y:S01]  /*0c00*/  IMAD.HI.U32 R6, R11, R8, RZ ;  /* 0x000000080b067227 */ /* 0x000fe200078e00ff */
[----:B------:R-:W-:-:S02]  /*0c10*/  ISETP.GE.AND P1, PT, R7, RZ, PT ;  /* 0x000000ff0700720c */ /* 0x000fc40003f26270 */
[----:B------:R-:W-:Y:S01]  /*0c20*/  ISETP.GT.U32.AND P3, PT, R0, R3, PT ;  /* 0x000000030000720c */ /* 0x000fe20003f64070 */
[----:B------:R-:W-:Y:S01]  /*0c30*/  @!P2 IMAD.IADD R15, R15, 0x1, -R0 ;  /* 0x000000010f0fa824 */ /* 0x000fe200078e0a00 */
[C---:B------:R-:W-:Y:S01]  /*0c40*/  ISETP.GE.AND P0, PT, R10.reuse, RZ, PT ;  /* 0x000000ff0a00720c */ /* 0x040fe20003f06270 */
[----:B------:R-:W-:Y:S01]  /*0c50*/  IMAD.MOV R7, RZ, RZ, -R6 ;  /* 0x000000ffff077224 */ /* 0x000fe200078e0a06 */
[----:B------:R-:W-:Y:S01]  /*0c60*/  LOP3.LUT R25, R10, 0x10, RZ, 0xfc, !PT ;  /* 0x000000100a197812 */ /* 0x000fe200078efcff */
[C---:B------:R-:W-:Y:S01]  /*0c70*/  IMAD.HI.U32 R6, R11.reuse, R12, RZ ;  /* 0x0000000c0b067227 */ /* 0x040fe200078e00ff */
[C---:B------:R-:W-:Y:S02]  /*0c80*/  ISETP.GT.U32.AND P6, PT, R0.reuse, R15, PT ;  /* 0x0000000f0000720c */ /* 0x040fe40003fc4070 */
[----:B------:R-:W-:Y:S01]  /*0c90*/  IABS R22, R25 ;  /* 0x0000001900167213 */ /* 0x000fe20000000000 */
[----:B------:R-:W-:Y:S01]  /*0ca0*/  IMAD R8, R0, R7, R8 ;  /* 0x0000000700087224 */ /* 0x000fe200078e0208 */
[C---:B------:R-:W-:Y:S01]  /*0cb0*/  LOP3.LUT R26, R10.reuse, 0x12, RZ, 0xfc, !PT ;  /* 0x000000120a1a7812 */ /* 0x040fe200078efcff */
[----:B------:R-:W-:Y:S01]  /*0cc0*/  IMAD.HI.U32 R7, R11, R14, RZ ;  /* 0x0000000e0b077227 */ /* 0x000fe200078e00ff */
[----:B------:R-:W-:-:S02]  /*0cd0*/  LOP3.LUT R27, R10, 0x14, RZ, 0xfc, !PT ;  /* 0x000000140a1b7812 */ /* 0x000fc400078efcff */
[----:B------:R-:W-:Y:S01]  /*0ce0*/  ISETP.GT.U32.AND P2, PT, R0, R8, PT ;  /* 0x000000080000720c */ /* 0x000fe20003f44070 */
[----:B------:R-:W-:Y:S01]  /*0cf0*/  IMAD.MOV R13, RZ, RZ, -R6 ;  /* 0x000000ffff0d7224 */ /* 0x000fe200078e0a06 */
[C---:B------:R-:W-:Y:S01]  /*0d00*/  LOP3.LUT R28, R10.reuse, 0x16, RZ, 0xfc, !PT ;  /* 0x000000160a1c7812 */ /* 0x040fe200078efcff */
[----:B------:R-:W-:Y:S01]  /*0d10*/  IMAD.MOV R7, RZ, RZ, -R7 ;  /* 0x000000ffff077224 */ /* 0x000fe200078e0a07 */
[----:B------:R-:W-:Y:S01]  /*0d20*/  LOP3.LUT R29, R10, 0x18, RZ, 0xfc, !PT ;  /* 0x000000180a1d7812 */ /* 0x000fe200078efcff */
[----:B------:R-:W-:Y:S01]  /*0d30*/  IMAD R12, R0, R13, R12 ;  /* 0x0000000d000c7224 */ /* 0x000fe200078e020c */
[----:B------:R-:W-:Y:S01]  /*0d40*/  @!P6 IADD3 R15, PT, PT, R15, -R0, RZ ;  /* 0x800000000f0fe210 */ /* 0x000fe20007ffe0ff */
[----:B------:R-:W-:Y:S01]  /*0d50*/  @!P3 IMAD.IADD R3, R3, 0x1, -R0 ;  /* 0x000000010303b824 */ /* 0x000fe200078e0a00 */
[----:B------:R-:W-:Y:S01]  /*0d60*/  LOP3.LUT R30, R10, 0x1a, RZ, 0xfc, !PT ;  /* 0x0000001a0a1e7812 */ /* 0x000fe200078efcff */
[C---:B------:R-:W-:Y:S01]  /*0d70*/  IMAD R13, R0.reuse, R7, R14 ;  /* 0x00000007000d7224 */ /* 0x040fe200078e020e */
[----:B------:R-:W-:Y:S01]  /*0d80*/  ISETP.GT.U32.AND P3, PT, R0, R12, PT ;  /* 0x0000000c0000720c */ /* 0x000fe20003f64070 */
[----:B------:R-:W-:Y:S01]  /*0d90*/  IMAD.MOV.U32 R7, RZ, RZ, R3 ;  /* 0x000000ffff077224 */ /* 0x000fe200078e0003 */
[----:B------:R-:W-:Y:S01]  /*0da0*/  LOP3.LUT R31, R10, 0x22, RZ, 0xfc, !PT ;  /* 0x000000220a1f7812 */ /* 0x000fe200078efcff */
[----:B------:R-:W-:Y:S01]  /*0db0*/  IMAD.HI.U32 R3, R11, R17, RZ ;  /* 0x000000110b037227 */ /* 0x000fe200078e00ff */
[----:B------:R-:W-:-:S02]  /*0dc0*/  ISETP.GT.U32.AND P6, PT, R0, R13, PT ;  /* 0x0000000d0000720c */ /* 0x000fc40003fc4070 */
[C---:B------:R-:W-:Y:S01]  /*0dd0*/  LOP3.LUT R33, R10.reuse, 0x24, RZ, 0xfc, !PT ;  /* 0x000000240a217812 */ /* 0x040fe200078efcff */
[----:B------:R-:W-:Y:S01]  /*0de0*/  IMAD.MOV R3, RZ, RZ, -R3 ;  /* 0x000000ffff037224 */ /* 0x000fe200078e0a03 */
[C---:B------:R-:W-:Y:S01]  /*0df0*/  LOP3.LUT R35, R10.reuse, 0x26, RZ, 0xfc, !PT ;  /* 0x000000260a237812 */ /* 0x040fe200078efcff */
[----:B------:R-:W-:Y:S01]  /*0e00*/  IMAD.MOV.U32 R6, RZ, RZ, R15 ;  /* 0x000000ffff067224 */ /* 0x000fe200078e000f */
[----:B------:R-:W-:Y:S01]  /*0e10*/  LOP3.LUT R36, R10, 0x28, RZ, 0xfc, !PT ;  /* 0x000000280a247812 */ /* 0x000fe200078efcff */
[----:B------:R-:W-:Y:S01]  /*0e20*/  IMAD R14, R0, R3, R17 ;  /* 0x00000003000e7224 */ /* 0x000fe200078e0211 */
[----:B------:R-:W-:Y:S01]  /*0e30*/  IABS R32, R35 ;  /* 0x0000002300207213 */ /* 0x000fe20000000000 */
[----:B------:R-:W-:Y:S01]  /*0e40*/  @!P3 IMAD.IADD R12, R12, 0x1, -R0 ;  /* 0x000000010c0cb824 */ /* 0x000fe200078e0a00 */
[----:B------:R-:W-:Y:S01]  /*0e50*/  IABS R34, R36 ;  /* 0x0000002400227213 */ /* 0x000fe20000000000 */
[----:B------:R-:W-:Y:S01]  /*0e60*/  IMAD.HI.U32 R3, R11, R18, RZ ;  /* 0x000000120b037227 */ /* 0x000fe200078e00ff */
[----:B------:R-:W-:-:S02]  /*0e70*/  LOP3.LUT R37, R10, 0x2c, RZ, 0xfc, !PT ;  /* 0x0000002c0a257812 */ /* 0x000fc400078efcff */
[----:B------:R-:W-:Y:S01]  /*0e80*/  LOP3.LUT R38, R10, 0x2e, RZ, 0xfc, !PT ;  /* 0x0000002e0a267812 */ /* 0x000fe200078efcff */
[----:B------:R-:W-:Y:S01]  /*0e90*/  @!P6 IMAD.IADD R13, R13, 0x1, -R0 ;  /* 0x000000010d0de824 */ /* 0x000fe200078e0a00 */
[----:B------:R-:W-:Y:S01]  /*0ea0*/  ISETP.GT.U32.AND P6, PT, R0, R12, PT ;  /* 0x0000000c0000720c */ /* 0x000fe20003fc4070 */
[----:B------:R-:W-:Y:S01]  /*0eb0*/  IMAD.MOV R3, RZ, RZ, -R3 ;  /* 0x000000ffff037224 */ /* 0x000fe200078e0a03 */
[----:B------:R-:W-:Y:S01]  /*0ec0*/  LOP3.LUT R39, R10, 0x30, RZ, 0xfc, !PT ;  /* 0x000000300a277812 */ /* 0x000fe200078efcff */
[----:B------:R-:W-:Y:S01]  /*0ed0*/  @!P4 IMAD.MOV R6, RZ, RZ, -R6 ;  /* 0x000000ffff06c224 */ /* 0x000fe200078e0a06 */
[C---:B------:R-:W-:Y:S01]  /*0ee0*/  ISETP.GT.U32.AND P4, PT, R0.reuse, R13, PT ;  /* 0x0000000d0000720c */ /* 0x040fe20003f84070 */
[----:B------:R-:W-:Y:S01]  /*0ef0*/  IMAD R15, R0, R3, R18 ;  /* 0x00000003000f7224 */ /* 0x000fe200078e0212 */
[----:B------:R-:W-:Y:S01]  /*0f00*/  LOP3.LUT R40, R10, 0x32, RZ, 0xfc, !PT ;  /* 0x000000320a287812 */ /* 0x000fe200078efcff */
[----:B------:R-:W-:Y:S01]  /*0f10*/  @!P0 IMAD.MOV R7, RZ, RZ, -R7 ;  /* 0x000000ffff078224 */ /* 0x000fe200078e0a07 */
[----:B------:R-:W-:Y:S01]  /*0f20*/  ISETP.GE.AND P0, PT, R19, RZ, PT ;  /* 0x000000ff1300720c */ /* 0x000fe20003f06270 */
[----:B------:R-:W-:Y:S01]  /*0f30*/  @!P2 IMAD.IADD R8, R8, 0x1, -R0 ;  /* 0x000000010808a824 */ /* 0x000fe200078e0a00 */
[----:B------:R-:W-:Y:S01]  /*0f40*/  IABS R19, R23 ;  /* 0x0000001700137213 */ /* 0x000fe20000000000 */
[----:B------:R-:W-:Y:S01]  /*0f50*/  IMAD.HI.U32 R18, R11, R22, RZ ;  /* 0x000000160b127227 */ /* 0x000fe200078e00ff */
[----:B------:R-:W-:-:S02]  /*0f60*/  ISETP.GE.AND P2, PT, R20, RZ, PT ;  /* 0x000000ff1400720c */ /* 0x000fc40003f46270 */
[----:B------:R-:W-:Y:S01]  /*0f70*/  IABS R20, R24 ;  /* 0x0000001800147213 */ /* 0x000fe20000000000 */
[--C-:B------:R-:W-:Y:S01]  /*0f80*/  @!P6 IMAD.IADD R12, R12, 0x1, -R0.reuse ;  /* 0x000000010c0ce824 */ /* 0x100fe200078e0a00 */
[C---:B------:R-:W-:Y:S01]  /*0f90*/  ISETP.GT.U32.AND P6, PT, R0.reuse, R15, PT ;  /* 0x0000000f0000720c */ /* 0x040fe20003fc4070 */
[C---:B------:R-:W-:Y:S01]  /*0fa0*/  IMAD.HI.U32 R3, R11.reuse, R19, RZ ;  /* 0x000000130b037227 */ /* 0x040fe200078e00ff */
[----:B------:R-:W-:Y:S02]  /*0fb0*/  ISETP.GT.U32.AND P3, PT, R0, R8, PT ;  /* 0x000000080000720c */ /* 0x000fe40003f64070 */
[----:B------:R-:W-:Y:S01]  /*0fc0*/  @!P1 IADD3 R12, PT, PT, -R12, RZ, RZ ;  /* 0x000000ff0c0c9210 */ /* 0x000fe20007ffe1ff */
[----:B------:R-:W-:Y:S01]  /*0fd0*/  IMAD.HI.U32 R17, R11, R20, RZ ;  /* 0x000000140b117227 */ /* 0x000fe200078e00ff */
[C---:B------:R-:W-:Y:S02]  /*0fe0*/  LOP3.LUT R41, R10.reuse, 0x34, RZ, 0xfc, !PT ;  /* 0x000000340a297812 */ /* 0x040fe400078efcff */
[C---:B------:R-:W-:Y:S01]  /*0ff0*/  LOP3.LUT R42, R10.reuse, 0x36, RZ, 0xfc, !PT ;  /* 0x000000360a2a7812 */ /* 0x040fe200078efcff */
[--C-:B------:R-:W-:Y:S01]  /*1000*/  @!P4 IMAD.IADD R13, R13, 0x1, -R0.reuse ;  /* 0x000000010d0dc824 */ /* 0x100fe200078e0a00 */
[----:B------:R-:W-:Y:S01]  /*1010*/  ISETP.GE.AND P4, PT, R21, RZ, PT ;  /* 0x000000ff1500720c */ /* 0x000fe20003f86270 */
[----:B------:R-:W-:Y:S01]  /*1020*/  IMAD.MOV R3, RZ, RZ, -R3 ;  /* 0x000000ffff037224 */ /* 0x000fe200078e0a03 */
[C---:B------:R-:W-:Y:S01]  /*1030*/  LOP3.LUT R43, R10.reuse, 0x3a, RZ, 0xfc, !PT ;  /* 0x0000003a0a2b7812 */ /* 0x040fe200078efcff */
[----:B------:R-:W-:Y:S01]  /*1040*/  @!P6 IMAD.IADD R15, R15, 0x1, -R0 ;  /* 0x000000010f0fe824 */ /* 0x000fe200078e0a00 */
[----:B------:R-:W-:Y:S01]  /*1050*/  LOP3.LUT R45, R10, 0x3c, RZ, 0xfc, !PT ;  /* 0x0000003c0a2d7812 */ /* 0x000fe200078efcff */
[----:B------:R-:W-:Y:S01]  /*1060*/  IMAD.MOV R21, RZ, RZ, -R17 ;  /* 0x000000ffff157224 */ /* 0x000fe200078e0a11 */
[----:B------:R-:W-:Y:S01]  /*1070*/  @!P3 IADD3 R8, PT, PT, R8, -R0, RZ ;  /* 0x800000000808b210 */ /* 0x000fe20007ffe0ff */
[C---:B------:R-:W-:Y:S01]  /*1080*/  IMAD R17, R0.reuse, R3, R19 ;  /* 0x0000000300117224 */ /* 0x040fe200078e0213 */
[C---:B------:R-:W-:Y:S01]  /*1090*/  ISETP.GT.U32.AND P6, PT, R0.reuse, R15, PT ;  /* 0x0000000f0000720c */ /* 0x040fe20003fc4070 */
[----:B------:R-:W-:Y:S01]  /*10a0*/  IMAD.MOV R19, RZ, RZ, -R18 ;  /* 0x000000ffff137224 */ /* 0x000fe200078e0a12 */
[C---:B------:R-:W-:Y:S01]  /*10b0*/  ISETP.GT.U32.AND P3, PT, R0.reuse, R14, PT ;  /* 0x0000000e0000720c */ /* 0x040fe20003f64070 */
[C---:B------:R-:W-:Y:S01]  /*10c0*/  IMAD R18, R0.reuse, R21, R20 ;  /* 0x0000001500127224 */ /* 0x040fe200078e0214 */
[----:B------:R-:W-:Y:S01]  /*10d0*/  IABS R20, R26 ;  /* 0x0000001a00147213 */ /* 0x000fe20000000000 */
[C---:B------:R-:W-:Y:S01]  /*10e0*/  IMAD R19, R0.reuse, R19, R22 ;  /* 0x0000001300137224 */ /* 0x040fe200078e0216 */
[----:B------:R-:W-:Y:S01]  /*10f0*/  IABS R22, R27 ;  /* 0x0000001b00167213 */ /* 0x000fe20000000000 */
[----:B------:R-:W-:Y:S01]  /*1100*/  @!P0 IMAD.MOV R13, RZ, RZ, -R13 ;  /* 0x000000ffff0d8224 */ /* 0x000fe200078e0a0d */
[C---:B------:R-:W-:Y:S01]  /*1110*/  ISETP.GT.U32.AND P0, PT, R0.reuse, R18, PT ;  /* 0x000000120000720c */ /* 0x040fe20003f04070 */
[----:B------:R-:W-:Y:S01]  /*1120*/  IMAD.HI.U32 R3, R11, R20, RZ ;  /* 0x000000140b037227 */ /* 0x000fe200078e00ff */
[----:B------:R-:W-:-:S02]  /*1130*/  ISETP.GT.U32.AND P1, PT, R0, R17, PT ;  /* 0x000000110000720c */ /* 0x000fc40003f24070 */
[----:B------:R-:W-:Y:S01]  /*1140*/  LOP3.LUT R48, R10, 0x40, RZ, 0xfc, !PT ;  /* 0x000000400a307812 */ /* 0x000fe200078efcff */
[--C-:B------:R-:W-:Y:S01]  /*1150*/  @!P6 IMAD.IADD R15, R15, 0x1, -R0.reuse ;  /* 0x000000010f0fe824 */ /* 0x100fe200078e0a00 */
[----:B------:R-:W-:Y:S01]  /*1160*/  ISETP.GT.U32.AND P6, PT, R0, R19, PT ;  /* 0x000000130000720c */ /* 0x000fe20003fc4070 */
[----:B------:R-:W-:Y:S01]  /*1170*/  IMAD.MOV R21, RZ, RZ, -R3 ;  /* 0x000000ffff157224 */ /* 0x000fe200078e0a03 */
[C---:B------:R-:W-:Y:S01]  /*1180*/  LOP3.LUT R47, R10.reuse, 0x3e, RZ, 0xfc, !PT ;  /* 0x0000003e0a2f7812 */ /* 0x040fe200078efcff */
[----:B------:R-:W-:Y:S01]  /*1190*/  IMAD.HI.U32 R3, R11, R22, RZ ;  /* 0x000000160b037227 */ /* 0x000fe200078e00ff */
[----:B------:R-:W-:Y:S02]  /*11a0*/  IABS R44, R48 ;  /* 0x00000030002c7213 */ /* 0x000fe40000000000 */
[----:B------:R-:W-:Y:S01]  /*11b0*/  LOP3.LUT R49, R10, 0x42, RZ, 0xfc, !PT ;  /* 0x000000420a317812 */ /* 0x000fe200078efcff */
[--C-:B------:R-:W-:Y:S01]  /*11c0*/  @!P0 IMAD.IADD R18, R18, 0x1, -R0.reuse ;  /* 0x0000000112128824 */ /* 0x100fe200078e0a00 */
[----:B------:R-:W-:Y:S01]  /*11d0*/  IADD3 R3, PT, PT, -R3, RZ, RZ ;  /* 0x000000ff03037210 */ /* 0x000fe20007ffe1ff */
[----:B------:R-:W-:Y:S01]  /*11e0*/  @!P3 IMAD.IADD R14, R14, 0x1, -R0 ;  /* 0x000000010e0eb824 */ /* 0x000fe200078e0a00 */
[----:B------:R-:W-:Y:S01]  /*11f0*/  ISETP.GE.AND P3, PT, R23, RZ, PT ;  /* 0x000000ff1700720c */ /* 0x000fe20003f66270 */
[C---:B------:R-:W-:Y:S01]  /*1200*/  IMAD R20, R0.reuse, R21, R20 ;  /* 0x0000001500147224 */ /* 0x040fe200078e0214 */
[----:B------:R-:W-:Y:S01]  /*1210*/  IABS R23, R28 ;  /* 0x0000001c00177213 */ /* 0x000fe20000000000 */
[----:B------:R-:W-:Y:S01]  /*1220*/  @!P6 IMAD.IADD R19, R19, 0x1, -R0 ;  /* 0x000000011313e824 */ /* 0x000fe200078e0a00 */
[C---:B------:R-:W-:Y:S01]  /*1230*/  ISETP.GT.U32.AND P6, PT, R0.reuse, R18, PT ;  /* 0x000000120000720c */ /* 0x040fe20003fc4070 */
[----:B------:R-:W-:Y:S01]  /*1240*/  IMAD R21, R0, R3, R22 ;  /* 0x0000000300157224 */ /* 0x000fe200078e0216 */
[----:B------:R-:W-:Y:S01]  /*1250*/  LOP3.LUT R50, R10, 0x44, RZ, 0xfc, !PT ;  /* 0x000000440a327812 */ /* 0x000fe200078efcff */
[----:B------:R-:W-:Y:S01]  /*1260*/  @!P5 IMAD.MOV R8, RZ, RZ, -R8 ;  /* 0x000000ffff08d224 */ /* 0x000fe200078e0a08 */
[----:B------:R-:W-:Y:S01]  /*1270*/  ISETP.GT.U32.AND P5, PT, R0, R14, PT ;  /* 0x0000000e0000720c */ /* 0x000fe20003fa4070 */
[----:B------:R-:W-:Y:S01]  /*1280*/  @!P1 IMAD.IADD R17, R17, 0x1, -R0 ;  /* 0x0000000111119824 */ /* 0x000fe200078e0a00 */
[----:B------:R-:W-:Y:S01]  /*1290*/  ISETP.GE.AND P1, PT, R25, RZ, PT ;  /* 0x000000ff1900720c */ /* 0x000fe20003f26270 */
[----:B------:R-:W-:Y:S01]  /*12a0*/  IMAD.HI.U32 R3, R11, R23, RZ ;  /* 0x000000170b037227 */ /* 0x000fe200078e00ff */
[----:B------:R-:W-:-:S02]  /*12b0*/  IABS R25, R30 ;  /* 0x0000001e00197213 */ /* 0x000fc40000000000 */
[----:B------:R-:W-:Y:S01]  /*12c0*/  ISETP.GT.U32.AND P0, PT, R0, R17, PT ;  /* 0x000000110000720c */ /* 0x000fe20003f04070 */
[----:B------:R-:W-:Y:S01]  /*12d0*/  IMAD.MOV R22, RZ, RZ, -R3 ;  /* 0x000000ffff167224 */ /* 0x000fe200078e0a03 */
[----:B------:R-:W-:Y:S01]  /*12e0*/  IABS R46, R50 ;  /* 0x00000032002e7213 */ /* 0x000fe20000000000 */
[--C-:B------:R-:W-:Y:S01]  /*12f0*/  @!P6 IMAD.IADD R18, R18, 0x1, -R0.reuse ;  /* 0x000000011212e824 */ /* 0x100fe200078e0a00 */
[C---:B------:R-:W-:Y:S01]  /*1300*/  ISETP.GT.U32.AND P6, PT, R0.reuse, R21, PT ;  /* 0x000000150000720c */ /* 0x040fe20003fc4070 */
[----:B------:R-:W-:Y:S01]  /*1310*/  IMAD R22, R0, R22, R23 ;  /* 0x0000001600167224 */ /* 0x000fe200078e0217 */
[----:B------:R-:W-:Y:S01]  /*1320*/  LOP3.LUT R51, R10, 0x48, RZ, 0xfc, !PT ;  /* 0x000000480a337812 */ /* 0x000fe200078efcff */
[----:B------:R-:W-:Y:S01]  /*1330*/  @!P5 IMAD.IADD R14, R14, 0x1, -R0 ;  /* 0x000000010e0ed824 */ /* 0x000fe200078e0a00 */
[----:B------:R-:W-:Y:S01]  /*1340*/  ISETP.GE.AND P5, PT, R24, RZ, PT ;  /* 0x000000ff1800720c */ /* 0x000fe20003fa6270 */
[----:B------:R-:W-:Y:S01]  /*1350*/  @!P4 IMAD.MOV R15, RZ, RZ, -R15 ;  /* 0x000000ffff0fc224 */ /* 0x000fe200078e0a0f */
[----:B------:R-:W-:Y:S01]  /*1360*/  IABS R24, R29 ;  /* 0x0000001d00187213 */ /* 0x000fe20000000000 */
[----:B------:R-:W-:Y:S01]  /*1370*/  @!P2 IMAD.MOV R14, RZ, RZ, -R14 ;  /* 0x000000ffff0ea224 */ /* 0x000fe200078e0a0e */
[C---:B------:R-:W-:Y:S01]  /*1380*/  ISETP.GT.U32.AND P2, PT, R0.reuse, R19, PT ;  /* 0x000000130000720c */ /* 0x040fe20003f44070 */
[----:B------:R-:W-:Y:S01]  /*1390*/  @!P0 IMAD.IADD R17, R17, 0x1, -R0 ;  /* 0x0000000111118824 */ /* 0x000fe200078e0a00 */
[----:B------:R-:W-:Y:S01]  /*13a0*/  ISETP.GT.U32.AND P0, PT, R0, R20, PT ;  /* 0x000000140000720c */ /* 0x000fe20003f04070 */
[----:B------:R-:W-:Y:S01]  /*13b0*/  IMAD.HI.U32 R3, R11, R24, RZ ;  /* 0x000000180b037227 */ /* 0x000fe200078e00ff */
[----:B------:R-:W-:-:S02]  /*13c0*/  LOP3.LUT R52, R10, 0x4a, RZ, 0xfc, !PT ;  /* 0x0000004a0a347812 */ /* 0x000fc400078efcff */
[----:B------:R-:W-:Y:S01]  /*13d0*/  @!P3 IADD3 R17, PT, PT, -R17, RZ, RZ ;  /* 0x000000ff1111b210 */ /* 0x000fe20007ffe1ff */
[----:B------:R-:W-:Y:S01]  /*13e0*/  @!P6 IMAD.IADD R21, R21, 0x1, -R0 ;  /* 0x000000011515e824 */ /* 0x000fe200078e0a00 */
[----:B------:R-:W-:Y:S01]  /*13f0*/  ISETP.GT.U32.AND P3, PT, R0, R22, PT ;  /* 0x000000160000720c */ /* 0x000fe20003f64070 */
[----:B------:R-:W-:Y:S01]  /*1400*/  IMAD.MOV R23, RZ, RZ, -R3 ;  /* 0x000000ffff177224 */ /* 0x000fe200078e0a03 */
[----:B------:R-:W-:Y:S01]  /*1410*/  LOP3.LUT R53, R10, 0x4c, RZ, 0xfc, !PT ;  /* 0x0000004c0a357812 */ /* 0x000fe200078efcff */
[----:B------:R-:W-:Y:S01]  /*1420*/  IMAD.HI.U32 R3, R11, R25, RZ ;  /* 0x000000190b037227 */ /* 0x000fe200078e00ff */
[----:B------:R-:W-:Y:S02]  /*1430*/  ISETP.GT.U32.AND P6, PT, R0, R21, PT ;  /* 0x000000150000720c */ /* 0x000fe40003fc4070 */
[----:B------:R-:W-:Y:S01]  /*1440*/  LOP3.LUT R54, R10, 0x4e, RZ, 0xfc, !PT ;  /* 0x0000004e0a367812 */ /* 0x000fe200078efcff */
[----:B------:R-:W-:Y:S01]  /*1450*/  IMAD R23, R0, R23, R24 ;  /* 0x0000001700177224 */ /* 0x000fe200078e0218 */
[----:B------:R-:W-:Y:S01]  /*1460*/  LOP3.LUT R55, R10, 0x50, RZ, 0xfc, !PT ;  /* 0x000000500a377812 */ /* 0x000fe200078efcff */
[--C-:B------:R-:W-:Y:S01]  /*1470*/  @!P0 IMAD.IADD R20, R20, 0x1, -R0.reuse ;  /* 0x0000000114148824 */ /* 0x100fe200078e0a00 */
[----:B------:R-:W-:Y:S01]  /*1480*/  ISETP.GE.AND P0, PT, R27, RZ, PT ;  /* 0x000000ff1b00720c */ /* 0x000fe20003f06270 */
[--C-:B------:R-:W-:Y:S01]  /*1490*/  @!P2 IMAD.IADD R19, R19, 0x1, -R0.reuse ;  /* 0x000000011313a824 */ /* 0x100fe200078e0a00 */
[----:B------:R-:W-:Y:S01]  /*14a0*/  LOP3.LUT R27, R10, 0x1c, RZ, 0xfc, !PT ;  /* 0x0000001c0a1b7812 */ /* 0x000fe200078efcff */
[----:B------:R-:W-:Y:S01]  /*14b0*/  IMAD.MOV R3, RZ, RZ, -R3 ;  /* 0x000000ffff037224 */ /* 0x000fe200078e0a03 */
[----:B------:R-:W-:Y:S01]  /*14c0*/  ISETP.GE.AND P2, PT, R26, RZ, PT ;  /* 0x000000ff1a00720c */ /* 0x000fe20003f46270 */
[--C-:B------:R-:W-:Y:S01]  /*14d0*/  @!P3 IMAD.IADD R22, R22, 0x1, -R0.reuse ;  /* 0x000000011616b824 */ /* 0x100fe200078e0a00 */
[----:B------:R-:W-:Y:S01]  /*14e0*/  IABS R26, R27 ;  /* 0x0000001b001a7213 */ /* 0x000fe20000000000 */
[----:B------:R-:W-:Y:S01]  /*14f0*/  @!P6 IMAD.IADD R21, R21, 0x1, -R0 ;  /* 0x000000011515e824 */ /* 0x000fe200078e0a00 */
[C---:B------:R-:W-:Y:S01]  /*1500*/  ISETP.GT.U32.AND P6, PT, R0.reuse, R23, PT ;  /* 0x000000170000720c */ /* 0x040fe20003fc4070 */
[C---:B------:R-:W-:Y:S01]  /*1510*/  IMAD R24, R0.reuse, R3, R25 ;  /* 0x0000000300187224 */ /* 0x040fe200078e0219 */
[C---:B------:R-:W-:Y:S01]  /*1520*/  ISETP.GT.U32.AND P4, PT, R0.reuse, R20, PT ;  /* 0x000000140000720c */ /* 0x040fe20003f84070 */
[----:B------:R-:W-:Y:S01]  /*1530*/  IMAD.MOV.U32 R25, RZ, RZ, R26 ;  /* 0x000000ffff197224 */ /* 0x000fe200078e001a */
[C---:B------:R-:W-:Y:S01]  /*1540*/  ISETP.GT.U32.AND P3, PT, R0.reuse, R22, PT ;  /* 0x000000160000720c */ /* 0x040fe20003f64070 */
[----:B------:R-:W-:Y:S01]  /*1550*/  @!P5 IMAD.MOV R18, RZ, RZ, -R18 ;  /* 0x000000ffff12d224 */ /* 0x000fe200078e0a12 */
[----:B------:R-:W-:Y:S01]  /*1560*/  @!P0 IADD3 R21, PT, PT, -R21, RZ, RZ ;  /* 0x000000ff15158210 */ /* 0x000fe20007ffe1ff */
[----:B------:R-:W-:Y:S01]  /*1570*/  IMAD.HI.U32 R3, R11, R25, RZ ;  /* 0x000000190b037227 */ /* 0x000fe200078e00ff */
[----:B------:R-:W-:-:S02]  /*1580*/  ISETP.GT.U32.AND P0, PT, R0, R24, PT ;  /* 0x000000180000720c */ /* 0x000fc40003f04070 */
[----:B------:R-:W-:Y:S01]  /*1590*/  LOP3.LUT R26, R10, 0x1e, RZ, 0xfc, !PT ;  /* 0x0000001e0a1a7812 */ /* 0x000fe200078efcff */
[----:B------:R-:W-:Y:S01]  /*15a0*/  IMAD.MOV R3, RZ, RZ, -R3 ;  /* 0x000000ffff037224 */ /* 0x000fe200078e0a03 */
[----:B------:R-:W-:Y:S01]  /*15b0*/  ISETP.GE.AND P5, PT, R28, RZ, PT ;  /* 0x000000ff1c00720c */ /* 0x000fe20003fa6270 */
[--C-:B------:R-:W-:Y:S01]  /*15c0*/  @!P6 IMAD.IADD R23, R23, 0x1, -R0.reuse ;  /* 0x000000011717e824 */ /* 0x100fe200078e0a00 */
[----:B------:R-:W-:Y:S01]  /*15d0*/  LOP3.LUT R57, R10, 0x52, RZ, 0xfc, !PT ;  /* 0x000000520a397812 */ /* 0x000fe200078efcff */
[----:B------:R-:W-:Y:S01]  /*15e0*/  IMAD R25, R0, R3, R25 ;  /* 0x0000000300197224 */ /* 0x000fe200078e0219 */
[----:B------:R-:W-:Y:S01]  /*15f0*/  LOP3.LUT R58, R10, 0x54, RZ, 0xfc, !PT ;  /* 0x000000540a3a7812 */ /* 0x000fe200078efcff */
[----:B------:R-:W-:Y:S01]  /*1600*/  @!P4 IMAD.IADD R20, R20, 0x1, -R0 ;  /* 0x000000011414c824 */ /* 0x000fe200078e0a00 */
[----:B------:R-:W-:Y:S01]  /*1610*/  ISETP.GT.U32.AND P6, PT, R0, R23, PT ;  /* 0x000000170000720c */ /* 0x000fe20003fc4070 */
[----:B------:R-:W-:Y:S01]  /*1620*/  @!P1 IMAD.MOV R19, RZ, RZ, -R19 ;  /* 0x000000ffff139224 */ /* 0x000fe200078e0a13 */
[----:B------:R-:W-:Y:S01]  /*1630*/  ISETP.GE.AND P1, PT, R29, RZ, PT ;  /* 0x000000ff1d00720c */ /* 0x000fe20003f26270 */
[----:B------:R-:W-:Y:S01]  /*1640*/  @!P2 IMAD.MOV R20, RZ, RZ, -R20 ;  /* 0x000000ffff14a224 */ /* 0x000fe200078e0a14 */
[----:B------:R-:W-:Y:S01]  /*1650*/  ISETP.GE.AND P2, PT, R27, RZ, PT ;  /* 0x000000ff1b00720c */ /* 0x000fe20003f46270 */
[--C-:B------:R-:W-:Y:S01]  /*1660*/  @!P0 IMAD.IADD R24, R24, 0x1, -R0.reuse ;  /* 0x0000000118188824 */ /* 0x100fe200078e0a00 */
[----:B------:R-:W-:Y:S01]  /*1670*/  LOP3.LUT R29, R10, 0x20, RZ, 0xfc, !PT ;  /* 0x000000200a1d7812 */ /* 0x000fe200078efcff */
[----:B------:R-:W-:Y:S01]  /*1680*/  @!P3 IMAD.IADD R22, R22, 0x1, -R0 ;  /* 0x000000011616b824 */ /* 0x000fe200078e0a00 */
[----:B------:R-:W-:-:S02]  /*1690*/  IABS R27, R26 ;  /* 0x0000001a001b7213 */ /* 0x000fc40000000000 */
[----:B------:R-:W-:Y:S01]  /*16a0*/  IABS R28, R29 ;  /* 0x0000001d001c7213 */ /* 0x000fe20000000000 */
[----:B------:R-:W-:Y:S01]  /*16b0*/  @!P5 IMAD.MOV R22, RZ, RZ, -R22 ;  /* 0x000000ffff16d224 */ /* 0x000fe200078e0a16 */
[C---:B------:R-:W-:Y:S01]  /*16c0*/  ISETP.GT.U32.AND P0, PT, R0.reuse, R24, PT ;  /* 0x000000180000720c */ /* 0x040fe20003f04070 */
[----:B------:R-:W-:Y:S01]  /*16d0*/  @!P6 IMAD.IADD R23, R23, 0x1, -R0 ;  /* 0x000000011717e824 */ /* 0x000fe200078e0a00 */
[----:B------:R-:W-:Y:S01]  /*16e0*/  ISETP.GT.U32.AND P6, PT, R0, R25, PT ;  /* 0x000000190000720c */ /* 0x000fe20003fc4070 */
[C---:B------:R-:W-:Y:S01]  /*16f0*/  IMAD.HI.U32 R3, R11.reuse, R27, RZ ;  /* 0x0000001b0b037227 */ /* 0x040fe200078e00ff */
[----:B------:R-:W-:Y:S02]  /*1700*/  ISETP.GE.AND P3, PT, R26, RZ, PT ;  /* 0x000000ff1a00720c */ /* 0x000fe40003f66270 */
[----:B------:R-:W-:Y:S01]  /*1710*/  ISETP.GE.AND P4, PT, R30, RZ, PT ;  /* 0x000000ff1e00720c */ /* 0x000fe20003f86270 */
[----:B------:R-:W-:Y:S01]  /*1720*/  IMAD.HI.U32 R26, R11, R28, RZ ;  /* 0x0000001c0b1a7227 */ /* 0x000fe200078e00ff */
[----:B------:R-:W-:-:S02]  /*1730*/  IABS R30, R31 ;  /* 0x0000001f001e7213 */ /* 0x000fc40000000000 */
[----:B------:R-:W-:Y:S01]  /*1740*/  ISETP.GE.AND P5, PT, R29, RZ, PT ;  /* 0x000000ff1d00720c */ /* 0x000fe20003fa6270 */
[----:B------:R-:W-:Y:S01]  /*1750*/  IMAD.MOV R3, RZ, RZ, -R3 ;  /* 0x000000ffff037224 */ /* 0x000fe200078e0a03 */
[----:B------:R-:W-:Y:S01]  /*1760*/  @!P1 IADD3 R23, PT, PT, -R23, RZ, RZ ;  /* 0x000000ff17179210 */ /* 0x000fe20007ffe1ff */
[----:B------:R-:W-:Y:S01]  /*1770*/  IMAD.MOV R29, RZ, RZ, -R26 ;  /* 0x000000ffff1d7224 */ /* 0x000fe200078e0a1a */
[----:B------:R-:W-:Y:S01]  /*1780*/  ISETP.GE.AND P1, PT, R31, RZ, PT ;  /* 0x000000ff1f00720c */ /* 0x000fe20003f26270 */
[----:B------:R-:W-:Y:S01]  /*1790*/  @!P6 IMAD.IADD R25, R25, 0x1, -R0 ;  /* 0x000000011919e824 */ /* 0x000fe200078e0a00 */
[----:B------:R-:W-:Y:S01]  /*17a0*/  IABS R31, R33 ;  /* 0x00000021001f7213 */ /* 0x000fe20000000000 */
[----:B------:R-:W-:Y:S01]  /*17b0*/  IMAD R26, R0, R3, R27 ;  /* 0x00000003001a7224 */ /* 0x000fe200078e021b */
[----:B------:R-:W-:Y:S01]  /*17c0*/  LOP3.LUT R60, R10, 0x56, RZ, 0xfc, !PT ;  /* 0x000000560a3c7812 */ /* 0x000fe200078efcff */
[----:B------:R-:W-:Y:S01]  /*17d0*/  IMAD.HI.U32 R3, R11, R30, RZ ;  /* 0x0000001e0b037227 */ /* 0x000fe200078e00ff */
[----:B------:R-:W-:-:S02]  /*17e0*/  ISETP.GT.U32.AND P6, PT, R0, R25, PT ;  /* 0x000000190000720c */ /* 0x000fc40003fc4070 */
[----:B------:R-:W-:Y:S01]  /*17f0*/  IABS R56, R60 ;  /* 0x0000003c00387213 */ /* 0x000fe20000000000 */
[----:B------:R-:W-:Y:S01]  /*1800*/  IMAD R27, R0, R29, R28 ;  /* 0x0000001d001b7224 */ /* 0x000fe200078e021c */
[----:B------:R-:W-:Y:S01]  /*1810*/  LOP3.LUT R62, R10, 0x5a, RZ, 0xfc, !PT ;  /* 0x0000005a0a3e7812 */ /* 0x000fe200078efcff */
[----:B------:R-:W-:Y:S01]  /*1820*/  @!P0 IMAD.IADD R24, R24, 0x1, -R0 ;  /* 0x0000000118188824 */ /* 0x000fe200078e0a00 */
[C---:B------:R-:W-:Y:S01]  /*1830*/  ISETP.GT.U32.AND P0, PT, R0.reuse, R26, PT ;  /* 0x0000001a0000720c */ /* 0x040fe20003f04070 */
[----:B------:R-:W-:Y:S01]  /*1840*/  IMAD.MOV R3, RZ, RZ, -R3 ;  /* 0x000000ffff037224 */ /* 0x000fe200078e0a03 */
[----:B------:R-:W-:Y:S01]  /*1850*/  IABS R59, R62 ;  /* 0x0000003e003b7213 */ /* 0x000fe20000000000 */
[----:B------:R-:W-:Y:S01]  /*1860*/  @!P4 IMAD.MOV R24, RZ, RZ, -R24 ;  /* 0x000000ffff18c224 */ /* 0x000fe200078e0a18 */
[C---:B------:R-:W-:Y:S01]  /*1870*/  ISETP.GT.U32.AND P4, PT, R0.reuse, R27, PT ;  /* 0x0000001b0000720c */ /* 0x040fe20003f84070 */
[----:B------:R-:W-:Y:S01]  /*1880*/  IMAD R28, R0, R3, R30 ;  /* 0x00000003001c7224 */ /* 0x000fe200078e021e */
[C---:B------:R-:W-:Y:S01]  /*1890*/  LOP3.LUT R64, R10.reuse, 0x5c, RZ, 0xfc, !PT ;  /* 0x0000005c0a407812 */ /* 0x040fe200078efcff */
[----:B------:R-:W-:Y:S01]  /*18a0*/  @!P6 IMAD.IADD R25, R25, 0x1, -R0 ;  /* 0x000000011919e824 */ /* 0x000fe200078e0a00 */
[----:B------:R-:W-:Y:S01]  /*18b0*/  LOP3.LUT R66, R10, 0x6e, RZ, 0xfc, !PT ;  /* 0x0000006e0a427812 */ /* 0x000fe200078efcff */
[----:B------:R-:W-:Y:S01]  /*18c0*/  IMAD.HI.U32 R3, R11, R31, RZ ;  /* 0x0000001f0b037227 */ /* 0x000fe200078e00ff */
[----:B------:R-:W-:-:S02]  /*18d0*/  ISETP.GT.U32.AND P6, PT, R0, R28, PT ;  /* 0x0000001c0000720c */ /* 0x000fc40003fc4070 */
[----:B------:R-:W-:Y:S01]  /*18e0*/  IABS R61, R64 ;  /* 0x00000040003d7213 */ /* 0x000fe20000000000 */
[--C-:B------:R-:W-:Y:S01]  /*18f0*/  @!P0 IMAD.IADD R26, R26, 0x1, -R0.reuse ;  /* 0x000000011a1a8824 */ /* 0x100fe200078e0a00 */
[----:B------:R-:W-:Y:S01]  /*1900*/  IADD3 R3, PT, PT, -R3, RZ, RZ ;  /* 0x000000ff03037210 */ /* 0x000fe20007ffe1ff */
[----:B------:R-:W-:Y:S01]  /*1910*/  IMAD.HI.U32 R29, R11, R32, RZ ;  /* 0x000000200b1d7227 */ /* 0x000fe200078e00ff */
[----:B------:R-:W-:Y:S02]  /*1920*/  IABS R77, R66 ;  /* 0x00000042004d7213 */ /* 0x000fe40000000000 */
[----:B------:R-:W-:Y:S01]  /*1930*/  ISETP.GT.U32.AND P0, PT, R0, R26, PT ;  /* 0x0000001a0000720c */ /* 0x000fe20003f04070 */
[--C-:B------:R-:W-:Y:S01]  /*1940*/  @!P4 IMAD.IADD R27, R27, 0x1, -R0.reuse ;  /* 0x000000011b1bc824 */ /* 0x100fe200078e0a00 */
[----:B------:R-:W-:Y:S01]  /*1950*/  LOP3.LUT R68, R10, 0x70, RZ, 0xfc, !PT ;  /* 0x000000700a447812 */ /* 0x000fe200078efcff */
[----:B------:R-:W-:Y:S01]  /*1960*/  @!P2 IMAD.MOV R25, RZ, RZ, -R25 ;  /* 0x000000ffff19a224 */ /* 0x000fe200078e0a19 */
[----:B------:R-:W-:Y:S01]  /*1970*/  ISETP.GE.AND P2, PT, R33, RZ, PT ;  /* 0x000000ff2100720c */ /* 0x000fe20003f46270 */
[----:B------:R-:W-:Y:S01]  /*1980*/  @!P6 IMAD.IADD R28, R28, 0x1, -R0 ;  /* 0x000000011c1ce824 */ /* 0x000fe200078e0a00 */
[----:B------:R-:W-:Y:S01]  /*1990*/  ISETP.GT.U32.AND P4, PT, R0, R27, PT ;  /* 0x0000001b0000720c */ /* 0x000fe20003f84070 */
[----:B------:R-:W-:Y:S01]  /*19a0*/  IMAD.HI.U32 R30, R11, R34, RZ ;  /* 0x000000220b1e7227 */ /* 0x000fe200078e00ff */
[----:B------:R-:W-:-:S02]  /*19b0*/  IABS R79, R68 ;  /* 0x00000044004f7213 */ /* 0x000fc40000000000 */
[----:B------:R-:W-:Y:S01]  /*19c0*/  ISETP.GT.U32.AND P6, PT, R0, R28, PT ;  /* 0x0000001c0000720c */ /* 0x000fe20003fc4070 */
[----:B------:R-:W-:Y:S01]  /*19d0*/  IMAD.MOV R33, RZ, RZ, -R29 ;  /* 0x000000ffff217224 */ /* 0x000fe200078e0a1d */
[----:B------:R-:W-:Y:S01]  /*19e0*/  LOP3.LUT R70, R10, 0x72, RZ, 0xfc, !PT ;  /* 0x000000720a467812 */ /* 0x000fe200078efcff */
[----:B------:R-:W-:Y:S01]  /*19f0*/  @!P0 IMAD.IADD R26, R26, 0x1, -R0 ;  /* 0x000000011a1a8824 */ /* 0x000fe200078e0a00 */
[----:B------:R-:W-:Y:S01]  /*1a00*/  ISETP.GE.AND P0, PT, R35, RZ, PT ;  /* 0x000000ff2300720c */ /* 0x000fe20003f06270 */
[----:B------:R-:W-:Y:S01]  /*1a10*/  IMAD R29, R0, R3, R31 ;  /* 0x00000003001d7224 */ /* 0x000fe200078e021f */
[----:B------:R-:W-:Y:S01]  /*1a20*/  LOP3.LUT R3, R10, 0x2a, RZ, 0xfc, !PT ;  /* 0x0000002a0a037812 */ /* 0x000fe200078efcff */
[----:B------:R-:W-:Y:S01]  /*1a30*/  IMAD.MOV R35, RZ, RZ, -R30 ;  /* 0x000000ffff237224 */ /* 0x000fe200078e0a1e */
[----:B------:R-:W-:Y:S01]  /*1a40*/  IABS R81, R70 ;  /* 0x0000004600517213 */ /* 0x000fe20000000000 */
[C---:B------:R-:W-:Y:S01]  /*1a50*/  IMAD R30, R0.reuse, R33, R32 ;  /* 0x00000021001e7224 */ /* 0x040fe200078e0220 */
[----:B------:R-:W-:Y:S01]  /*1a60*/  IABS R32, R3 ;  /* 0x0000000300207213 */ /* 0x000fe20000000000 */
[----:B------:R-:W-:Y:S01]  /*1a70*/  @!P4 IMAD.IADD R27, R27, 0x1, -R0 ;  /* 0x000000011b1bc824 */ /* 0x000fe200078e0a00 */
[C---:B------:R-:W-:Y:S01]  /*1a80*/  ISETP.GT.U32.AND P4, PT, R0.reuse, R29, PT ;  /* 0x0000001d0000720c */ /* 0x040fe20003f84070 */
[C---:B------:R-:W-:Y:S01]  /*1a90*/  IMAD R31, R0.reuse, R35, R34 ;  /* 0x00000023001f7224 */ /* 0x040fe200078e0222 */
[----:B------:R-:W-:Y:S01]  /*1aa0*/  IABS R34, R37 ;  /* 0x0000002500227213 */ /* 0x000fe20000000000 */
[----:B------:R-:W-:Y:S01]  /*1ab0*/  @!P3 IMAD.MOV R26, RZ, RZ, -R26 ;  /* 0x000000ffff1ab224 */ /* 0x000fe200078e0a1a */
[----:B------:R-:W-:Y:S01]  /*1ac0*/  ISETP.GT.U32.AND P3, PT, R0, R30, PT ;  /* 0x0000001e0000720c */ /* 0x000fe20003f64070 */
[----:B------:R-:W-:Y:S01]  /*1ad0*/  @!P6 IMAD.IADD R28, R28, 0x1, -R0 ;  /* 0x000000011c1ce824 */ /* 0x000fe200078e0a00 */
[----:B------:R-:W-:Y:S01]  /*1ae0*/  ISETP.GT.U32.AND P6, PT, R0, R31, PT ;  /* 0x0000001f0000720c */ /* 0x000fe20003fc4070 */
[----:B------:R-:W-:Y:S01]  /*1af0*/  @!P5 IMAD.MOV R27, RZ, RZ, -R27 ;  /* 0x000000ffff1bd224 */ /* 0x000fe200078e0a1b */
[----:B------:R-:W-:Y:S01]  /*1b00*/  IABS R35, R38 ;  /* 0x0000002600237213 */ /* 0x000fe20000000000 */
[----:B------:R-:W-:Y:S01]  /*1b10*/  @!P1 IMAD.MOV R28, RZ, RZ, -R28 ;  /* 0x000000ffff1c9224 */ /* 0x000fe200078e0a1c */
[----:B------:R-:W-:-:S02]  /*1b20*/  ISETP.GE.AND P5, PT, R36, RZ, PT ;  /* 0x000000ff2400720c */ /* 0x000fc40003fa6270 */
[----:B------:R-:W-:Y:S02]  /*1b30*/  IABS R36, R39 ;  /* 0x0000002700247213 */ /* 0x000fe40000000000 */
[----:B------:R-:W-:Y:S02]  /*1b40*/  @!P4 IADD3 R29, PT, PT, R29, -R0, RZ ;  /* 0x800000001d1dc210 */ /* 0x000fe40007ffe0ff */
[----:B------:R-:W-:Y:S01]  /*1b50*/  ISETP.GE.AND P4, PT, R3, RZ, PT ;  /* 0x000000ff0300720c */ /* 0x000fe20003f86270 */
[--C-:B------:R-:W-:Y:S01]  /*1b60*/  @!P3 IMAD.IADD R30, R30, 0x1, -R0.reuse ;  /* 0x000000011e1eb824 */ /* 0x100fe200078e0a00 */
[----:B------:R-:W-:Y:S01]  /*1b70*/  ISETP.GT.U32.AND P3, PT, R0, R29, PT ;  /* 0x0000001d0000720c */ /* 0x000fe20003f64070 */
[----:B------:R-:W-:Y:S01]  /*1b80*/  IMAD.HI.U32 R3, R11, R32, RZ ;  /* 0x000000200b037227 */ /* 0x000fe200078e00ff */
[C---:B------:R-:W-:Y:S02]  /*1b90*/  LOP3.LUT R72, R10.reuse, 0x74, RZ, 0xfc, !PT ;  /* 0x000000740a487812 */ /* 0x040fe400078efcff */
[----:B------:R-:W-:Y:S01]  /*1ba0*/  LOP3.LUT R74, R10, 0x76, RZ, 0xfc, !PT ;  /* 0x000000760a4a7812 */ /* 0x000fe200078efcff */
[----:B------:R-:W-:Y:S01]  /*1bb0*/  @!P6 IMAD.IADD R31, R31, 0x1, -R0 ;  /* 0x000000011f1fe824 */ /* 0x000fe200078e0a00 */
[C---:B------:R-:W-:Y:S01]  /*1bc0*/  ISETP.GT.U32.AND P6, PT, R0.reuse, R30, PT ;  /* 0x0000001e0000720c */ /* 0x040fe20003fc4070 */
[----:B------:R-:W-:Y:S01]  /*1bd0*/  IMAD.MOV R33, RZ, RZ, -R3 ;  /* 0x000000ffff217224 */ /* 0x000fe200078e0a03 */
[----:B------:R-:W-:Y:S01]  /*1be0*/  IABS R83, R72 ;  /* 0x0000004800537213 */ /* 0x000fe20000000000 */
[----:B------:R-:W-:Y:S01]  /*1bf0*/  IMAD.HI.U32 R3, R11, R34, RZ ;  /* 0x000000220b037227 */ /* 0x000fe200078e00ff */
[----:B------:R-:W-:-:S02]  /*1c00*/  ISETP.GT.U32.AND P1, PT, R0, R31, PT ;  /* 0x0000001f0000720c */ /* 0x000fc40003f24070 */
[----:B------:R-:W-:Y:S01]  /*1c10*/  IABS R85, R74 ;  /* 0x0000004a00557213 */ /* 0x000fe20000000000 */
[----:B------:R-:W-:Y:S01]  /*1c20*/  IMAD R32, R0, R33, R32 ;  /* 0x0000002100207224 */ /* 0x000fe200078e0220 */
[C---:B------:R-:W-:Y:S01]  /*1c30*/  LOP3.LUT R78, R10.reuse, 0x7a, RZ, 0xfc, !PT ;  /* 0x0000007a0a4e7812 */ /* 0x040fe200078efcff */
[----:B------:R-:W-:Y:S01]  /*1c40*/  IMAD.MOV R3, RZ, RZ, -R3 ;  /* 0x000000ffff037224 */ /* 0x000fe200078e0a03 */
[----:B------:R-:W-:Y:S01]  /*1c50*/  LOP3.LUT R76, R10, 0x78, RZ, 0xfc, !PT ;  /* 0x000000780a4c7812 */ /* 0x000fe200078efcff */
[----:B------:R-:W-:Y:S01]  /*1c60*/  @!P3 IMAD.IADD R29, R29, 0x1, -R0 ;  /* 0x000000011d1db824 */ /* 0x000fe200078e0a00 */
[C---:B------:R-:W-:Y:S01]  /*1c70*/  ISETP.GT.U32.AND P3, PT, R0.reuse, R32, PT ;  /* 0x000000200000720c */ /* 0x040fe20003f64070 */
[----:B------:R-:W-:Y:S01]  /*1c80*/  IMAD R33, R0, R3, R34 ;  /* 0x0000000300217224 */ /* 0x000fe200078e0222 */
[----:B------:R-:W-:Y:S01]  /*1c90*/  IABS R89, R78 ;  /* 0x0000004e00597213 */ /* 0x000fe20000000000 */
[----:B------:R-:W-:Y:S01]  /*1ca0*/  @!P6 IMAD.IADD R30, R30, 0x1, -R0 ;  /* 0x000000011e1ee824 */ /* 0x000fe200078e0a00 */
[----:B------:R-:W-:Y:S01]  /*1cb0*/  IABS R87, R76 ;  /* 0x0000004c00577213 */ /* 0x000fe20000000000 */
[----:B------:R-:W-:Y:S01]  /*1cc0*/  IMAD.HI.U32 R3, R11, R35, RZ ;  /* 0x000000230b037227 */ /* 0x000fe200078e00ff */
[----:B------:R-:W-:-:S03]  /*1cd0*/  ISETP.GT.U32.AND P6, PT, R0, R33, PT ;  /* 0x000000210000720c */ /* 0x000fc60003fc4070 */
[----:B------:R-:W-:Y:S01]  /*1ce0*/  @!P0 IMAD.MOV R30, RZ, RZ, -R30 ;  /* 0x000000ffff1e8224 */ /* 0x000fe200078e0a1e */
[----:B------:R-:W-:Y:S01]  /*1cf0*/  IADD3 R34, PT, PT, -R3, RZ, RZ ;  /* 0x000000ff03227210 */ /* 0x000fe20007ffe1ff */
[----:B------:R-:W-:-:S04]  /*1d00*/  IMAD.HI.U32 R3, R11, R36, RZ ;  /* 0x000000240b037227 */ /* 0x000fc800078e00ff */
[--C-:B------:R-:W-:Y:S01]  /*1d10*/  @!P3 IMAD.IADD R32, R32, 0x1, -R0.reuse ;  /* 0x000000012020b824 */ /* 0x100fe200078e0a00 */
[----:B------:R-:W-:Y:S01]  /*1d20*/  ISETP.GE.AND P3, PT, R38, RZ, PT ;  /* 0x000000ff2600720c */ /* 0x000fe20003f66270 */
[C---:B------:R-:W-:Y:S01]  /*1d30*/  IMAD R34, R0.reuse, R34, R35 ;  /* 0x0000002200227224 */ /* 0x040fe200078e0223 */
[----:B------:R-:W-:Y:S01]  /*1d40*/  IABS R38, R41 ;  /* 0x0000002900267213 */ /* 0x000fe20000000000 */
[--C-:B------:R-:W-:Y:S01]  /*1d50*/  @!P6 IMAD.IADD R33, R33, 0x1, -R0.reuse ;  /* 0x000000012121e824 */ /* 0x100fe200078e0a00 */
[C---:B------:R-:W-:Y:S01]  /*1d60*/  ISETP.GT.U32.AND P6, PT, R0.reuse, R32, PT ;  /* 0x000000200000720c */ /* 0x040fe20003fc4070 */
[----:B------:R-:W-:Y:S01]  /*1d70*/  IMAD.MOV R35, RZ, RZ, -R3 ;  /* 0x000000ffff237224 */ /* 0x000fe200078e0a03 */
[C---:B------:R-:W-:Y:S01]  /*1d80*/  ISETP.GT.U32.AND P0, PT, R0.reuse, R34, PT ;  /* 0x000000220000720c */ /* 0x040fe20003f04070 */
[----:B------:R-:W-:Y:S01]  /*1d90*/  @!P1 IMAD.IADD R31, R31, 0x1, -R0 ;  /* 0x000000011f1f9824 */ /* 0x000fe200078e0a00 */
[----:B------:R-:W-:Y:S01]  /*1da0*/  ISETP.GE.AND P1, PT, R37, RZ, PT ;  /* 0x000000ff2500720c */ /* 0x000fe20003f26270 */
[C---:B------:R-:W-:Y:S01]  /*1db0*/  IMAD R35, R0.reuse, R35, R36 ;  /* 0x0000002300237224 */ /* 0x040fe200078e0224 */
[----:B------:R-:W-:Y:S01]  /*1dc0*/  IABS R37, R40 ;  /* 0x0000002800257213 */ /* 0x000fe20000000000 */
[----:B------:R-:W-:Y:S01]  /*1dd0*/  @!P2 IMAD.MOV R29, RZ, RZ, -R29 ;  /* 0x000000ffff1da224 */ /* 0x000fe200078e0a1d */
[----:B------:R-:W-:Y:S01]  /*1de0*/  ISETP.GT.U32.AND P2, PT, R0, R33, PT ;  /* 0x000000210000720c */ /* 0x000fe20003f44070 */
[----:B------:R-:W-:Y:S01]  /*1df0*/  @!P5 IMAD.MOV R31, RZ, RZ, -R31 ;  /* 0x000000ffff1fd224 */ /* 0x000fe200078e0a1f */
[----:B------:R-:W-:Y:S01]  /*1e00*/  ISETP.GE.AND P5, PT, R39, RZ, PT ;  /* 0x000000ff2700720c */ /* 0x000fe20003fa6270 */
[----:B------:R-:W-:Y:S01]  /*1e10*/  IMAD.HI.U32 R3, R11, R37, RZ ;  /* 0x000000250b037227 */ /* 0x000fe200078e00ff */
[----:B------:R-:W-:-:S03]  /*1e20*/  IABS R39, R42 ;  /* 0x0000002a00277213 */ /* 0x000fc60000000000 */
[--C-:B------:R-:W-:Y:S01]  /*1e30*/  @!P6 IMAD.IADD R32, R32, 0x1, -R0.reuse ;  /* 0x000000012020e824 */ /* 0x100fe200078e0a00 */
[----:B------:R-:W-:Y:S01]  /*1e40*/  ISETP.GT.U32.AND P6, PT, R0, R35, PT ;  /* 0x000000230000720c */ /* 0x000fe20003fc4070 */
[----:B------:R-:W-:Y:S02]  /*1e50*/  IMAD.MOV R3, RZ, RZ, -R3 ;  /* 0x000000ffff037224 */ /* 0x000fe400078e0a03 */
[----:B------:R-:W-:Y:S02]  /*1e60*/  @!P0 IMAD.IADD R34, R34, 0x1, -R0 ;  /* 0x0000000122228824 */ /* 0x000fe400078e0a00 */
[C---:B------:R-:W-:Y:S01]  /*1e70*/  IMAD R36, R0.reuse, R3, R37 ;  /* 0x0000000300247224 */ /* 0x040fe200078e0225 */
[----:B------:R-:W-:Y:S01]  /*1e80*/  @!P2 IADD3 R33, PT, PT, R33, -R0, RZ ;  /* 0x800000002121a210 */ /* 0x000fe20007ffe0ff */
[C---:B------:R-:W-:Y:S01]  /*1e90*/  IMAD.HI.U32 R3, R11.reuse, R38, RZ ;  /* 0x000000260b037227 */ /* 0x040fe200078e00ff */
[----:B------:R-:W-:Y:S02]  /*1ea0*/  ISETP.GT.U32.AND P0, PT, R0, R34, PT ;  /* 0x000000220000720c */ /* 0x000fe40003f04070 */
[----:B------:R-:W-:Y:S01]  /*1eb0*/  ISETP.GE.AND P2, PT, R40, RZ, PT ;  /* 0x000000ff2800720c */ /* 0x000fe20003f46270 */
[----:B------:R-:W-:-:S04]  /*1ec0*/  IMAD.HI.U32 R37, R11, R39, RZ ;  /* 0x000000270b257227 */ /* 0x000fc800078e00ff */
[----:B------:R-:W-:Y:S02]  /*1ed0*/  @!P6 IMAD.IADD R35, R35, 0x1, -R0 ;  /* 0x000000012323e824 */ /* 0x000fe400078e0a00 */
[----:B------:R-:W-:Y:S01]  /*1ee0*/  @!P4 IMAD.MOV R32, RZ, RZ, -R32 ;  /* 0x000000ffff20c224 */ /* 0x000fe200078e0a20 */
[C---:B------:R-:W-:Y:S01]  /*1ef0*/  ISETP.GT.U32.AND P4, PT, R0.reuse, R36, PT ;  /* 0x000000240000720c */ /* 0x040fe20003f84070 */
[----:B------:R-:W-:Y:S01]  /*1f00*/  IMAD.MOV R3, RZ, RZ, -R3 ;  /* 0x000000ffff037224 */ /* 0x000fe200078e0a03 */
[C---:B------:R-:W-:Y:S01]  /*1f10*/  ISETP.GT.U32.AND P6, PT, R0.reuse, R35, PT ;  /* 0x000000230000720c */ /* 0x040fe20003fc4070 */
[----:B------:R-:W-:Y:S02]  /*1f20*/  IMAD.MOV R40, RZ, RZ, -R37 ;  /* 0x000000ffff287224 */ /* 0x000fe400078e0a25 */
[----:B------:R-:W-:Y:S02]  /*1f30*/  IMAD R37, R0, R3, R38 ;  /* 0x0000000300257224 */ /* 0x000fe400078e0226 */
[--C-:B------:R-:W-:Y:S01]  /*1f40*/  @!P0 IMAD.IADD R34, R34, 0x1, -R0.reuse ;  /* 0x0000000122228824 */ /* 0x100fe200078e0a00 */
[----:B------:R-:W-:Y:S01]  /*1f50*/  ISETP.GE.AND P0, PT, R42, RZ, PT ;  /* 0x000000ff2a00720c */ /* 0x000fe20003f06270 */
[----:B------:R-:W-:Y:S01]  /*1f60*/  IMAD R39, R0, R40, R39 ;  /* 0x0000002800277224 */ /* 0x000fe200078e0227 */
[----:B------:R-:W-:Y:S01]  /*1f70*/  LOP3.LUT R42, R10, 0x38, RZ, 0xfc, !PT ;  /* 0x000000380a2a7812 */ /* 0x000fe200078efcff */
[----:B------:R-:W-:Y:S01]  /*1f80*/  @!P1 IMAD.MOV R33, RZ, RZ, -R33 ;  /* 0x000000ffff219224 */ /* 0x000fe200078e0a21 */
[----:B------:R-:W-:Y:S01]  /*1f90*/  ISETP.GE.AND P1, PT, R41, RZ, PT ;  /* 0x000000ff2900720c */ /* 0x000fe20003f26270 */
[--C-:B------:R-:W-:Y:S01]  /*1fa0*/  @!P4 IMAD.IADD R36, R36, 0x1, -R0.reuse ;  /* 0x000000012424c824 */ /* 0x100fe200078e0a00 */
[----:B------:R-:W-:Y:S01]  /*1fb0*/  IABS R3, R42 ;  /* 0x0000002a00037213 */ /* 0x000fe20000000000 */
[----:B------:R-:W-:Y:S01]  /*1fc0*/  @!P6 IMAD.IADD R35, R35, 0x1, -R0 ;  /* 0x000000012323e824 */ /* 0x000fe200078e0a00 */
[C---:B------:R-:W-:Y:S01]  /*1fd0*/  ISETP.GT.U32.AND P6, PT, R0.reuse, R37, PT ;  /* 0x000000250000720c */ /* 0x040fe20003fc4070 */
[----:B------:R-:W-:Y:S01]  /*1fe0*/  @!P3 IMAD.MOV R34, RZ, RZ, -R34 ;  /* 0x000000ffff22b224 */ /* 0x000fe200078e0a22 */
[----:B------:R-:W-:Y:S01]  /*1ff0*/  MOV R40, R3 ;  /* 0x0000000300287202 */ /* 0x000fe20000000f00 */
[----:B------:R-:W-:Y:S01]  /*2000*/  @!P5 IMAD.MOV R35, RZ, RZ, -R35 ;  /* 0x000000ffff23d224 */ /* 0x000fe200078e0a23 */
[----:B------:R-:W-:-:S02]  /*2010*/  ISETP.GT.U32.AND P4, PT, R0, R36, PT ;  /* 0x000000240000720c */ /* 0x000fc40003f84070 */
[----:B------:R-:W-:Y:S01]  /*2020*/  IABS R41, R43 ;  /* 0x0000002b00297213 */ /* 0x000fe20000000000 */
[C---:B------:R-:W-:Y:S01]  /*2030*/  IMAD.HI.U32 R3, R11.reuse, R40, RZ ;  /* 0x000000280b037227 */ /* 0x040fe200078e00ff */
[----:B------:R-:W-:Y:S02]  /*2040*/  ISETP.GE.AND P5, PT, R42, RZ, PT ;  /* 0x000000ff2a00720c */ /* 0x000fe40003fa6270 */
[----:B------:R-:W-:Y:S01]  /*2050*/  ISETP.GT.U32.AND P3, PT, R0, R39, PT ;  /* 0x000000270000720c */ /* 0x000fe20003f64070 */
[----:B------:R-:W-:-:S04]  /*2060*/  IMAD.HI.U32 R38, R11, R41, RZ ;  /* 0x000000290b267227 */ /* 0x000fc800078e00ff */
[----:B------:R-:W-:Y:S02]  /*2070*/  @!P6 IMAD.IADD R37, R37, 0x1, -R0 ;  /* 0x000000012525e824 */ /* 0x000fe400078e0a00 */
[----:B------:R-:W-:Y:S02]  /*2080*/  IMAD.MOV R3, RZ, RZ, -R3 ;  /* 0x000000ffff037224 */ /* 0x000fe400078e0a03 */
[----:B------:R-:W-:Y:S01]  /*2090*/  IMAD.MOV R42, RZ, RZ, -R38 ;  /* 0x000000ffff2a7224 */ /* 0x000fe200078e0a26 */
[----:B------:R-:W-:Y:S01]  /*20a0*/  ISETP.GT.U32.AND P6, PT, R0, R37, PT ;  /* 0x000000250000720c */ /* 0x000fe20003fc4070 */
[----:B------:R-:W-:Y:S01]  /*20b0*/  @!P4 IMAD.IADD R36, R36, 0x1, -R0 ;  /* 0x000000012424c824 */ /* 0x000fe200078e0a00 */
[----:B------:R-:W-:Y:S01]  /*20c0*/  ISETP.GE.AND P4, PT, R43, RZ, PT ;  /* 0x000000ff2b00720c */ /* 0x000fe20003f86270 */
[C---:B------:R-:W-:Y:S01]  /*20d0*/  IMAD R38, R0.reuse, R3, R40 ;  /* 0x0000000300267224 */ /* 0x040fe200078e0228 */
[----:B------:R-:W-:Y:S01]  /*20e0*/  IABS R3, R45 ;  /* 0x0000002d00037213 */ /* 0x000fe20000000000 */
[C---:B------:R-:W-:Y:S01]  /*20f0*/  IMAD R40, R0.reuse, R42, R41 ;  /* 0x0000002a00287224 */ /* 0x040fe200078e0229 */
[----:B------:R-:W-:Y:S01]  /*2100*/  @!P3 IADD3 R39, PT, PT, R39, -R0, RZ ;  /* 0x800000002727b210 */ /* 0x000fe20007ffe0ff */
[----:B------:R-:W-:Y:S01]  /*2110*/  @!P2 IMAD.MOV R36, RZ, RZ, -R36 ;  /* 0x000000ffff24a224 */ /* 0x000fe200078e0a24 */
[C---:B------:R-:W-:Y:S01]  /*2120*/  ISETP.GT.U32.AND P2, PT, R0.reuse, R38, PT ;  /* 0x000000260000720c */ /* 0x040fe20003f44070 */
[----:B------:R-:W-:Y:S01]  /*2130*/  IMAD.MOV.U32 R41, RZ, RZ, R3 ;  /* 0x000000ffff297224 */ /* 0x000fe200078e0003 */
[----:B------:R-:W-:Y:S01]  /*2140*/  ISETP.GT.U32.AND P3, PT, R0, R39, PT ;  /* 0x000000270000720c */ /* 0x000fe20003f64070 */
[----:B------:R-:W-:Y:S01]  /*2150*/  IMAD.HI.U32 R42, R11, R44, RZ ;  /* 0x0000002c0b2a7227 */ /* 0x000fe200078e00ff */
[----:B------:R-:W-:-:S03]  /*2160*/  IABS R43, R47 ;  /* 0x0000002f002b7213 */ /* 0x000fc60000000000 */
[----:B------:R-:W-:Y:S01]  /*2170*/  @!P6 IMAD.IADD R37, R37, 0x1, -R0 ;  /* 0x000000012525e824 */ /* 0x000fe200078e0a00 */
[----:B------:R-:W-:Y:S01]  /*2180*/  ISETP.GT.U32.AND P6, PT, R0, R40, PT ;  /* 0x000000280000720c */ /* 0x000fe20003fc4070 */
[----:B------:R-:W-:-:S04]  /*2190*/  IMAD.HI.U32 R3, R11, R41, RZ ;  /* 0x000000290b037227 */ /* 0x000fc800078e00ff */
[----:B------:R-:W-:Y:S02]  /*21a0*/  IMAD.MOV R3, RZ, RZ, -R3 ;  /* 0x000000ffff037224 */ /* 0x000fe400078e0a03 */
[----:B------:R-:W-:Y:S02]  /*21b0*/  @!P2 IMAD.IADD R38, R38, 0x1, -R0 ;  /* 0x000000012626a824 */ /* 0x000fe400078e0a00 */
[----:B------:R-:W-:Y:S02]  /*21c0*/  IMAD R41, R0, R3, R41 ;  /* 0x0000000300297224 */ /* 0x000fe400078e0229 */
[----:B------:R-:W-:-:S03]  /*21d0*/  IMAD.HI.U32 R3, R11, R43, RZ ;  /* 0x0000002b0b037227 */ /* 0x000fc600078e00ff */
[----:B------:R-:W-:Y:S01]  /*21e0*/  ISETP.GT.U32.AND P2, PT, R0, R41, PT ;  /* 0x000000290000720c */ /* 0x000fe20003f44070 */
[--C-:B------:R-:W-:Y:S01]  /*21f0*/  @!P6 IMAD.IADD R40, R40, 0x1, -R0.reuse ;  /* 0x000000012828e824 */ /* 0x100fe200078e0a00 */
[----:B------:R-:W-:Y:S01]  /*2200*/  ISETP.GT.U32.AND P6, PT, R0, R38, PT ;  /* 0x000000260000720c */ /* 0x000fe20003fc4070 */
[----:B------:R-:W-:Y:S01]  /*2210*/  @!P3 IMAD.IADD R39, R39, 0x1, -R0 ;  /* 0x000000012727b824 */ /* 0x000fe200078e0a00 */
[----:B------:R-:W-:Y:S01]  /*2220*/  ISETP.GE.AND P3, PT, R45, RZ, PT ;  /* 0x000000ff2d00720c */ /* 0x000fe20003f66270 */
[----:B------:R-:W-:Y:S01]  /*2230*/  IMAD.MOV R3, RZ, RZ, -R3 ;  /* 0x000000ffff037224 */ /* 0x000fe200078e0a03 */
[----:B------:R-:W-:Y:S01]  /*2240*/  IADD3 R45, PT, PT, -R42, RZ, RZ ;  /* 0x000000ff2a2d7210 */ /* 0x000fe20007ffe1ff */
[----:B------:R-:W-:Y:S02]  /*2250*/  @!P1 IMAD.MOV R37, RZ, RZ, -R37 ;  /* 0x000000ffff259224 */ /* 0x000fe400078e0a25 */
[C---:B------:R-:W-:Y:S01]  /*2260*/  IMAD R42, R0.reuse, R3, R43 ;  /* 0x00000003002a7224 */ /* 0x040fe200078e022b */
[----:B------:R-:W-:Y:S01]  /*2270*/  IABS R3, R49 ;  /* 0x0000003100037213 */ /* 0x000fe20000000000 */
[----:B------:R-:W-:-:S02]  /*2280*/  IMAD R43, R0, R45, R44 ;  /* 0x0000002d002b7224 */ /* 0x000fc400078e022c */
[--C-:B------:R-:W-:Y:S01]  /*2290*/  @!P2 IMAD.IADD R41, R41, 0x1, -R0.reuse ;  /* 0x000000012929a824 */ /* 0x100fe200078e0a00 */
[----:B------:R-:W-:Y:S01]  /*22a0*/  ISETP.GT.U32.AND P2, PT, R0, R40, PT ;  /* 0x000000280000720c */ /* 0x000fe20003f44070 */
[----:B------:R-:W-:Y:S01]  /*22b0*/  @!P6 IMAD.IADD R38, R38, 0x1, -R0 ;  /* 0x000000012626e824 */ /* 0x000fe200078e0a00 */
[C---:B------:R-:W-:Y:S01]  /*22c0*/  ISETP.GT.U32.AND P6, PT, R0.reuse, R42, PT ;  /* 0x0000002a0000720c */ /* 0x040fe20003fc4070 */
[----:B------:R-:W-:Y:S01]  /*22d0*/  IMAD.MOV.U32 R45, RZ, RZ, R3 ;  /* 0x000000ffff2d7224 */ /* 0x000fe200078e0003 */
[----:B------:R-:W-:Y:S01]  /*22e0*/  ISETP.GT.U32.AND P1, PT, R0, R41, PT ;  /* 0x000000290000720c */ /* 0x000fe20003f24070 */
[C---:B------:R-:W-:Y:S01]  /*22f0*/  IMAD.HI.U32 R44, R11.reuse, R46, RZ ;  /* 0x0000002e0b2c7227 */ /* 0x040fe200078e00ff */
[----:B------:R-:W-:Y:S02]  /*2300*/  @!P5 IADD3 R38, PT, PT, -R38, RZ, RZ ;  /* 0x000000ff2626d210 */ /* 0x000fe40007ffe1ff */
[----:B------:R-:W-:Y:S01]  /*2310*/  ISETP.GT.U32.AND P5, PT, R0, R43, PT ;  /* 0x0000002b0000720c */ /* 0x000fe20003fa4070 */
[----:B------:R-:W-:-:S04]  /*2320*/  IMAD.HI.U32 R3, R11, R45, RZ ;  /* 0x0000002d0b037227 */ /* 0x000fc800078e00ff */
[----:B------:R-:W-:Y:S02]  /*2330*/  IMAD.MOV R3, RZ, RZ, -R3 ;  /* 0x000000ffff037224 */ /* 0x000fe400078e0a03 */
[----:B------:R-:W-:Y:S01]  /*2340*/  @!P0 IMAD.MOV R39, RZ, RZ, -R39 ;  /* 0x000000ffff278224 */ /* 0x000fe200078e0a27 */
[----:B------:R-:W-:Y:S01]  /*2350*/  ISETP.GE.AND P0, PT, R47, RZ, PT ;  /* 0x000000ff2f00720c */ /* 0x000fe20003f06270 */
[----:B------:R-:W-:Y:S01]  /*2360*/  @!P2 IMAD.IADD R40, R40, 0x1, -R0 ;  /* 0x000000012828a824 */ /* 0x000fe200078e0a00 */
[----:B------:R-:W-:Y:S01]  /*2370*/  ISETP.GE.AND P2, PT, R48, RZ, PT ;  /* 0x000000ff3000720c */ /* 0x000fe20003f46270 */
[----:B------:R-:W-:Y:S01]  /*2380*/  IMAD.MOV R47, RZ, RZ, -R44 ;  /* 0x000000ffff2f7224 */ /* 0x000fe200078e0a2c */
[----:B------:R-:W-:Y:S01]  /*2390*/  IABS R48, R51 ;  /* 0x0000003300307213 */ /* 0x000fe20000000000 */
[--C-:B------:R-:W-:Y:S02]  /*23a0*/  @!P5 IMAD.IADD R43, R43, 0x1, -R0.reuse ;  /* 0x000000012b2bd824 */ /* 0x100fe400078e0a00 */
[--C-:B------:R-:W-:Y:S01]  /*23b0*/  @!P1 IMAD.IADD R41, R41, 0x1, -R0.reuse ;  /* 0x0000000129299824 */ /* 0x100fe200078e0a00 */
[----:B------:R-:W-:Y:S01]  /*23c0*/  ISETP.GE.AND P1, PT, R49, RZ, PT ;  /* 0x000000ff3100720c */ /* 0x000fe20003f26270 */
[----:B------:R-:W-:Y:S01]  /*23d0*/  IMAD R44, R0, R3, R45 ;  /* 0x00000003002c7224 */ /* 0x000fe200078e022d */
[----:B------:R-:W-:Y:S01]  /*23e0*/  LOP3.LUT R49, R10, 0x46, RZ, 0xfc, !PT ;  /* 0x000000460a317812 */ /* 0x000fe200078efcff */
[----:B------:R-:W-:-:S02]  /*23f0*/  @!P6 IMAD.IADD R42, R42, 0x1, -R0 ;  /* 0x000000012a2ae824 */ /* 0x000fc400078e0a00 */
[----:B------:R-:W-:Y:S01]  /*2400*/  @!P4 IMAD.MOV R40, RZ, RZ, -R40 ;  /* 0x000000ffff28c224 */ /* 0x000fe200078e0a28 */
[C---:B------:R-:W-:Y:S01]  /*2410*/  ISETP.GT.U32.AND P4, PT, R0.reuse, R43, PT ;  /* 0x0000002b0000720c */ /* 0x040fe20003f84070 */
[C---:B------:R-:W-:Y:S01]  /*2420*/  IMAD R45, R0.reuse, R47, R46 ;  /* 0x0000002f002d7224 */ /* 0x040fe200078e022e */
[C---:B------:R-:W-:Y:S01]  /*2430*/  ISETP.GT.U32.AND P6, PT, R0.reuse, R42, PT ;  /* 0x0000002a0000720c */ /* 0x040fe20003fc4070 */
[----:B------:R-:W-:Y:S01]  /*2440*/  IMAD.HI.U32 R46, R11, R48, RZ ;  /* 0x000000300b2e7227 */ /* 0x000fe200078e00ff */
[C---:B------:R-:W-:Y:S02]  /*2450*/  ISETP.GT.U32.AND P5, PT, R0.reuse, R44, PT ;  /* 0x0000002c0000720c */ /* 0x040fe40003fa4070 */
[----:B------:R-:W-:Y:S01]  /*2460*/  IABS R47, R49 ;  /* 0x00000031002f7213 */ /* 0x000fe20000000000 */
[----:B------:R-:W-:Y:S01]  /*2470*/  @!P3 IMAD.MOV R41, RZ, RZ, -R41 ;  /* 0x000000ffff29b224 */ /* 0x000fe200078e0a29 */
[----:B------:R-:W-:-:S03]  /*2480*/  ISETP.GT.U32.AND P3, PT, R0, R45, PT ;  /* 0x0000002d0000720c */ /* 0x000fc60003f64070 */
[----:B------:R-:W-:-:S04]  /*2490*/  IMAD.HI.U32 R3, R11, R47, RZ ;  /* 0x0000002f0b037227 */ /* 0x000fc800078e00ff */
[----:B------:R-:W-:Y:S01]  /*24a0*/  IMAD.MOV R3, RZ, RZ, -R3 ;  /* 0x000000ffff037224 */ /* 0x000fe200078e0a03 */
[----:B------:R-:W-:Y:S01]  /*24b0*/  @!P6 IADD3 R42, PT, PT, R42, -R0, RZ ;  /* 0x800000002a2ae210 */ /* 0x000fe20007ffe0ff */
[--C-:B------:R-:W-:Y:S01]  /*24c0*/  @!P4 IMAD.IADD R43, R43, 0x1, -R0.reuse ;  /* 0x000000012b2bc824 */ /* 0x100fe200078e0a00 */
[----:B------:R-:W-:Y:S01]  /*24d0*/  ISETP.GE.AND P4, PT, R49, RZ, PT ;  /* 0x000000ff3100720c */ /* 0x000fe20003f86270 */
[----:B------:R-:W-:Y:S01]  /*24e0*/  @!P5 IMAD.IADD R44, R44, 0x1, -R0 ;  /* 0x000000012c2cd824 */ /* 0x000fe200078e0a00 */
[----:B------:R-:W-:Y:S01]  /*24f0*/  ISETP.GE.AND P6, PT, R50, RZ, PT ;  /* 0x000000ff3200720c */ /* 0x000fe20003fc6270 */
[----:B------:R-:W-:Y:S01]  /*2500*/  IMAD.MOV R49, RZ, RZ, -R46 ;  /* 0x000000ffff317224 */ /* 0x000fe200078e0a2e */
[----:B------:R-:W-:Y:S01]  /*2510*/  IABS R50, R52 ;  /* 0x0000003400327213 */ /* 0x000fe20000000000 */
[C---:B------:R-:W-:Y:S01]  /*2520*/  IMAD R46, R0.reuse, R3, R47 ;  /* 0x00000003002e7224 */ /* 0x040fe200078e022f */
[C---:B------:R-:W-:Y:S01]  /*2530*/  ISETP.GT.U32.AND P5, PT, R0.reuse, R44, PT ;  /* 0x0000002c0000720c */ /* 0x040fe20003fa4070 */
[----:B------:R-:W-:Y:S01]  /*2540*/  @!P0 IMAD.MOV R42, RZ, RZ, -R42 ;  /* 0x000000ffff2a8224 */ /* 0x000fe200078e0a2a */
[----:B------:R-:W-:Y:S01]  /*2550*/  @!P2 IADD3 R43, PT, PT, -R43, RZ, RZ ;  /* 0x000000ff2b2ba210 */ /* 0x000fe20007ffe1ff */
[----:B------:R-:W-:Y:S01]  /*2560*/  IMAD.HI.U32 R3, R11, R50, RZ ;  /* 0x000000320b037227 */ /* 0x000fe200078e00ff */
[----:B------:R-:W-:-:S02]  /*2570*/  ISETP.GT.U32.AND P0, PT, R0, R46, PT ;  /* 0x0000002e0000720c */ /* 0x000fc40003f04070 */
[----:B------:R-:W-:Y:S01]  /*2580*/  ISETP.GE.AND P2, PT, R51, RZ, PT ;  /* 0x000000ff3300720c */ /* 0x000fe20003f46270 */
[----:B------:R-:W-:Y:S01]  /*2590*/  IMAD.MOV R3, RZ, RZ, -R3 ;  /* 0x000000ffff037224 */ /* 0x000fe200078e0a03 */
[----:B------:R-:W-:Y:S01]  /*25a0*/  IABS R51, R54 ;  /* 0x0000003600337213 */ /* 0x000fe20000000000 */
[C---:B------:R-:W-:Y:S01]  /*25b0*/  IMAD R47, R0.reuse, R49, R48 ;  /* 0x00000031002f7224 */ /* 0x040fe200078e0230 */
[----:B------:R-:W-:Y:S01]  /*25c0*/  IABS R49, R53 ;  /* 0x0000003500317213 */ /* 0x000fe20000000000 */
[----:B------:R-:W-:Y:S02]  /*25d0*/  IMAD R48, R0, R3, R50 ;  /* 0x0000000300307224 */ /* 0x000fe400078e0232 */
[--C-:B------:R-:W-:Y:S01]  /*25e0*/  @!P5 IMAD.IADD R44, R44, 0x1, -R0.reuse ;  /* 0x000000012c2cd824 */ /* 0x100fe200078e0a00 */
[----:B------:R-:W-:Y:S01]  /*25f0*/  ISETP.GT.U32.AND P5, PT, R0, R47, PT ;  /* 0x0000002f0000720c */ /* 0x000fe20003fa4070 */
[--C-:B------:R-:W-:Y:S02]  /*2600*/  @!P3 IMAD.IADD R45, R45, 0x1, -R0.reuse ;  /* 0x000000012d2db824 */ /* 0x100fe400078e0a00 */
[----:B------:R-:W-:Y:S01]  /*2610*/  @!P0 IMAD.IADD R46, R46, 0x1, -R0 ;  /* 0x000000012e2e8824 */ /* 0x000fe200078e0a00 */
[C---:B------:R-:W-:Y:S01]  /*2620*/  ISETP.GT.U32.AND P0, PT, R0.reuse, R48, PT ;  /* 0x000000300000720c */ /* 0x040fe20003f04070 */
[----:B------:R-:W-:Y:S01]  /*2630*/  IMAD.HI.U32 R3, R11, R49, RZ ;  /* 0x000000310b037227 */ /* 0x000fe200078e00ff */
[----:B------:R-:W-:-:S03]  /*2640*/  ISETP.GT.U32.AND P3, PT, R0, R45, PT ;  /* 0x0000002d0000720c */ /* 0x000fc60003f64070 */
[----:B------:R-:W-:Y:S02]  /*2650*/  IMAD.MOV R50, RZ, RZ, -R3 ;  /* 0x000000ffff327224 */ /* 0x000fe400078e0a03 */
[----:B------:R-:W-:-:S04]  /*2660*/  IMAD.HI.U32 R3, R11, R51, RZ ;  /* 0x000000330b037227 */ /* 0x000fc800078e00ff */
[--C-:B------:R-:W-:Y:S01]  /*2670*/  @!P5 IMAD.IADD R47, R47, 0x1, -R0.reuse ;  /* 0x000000012f2fd824 */ /* 0x100fe200078e0a00 */
[C---:B------:R-:W-:Y:S01]  /*2680*/  ISETP.GT.U32.AND P5, PT, R0.reuse, R46, PT ;  /* 0x0000002e0000720c */ /* 0x040fe20003fa4070 */
[----:B------:R-:W-:Y:S01]  /*2690*/  IMAD R49, R0, R50, R49 ;  /* 0x0000003200317224 */ /* 0x000fe200078e0231 */
[----:B------:R-:W-:Y:S01]  /*26a0*/  @!P0 IADD3 R48, PT, PT, R48, -R0, RZ ;  /* 0x8000000030308210 */ /* 0x000fe20007ffe0ff */
[----:B------:R-:W-:Y:S02]  /*26b0*/  IMAD.MOV R3, RZ, RZ, -R3 ;  /* 0x000000ffff037224 */ /* 0x000fe400078e0a03 */
[----:B------:R-:W-:Y:S01]  /*26c0*/  @!P3 IMAD.IADD R45, R45, 0x1, -R0 ;  /* 0x000000012d2db824 */ /* 0x000fe200078e0a00 */
[C---:B------:R-:W-:Y:S01]  /*26d0*/  ISETP.GT.U32.AND P0, PT, R0.reuse, R48, PT ;  /* 0x000000300000720c */ /* 0x040fe20003f04070 */
[----:B------:R-:W-:Y:S01]  /*26e0*/  IMAD R50, R0, R3, R51 ;  /* 0x0000000300327224 */ /* 0x000fe200078e0233 */
[----:B------:R-:W-:Y:S01]  /*26f0*/  ISETP.GE.AND P3, PT, R52, RZ, PT ;  /* 0x000000ff3400720c */ /* 0x000fe20003f66270 */
[----:B------:R-:W-:Y:S01]  /*2700*/  @!P1 IMAD.MOV R44, RZ, RZ, -R44 ;  /* 0x000000ffff2c9224 */ /* 0x000fe200078e0a2c */
[----:B------:R-:W-:Y:S01]  /*2710*/  ISETP.GT.U32.AND P1, PT, R0, R47, PT ;  /* 0x0000002f0000720c */ /* 0x000fe20003f24070 */
[----:B------:R-:W-:Y:S01]  /*2720*/  @!P6 IMAD.MOV R45, RZ, RZ, -R45 ;  /* 0x000000ffff2de224 */ /* 0x000fe200078e0a2d */
[----:B------:R-:W-:Y:S01]  /*2730*/  IABS R52, R55 ;  /* 0x0000003700347213 */ /* 0x000fe20000000000 */
[----:B------:R-:W-:Y:S01]  /*2740*/  @!P5 IMAD.IADD R46, R46, 0x1, -R0 ;  /* 0x000000012e2ed824 */ /* 0x000fe200078e0a00 */
[----:B------:R-:W-:-:S02]  /*2750*/  ISETP.GT.U32.AND P5, PT, R0, R49, PT ;  /* 0x000000310000720c */ /* 0x000fc40003fa4070 */
[----:B------:R-:W-:Y:S01]  /*2760*/  ISETP.GE.AND P6, PT, R53, RZ, PT ;  /* 0x000000ff3500720c */ /* 0x000fe20003fc6270 */
[----:B------:R-:W-:Y:S01]  /*2770*/  IMAD.HI.U32 R3, R11, R52, RZ ;  /* 0x000000340b037227 */ /* 0x000fe200078e00ff */
[----:B------:R-:W-:-:S03]  /*2780*/  IABS R53, R57 ;  /* 0x0000003900357213 */ /* 0x000fc60000000000 */
[--C-:B------:R-:W-:Y:S01]  /*2790*/  @!P0 IMAD.IADD R48, R48, 0x1, -R0.reuse ;  /* 0x0000000130308824 */ /* 0x100fe200078e0a00 */
[----:B------:R-:W-:Y:S01]  /*27a0*/  ISETP.GT.U32.AND P0, PT, R0, R50, PT ;  /* 0x000000320000720c */ /* 0x000fe20003f04070 */
[----:B------:R-:W-:Y:S02]  /*27b0*/  IMAD.MOV R3, RZ, RZ, -R3 ;  /* 0x000000ffff037224 */ /* 0x000fe400078e0a03 */
[--C-:B------:R-:W-:Y:S01]  /*27c0*/  @!P1 IMAD.IADD R47, R47, 0x1, -R0.reuse ;  /* 0x000000012f2f9824 */ /* 0x100fe200078e0a00 */
[----:B------:R-:W-:Y:S01]  /*27d0*/  ISETP.GE.AND P1, PT, R54, RZ, PT ;  /* 0x000000ff3600720c */ /* 0x000fe20003f26270 */
[----:B------:R-:W-:Y:S01]  /*27e0*/  @!P5 IMAD.IADD R49, R49, 0x1, -R0 ;  /* 0x000000013131d824 */ /* 0x000fe200078e0a00 */
[----:B------:R-:W-:Y:S01]  /*27f0*/  IABS R54, R58 ;  /* 0x0000003a00367213 */ /* 0x000fe20000000000 */
[----:B------:R-:W-:Y:S01]  /*2800*/  IMAD R3, R0, R3, R52 ;  /* 0x0000000300037224 */ /* 0x000fe200078e0234 */
[----:B------:R-:W-:Y:S01]  /*2810*/  ISETP.GE.AND P5, PT, R55, RZ, PT ;  /* 0x000000ff3700720c */ /* 0x000fe20003fa6270 */
[----:B------:R-:W-:-:S04]  /*2820*/  IMAD.HI.U32 R51, R11, R53, RZ ;  /* 0x000000350b337227 */ /* 0x000fc800078e00ff */
[----:B------:R-:W-:Y:S01]  /*2830*/  @!P0 IADD3 R50, PT, PT, R50, -R0, RZ ;  /* 0x8000000032328210 */ /* 0x000fe20007ffe0ff */
[----:B------:R-:W-:Y:S01]  /*2840*/  @!P2 IMAD.MOV R47, RZ, RZ, -R47 ;  /* 0x000000ffff2fa224 */ /* 0x000fe200078e0a2f */
[C---:B------:R-:W-:Y:S01]  /*2850*/  ISETP.GT.U32.AND P0, PT, R0.reuse, R49, PT ;  /* 0x000000310000720c */ /* 0x040fe20003f04070 */
[----:B------:R-:W-:Y:S01]  /*2860*/  IMAD.HI.U32 R52, R11, R54, RZ ;  /* 0x000000360b347227 */ /* 0x000fe200078e00ff */
[----:B------:R-:W-:-:S03]  /*2870*/  ISETP.GT.U32.AND P2, PT, R0, R3, PT ;  /* 0x000000030000720c */ /* 0x000fc60003f44070 */
[----:B------:R-:W-:Y:S02]  /*2880*/  IMAD.MOV R51, RZ, RZ, -R51 ;  /* 0x000000ffff337224 */ /* 0x000fe400078e0a33 */
[----:B------:R-:W-:Y:S01]  /*2890*/  @!P4 IMAD.MOV R46, RZ, RZ, -R46 ;  /* 0x000000ffff2ec224 */ /* 0x000fe200078e0a2e */
[C---:B------:R-:W-:Y:S01]  /*28a0*/  ISETP.GT.U32.AND P4, PT, R0.reuse, R50, PT ;  /* 0x000000320000720c */ /* 0x040fe20003f84070 */
[----:B------:R-:W-:Y:S02]  /*28b0*/  IMAD.MOV R55, RZ, RZ, -R52 ;  /* 0x000000ffff377224 */ /* 0x000fe400078e0a34 */
[C---:B------:R-:W-:Y:S02]  /*28c0*/  IMAD R51, R0.reuse, R51, R53 ;  /* 0x0000003300337224 */ /* 0x040fe400078e0235 */
[C---:B------:R-:W-:Y:S02]  /*28d0*/  IMAD R53, R0.reuse, R55, R54 ;  /* 0x0000003700357224 */ /* 0x040fe400078e0236 */
[----:B------:R-:W-:Y:S01]  /*28e0*/  @!P0 IMAD.IADD R49, R49, 0x1, -R0 ;  /* 0x0000000131318824 */ /* 0x000fe200078e0a00 */
[C---:B------:R-:W-:Y:S01]  /*28f0*/  ISETP.GT.U32.AND P0, PT, R0.reuse, R51, PT ;  /* 0x000000330000720c */ /* 0x040fe20003f04070 */
[----:B------:R-:W-:Y:S01]  /*2900*/  @!P3 IMAD.MOV R48, RZ, RZ, -R48 ;  /* 0x000000ffff30b224 */ /* 0x000fe200078e0a30 */
[----:B------:R-:W-:Y:S01]  /*2910*/  @!P2 IADD3 R3, PT, PT, R3, -R0, RZ ;  /* 0x800000000303a210 */ /* 0x000fe20007ffe0ff */
[----:B------:R-:W-:Y:S01]  /*2920*/  IMAD.HI.U32 R52, R11, R56, RZ ;  /* 0x000000380b347227 */ /* 0x000fe200078e00ff */
[----:B------:R-:W-:-:S02]  /*2930*/  ISETP.GT.U32.AND P2, PT, R0, R53, PT ;  /* 0x000000350000720c */ /* 0x000fc40003f44070 */
[----:B------:R-:W-:Y:S01]  /*2940*/  ISETP.GE.AND P3, PT, R57, RZ, PT ;  /* 0x000000ff3900720c */ /* 0x000fe20003f66270 */
[----:B------:R-:W-:Y:S01]  /*2950*/  @!P4 IMAD.IADD R50, R50, 0x1, -R0 ;  /* 0x000000013232c824 */ /* 0x000fe200078e0a00 */
[----:B------:R-:W-:Y:S01]  /*2960*/  ISETP.GE.AND P4, PT, R58, RZ, PT ;  /* 0x000000ff3a00720c */ /* 0x000fe20003f86270 */
[----:B------:R-:W-:Y:S01]  /*2970*/  IMAD.MOV R55, RZ, RZ, -R52 ;  /* 0x000000ffff377224 */ /* 0x000fe200078e0a34 */
[----:B------:R-:W-:Y:S01]  /*2980*/  LOP3.LUT R58, R10, 0x58, RZ, 0xfc, !PT ;  /* 0x000000580a3a7812 */ /* 0x000fe200078efcff */
[----:B------:R-:W-:Y:S02]  /*2990*/  @!P6 IMAD.MOV R49, RZ, RZ, -R49 ;  /* 0x000000ffff31e224 */ /* 0x000fe400078e0a31 */
[----:B------:R-:W-:Y:S01]  /*29a0*/  @!P0 IMAD.IADD R51, R51, 0x1, -R0 ;  /* 0x0000000133338824 */ /* 0x000fe200078e0a00 */
[----:B------:R-:W-:Y:S01]  /*29b0*/  IABS R57, R58 ;  /* 0x0000003a00397213 */ /* 0x000fe20000000000 */
[C---:B------:R-:W-:Y:S01]  /*29c0*/  IMAD R55, R0.reuse, R55, R56 ;  /* 0x0000003700377224 */ /* 0x040fe200078e0238 */
[C---:B------:R-:W-:Y:S01]  /*29d0*/  ISETP.GT.U32.AND P0, PT, R0.reuse, R3, PT ;  /* 0x000000030000720c */ /* 0x040fe20003f04070 */
[----:B------:R-:W-:Y:S01]  /*29e0*/  @!P2 IMAD.IADD R53, R53, 0x1, -R0 ;  /* 0x000000013535a824 */ /* 0x000fe200078e0a00 */
[----:B------:R-:W-:Y:S01]  /*29f0*/  ISETP.GT.U32.AND P2, PT, R0, R51, PT ;  /* 0x000000330000720c */ /* 0x000fe20003f44070 */
[----:B------:R-:W-:-:S03]  /*2a00*/  IMAD.HI.U32 R52, R11, R57, RZ ;  /* 0x000000390b347227 */ /* 0x000fc600078e00ff */
[C---:B------:R-:W-:Y:S01]  /*2a10*/  ISETP.GT.U32.AND P6, PT, R0.reuse, R53, PT ;  /* 0x000000350000720c */ /* 0x040fe20003fc4070 */
[----:B------:R-:W-:Y:S02]  /*2a20*/  IMAD.MOV R52, RZ, RZ, -R52 ;  /* 0x000000ffff347224 */ /* 0x000fe400078e0a34 */
[----:B------:R-:W-:Y:S01]  /*2a30*/  @!P1 IMAD.MOV R50, RZ, RZ, -R50 ;  /* 0x000000ffff329224 */ /* 0x000fe200078e0a32 */
[C---:B------:R-:W-:Y:S01]  /*2a40*/  ISETP.GT.U32.AND P1, PT, R0.reuse, R55, PT ;  /* 0x000000370000720c */ /* 0x040fe20003f24070 */
[----:B------:R-:W-:Y:S02]  /*2a50*/  IMAD R57, R0, R52, R57 ;  /* 0x0000003400397224 */ /* 0x000fe400078e0239 */
[--C-:B------:R-:W-:Y:S01]  /*2a60*/  @!P0 IMAD.IADD R3, R3, 0x1, -R0.reuse ;  /* 0x0000000103038824 */ /* 0x100fe200078e0a00 */
[----:B------:R-:W-:Y:S01]  /*2a70*/  ISETP.GE.AND P0, PT, R60, RZ, PT ;  /* 0x000000ff3c00720c */ /* 0x000fe20003f06270 */
[----:B------:R-:W-:Y:S01]  /*2a80*/  @!P2 IMAD.IADD R51, R51, 0x1, -R0 ;  /* 0x000000013333a824 */ /* 0x000fe200078e0a00 */
[----:B------:R-:W-:Y:S01]  /*2a90*/  ISETP.GT.U32.AND P2, PT, R0, R57, PT ;  /* 0x000000390000720c */ /* 0x000fe20003f44070 */
[----:B------:R-:W-:Y:S01]  /*2aa0*/  IMAD.HI.U32 R52, R11, R59, RZ ;  /* 0x0000003b0b347227 */ /* 0x000fe200078e00ff */
[----:B------:R-:W-:-:S02]  /*2ab0*/  LOP3.LUT R60, R10, 0x5e, RZ, 0xfc, !PT ;  /* 0x0000005e0a3c7812 */ /* 0x000fc400078efcff */
[----:B------:R-:W-:Y:S01]  /*2ac0*/  @!P6 IADD3 R53, PT, PT, R53, -R0, RZ ;  /* 0x800000003535e210 */ /* 0x000fe20007ffe0ff */
[----:B------:R-:W-:Y:S01]  /*2ad0*/  IMAD.MOV R52, RZ, RZ, -R52 ;  /* 0x000000ffff347224 */ /* 0x000fe200078e0a34 */
[----:B------:R-:W-:Y:S01]  /*2ae0*/  IABS R56, R60 ;  /* 0x0000003c00387213 */ /* 0x000fe20000000000 */
[----:B------:R-:W-:Y:S01]  /*2af0*/  IMAD.HI.U32 R54, R11, R61, RZ ;  /* 0x0000003d0b367227 */ /* 0x000fe200078e00ff */
[----:B------:R-:W-:Y:S02]  /*2b00*/  @!P3 IADD3 R51, PT, PT, -R51, RZ, RZ ;  /* 0x000000ff3333b210 */ /* 0x000fe40007ffe1ff */
[----:B------:R-:W-:Y:S01]  /*2b10*/  ISETP.GE.AND P6, PT, R58, RZ, PT ;  /* 0x000000ff3a00720c */ /* 0x000fe20003fc6270 */
[----:B------:R-:W-:Y:S01]  /*2b20*/  IMAD R59, R0, R52, R59 ;  /* 0x00000034003b7224 */ /* 0x000fe200078e023b */
[----:B------:R-:W-:Y:S01]  /*2b30*/  LOP3.LUT R58, R10, 0x60, RZ, 0xfc, !PT ;  /* 0x000000600a3a7812 */ /* 0x000fe200078efcff */
[----:B------:R-:W-:Y:S02]  /*2b40*/  @!P2 IMAD.IADD R57, R57, 0x1, -R0 ;  /* 0x000000013939a824 */ /* 0x000fe400078e0a00 */
[----:B------:R-:W-:Y:S01]  /*2b50*/  IMAD.MOV R54, RZ, RZ, -R54 ;  /* 0x000000ffff367224 */ /* 0x000fe200078e0a36 */
[C---:B------:R-:W-:Y:S01]  /*2b60*/  ISETP.GT.U32.AND P3, PT, R0.reuse, R59, PT ;  /* 0x0000003b0000720c */ /* 0x040fe20003f64070 */
[----:B------:R-:W-:Y:S01]  /*2b70*/  IMAD.MOV.U32 R52, RZ, RZ, R3 ;  /* 0x000000ffff347224 */ /* 0x000fe200078e0003 */
[----:B------:R-:W-:Y:S01]  /*2b80*/  ISETP.GT.U32.AND P2, PT, R0, R57, PT ;  /* 0x000000390000720c */ /* 0x000fe20003f44070 */
[----:B------:R-:W-:Y:S01]  /*2b90*/  IMAD.HI.U32 R3, R11, R56, RZ ;  /* 0x000000380b037227 */ /* 0x000fe200078e00ff */
[----:B------:R-:W-:-:S03]  /*2ba0*/  IABS R63, R58 ;  /* 0x0000003a003f7213 */ /* 0x000fc60000000000 */
[C---:B------:R-:W-:Y:S02]  /*2bb0*/  IMAD R61, R0.reuse, R54, R61 ;  /* 0x00000036003d7224 */ /* 0x040fe400078e023d */
[----:B------:R-:W-:Y:S02]  /*2bc0*/  IMAD.MOV R3, RZ, RZ, -R3 ;  /* 0x000000ffff037224 */ /* 0x000fe400078e0a03 */
[----:B------:R-:W-:Y:S01]  /*2bd0*/  @!P4 IMAD.MOV R53, RZ, RZ, -R53 ;  /* 0x000000ffff35c224 */ /* 0x000fe200078e0a35 */
[----:B------:R-:W-:Y:S01]  /*2be0*/  ISETP.GT.U32.AND P4, PT, R0, R61, PT ;  /* 0x0000003d0000720c */ /* 0x000fe20003f84070 */
[----:B------:R-:W-:Y:S01]  /*2bf0*/  @!P1 IMAD.IADD R55, R55, 0x1, -R0 ;  /* 0x0000000137379824 */ /* 0x000fe200078e0a00 */
[----:B------:R-:W-:Y:S01]  /*2c00*/  ISETP.GE.AND P1, PT, R62, RZ, PT ;  /* 0x000000ff3e00720c */ /* 0x000fe20003f26270 */
[----:B------:R-:W-:Y:S01]  /*2c10*/  IMAD R3, R0, R3, R56 ;  /* 0x0000000300037224 */ /* 0x000fe200078e0238 */
[----:B------:R-:W-:Y:S01]  /*2c20*/  LOP3.LUT R62, R10, 0x62, RZ, 0xfc, !PT ;  /* 0x000000620a3e7812 */ /* 0x000fe200078efcff */
[----:B------:R-:W-:Y:S01]  /*2c30*/  @!P5 IMAD.MOV R52, RZ, RZ, -R52 ;  /* 0x000000ffff34d224 */ /* 0x000fe200078e0a34 */
[C---:B------:R-:W-:Y:S01]  /*2c40*/  ISETP.GT.U32.AND P5, PT, R0.reuse, R55, PT ;  /* 0x000000370000720c */ /* 0x040fe20003fa4070 */
[--C-:B------:R-:W-:Y:S01]  /*2c50*/  @!P2 IMAD.IADD R57, R57, 0x1, -R0.reuse ;  /* 0x000000013939a824 */ /* 0x100fe200078e0a00 */
[----:B------:R-:W-:Y:S01]  /*2c60*/  ISETP.GT.U32.AND P2, PT, R0, R3, PT ;  /* 0x000000030000720c */ /* 0x000fe20003f44070 */
[----:B------:R-:W-:Y:S01]  /*2c70*/  @!P3 IMAD.IADD R59, R59, 0x1, -R0 ;  /* 0x000000013b3bb824 */ /* 0x000fe200078e0a00 */
[----:B------:R-:W-:Y:S01]  /*2c80*/  IABS R65, R62 ;  /* 0x0000003e00417213 */ /* 0x000fe20000000000 */
[----:B------:R-:W-:Y:S01]  /*2c90*/  IMAD.HI.U32 R54, R11, R63, RZ ;  /* 0x0000003f0b367227 */ /* 0x000fe200078e00ff */
[----:B------:R-:W-:-:S02]  /*2ca0*/  ISETP.GE.AND P3, PT, R60, RZ, PT ;  /* 0x000000ff3c00720c */ /* 0x000fc40003f66270 */
[----:B------:R-:W-:Y:S01]  /*2cb0*/  LOP3.LUT R60, R10, 0x68, RZ, 0xfc, !PT ;  /* 0x000000680a3c7812 */ /* 0x000fe200078efcff */
[----:B------:R-:W-:Y:S01]  /*2cc0*/  @!P4 IMAD.IADD R61, R61, 0x1, -R0 ;  /* 0x000000013d3dc824 */ /* 0x000fe200078e0a00 */
[----:B------:R-:W-:Y:S01]  /*2cd0*/  ISETP.GT.U32.AND P4, PT, R0, R59, PT ;  /* 0x0000003b0000720c */ /* 0x000fe20003f84070 */
[----:B------:R-:W-:Y:S01]  /*2ce0*/  IMAD.MOV R54, RZ, RZ, -R54 ;  /* 0x000000ffff367224 */ /* 0x000fe200078e0a36 */
[----:B------:R-:W-:Y:S01]  /*2cf0*/  IABS R71, R60 ;  /* 0x0000003c00477213 */ /* 0x000fe20000000000 */
[--C-:B------:R-:W-:Y:S01]  /*2d00*/  @!P5 IMAD.IADD R55, R55, 0x1, -R0.reuse ;  /* 0x000000013737d824 */ /* 0x100fe200078e0a00 */
[----:B------:R-:W-:Y:S01]  /*2d10*/  ISETP.GE.AND P5, PT, R64, RZ, PT ;  /* 0x000000ff4000720c */ /* 0x000fe20003fa6270 */
[----:B------:R-:W-:Y:S01]  /*2d20*/  @!P2 IMAD.IADD R3, R3, 0x1, -R0 ;  /* 0x000000010303a824 */ /* 0x000fe200078e0a00 */
[C---:B------:R-:W-:Y:S01]  /*2d30*/  ISETP.GT.U32.AND P2, PT, R0.reuse, R61, PT ;  /* 0x0000003d0000720c */ /* 0x040fe20003f44070 */
[----:B------:R-:W-:Y:S01]  /*2d40*/  IMAD R63, R0, R54, R63 ;  /* 0x00000036003f7224 */ /* 0x000fe200078e023f */
[----:B------:R-:W-:Y:S01]  /*2d50*/  LOP3.LUT R64, R10, 0x64, RZ, 0xfc, !PT ;  /* 0x000000640a407812 */ /* 0x000fe200078efcff */
[----:B------:R-:W-:Y:S01]  /*2d60*/  IMAD.HI.U32 R54, R11, R65, RZ ;  /* 0x000000410b367227 */ /* 0x000fe200078e00ff */
[----:B------:R-:W-:-:S02]  /*2d70*/  @!P0 IADD3 R55, PT, PT, -R55, RZ, RZ ;  /* 0x000000ff37378210 */ /* 0x000fc40007ffe1ff */
[----:B------:R-:W-:Y:S01]  /*2d80*/  IABS R67, R64 ;  /* 0x0000004000437213 */ /* 0x000fe20000000000 */
[----:B------:R-:W-:Y:S01]  /*2d90*/  IMAD.MOV R56, RZ, RZ, -R54 ;  /* 0x000000ffff387224 */ /* 0x000fe200078e0a36 */
[C---:B------:R-:W-:Y:S01]  /*2da0*/  ISETP.GT.U32.AND P0, PT, R0.reuse, R3, PT ;  /* 0x000000030000720c */ /* 0x040fe20003f04070 */
[----:B------:R-:W-:Y:S01]  /*2db0*/  @!P4 IMAD.IADD R59, R59, 0x1, -R0 ;  /* 0x000000013b3bc824 */ /* 0x000fe200078e0a00 */
[C---:B------:R-:W-:Y:S01]  /*2dc0*/  ISETP.GT.U32.AND P4, PT, R0.reuse, R63, PT ;  /* 0x0000003f0000720c */ /* 0x040fe20003f84070 */
[----:B------:R-:W-:Y:S02]  /*2dd0*/  IMAD R65, R0, R56, R65 ;  /* 0x0000003800417224 */ /* 0x000fe400078e0241 */
[----:B------:R-:W-:-:S04]  /*2de0*/  IMAD.HI.U32 R54, R11, R67, RZ ;  /* 0x000000430b367227 */ /* 0x000fc800078e00ff */
[----:B------:R-:W-:Y:S01]  /*2df0*/  @!P2 IMAD.IADD R61, R61, 0x1, -R0 ;  /* 0x000000013d3da824 */ /* 0x000fe200078e0a00 */
[----:B------:R-:W-:Y:S01]  /*2e00*/  ISETP.GT.U32.AND P2, PT, R0, R65, PT ;  /* 0x000000410000720c */ /* 0x000fe20003f44070 */
[----:B------:R-:W-:Y:S02]  /*2e10*/  IMAD.MOV R54, RZ, RZ, -R54 ;  /* 0x000000ffff367224 */ /* 0x000fe400078e0a36 */
[----:B------:R-:W-:Y:S01]  /*2e20*/  @!P6 IMAD.MOV R57, RZ, RZ, -R57 ;  /* 0x000000ffff39e224 */ /* 0x000fe200078e0a39 */
[----:B------:R-:W-:Y:S01]  /*2e30*/  ISETP.GE.AND P6, PT, R58, RZ, PT ;  /* 0x000000ff3a00720c */ /* 0x000fe20003fc6270 */
[----:B------:R-:W-:Y:S01]  /*2e40*/  IMAD R67, R0, R54, R67 ;  /* 0x0000003600437224 */ /* 0x000fe200078e0243 */
[----:B------:R-:W-:Y:S01]  /*2e50*/  LOP3.LUT R58, R10, 0x66, RZ, 0xfc, !PT ;  /* 0x000000660a3a7812 */ /* 0x000fe200078efcff */
[--C-:B------:R-:W-:Y:S02]  /*2e60*/  @!P4 IMAD.IADD R63, R63, 0x1, -R0.reuse ;  /* 0x000000013f3fc824 */ /* 0x100fe400078e0a00 */
[----:B------:R-:W-:Y:S01]  /*2e70*/  @!P0 IMAD.IADD R3, R3, 0x1, -R0 ;  /* 0x0000000103038824 */ /* 0x000fe200078e0a00 */
[----:B------:R-:W-:Y:S01]  /*2e80*/  ISETP.GT.U32.AND P4, PT, R0, R67, PT ;  /* 0x000000430000720c */ /* 0x000fe20003f84070 */
[----:B------:R-:W-:Y:S01]  /*2e90*/  @!P5 IMAD.MOV R61, RZ, RZ, -R61 ;  /* 0x000000ffff3dd224 */ /* 0x000fe200078e0a3d */
[----:B------:R-:W-:Y:S01]  /*2ea0*/  IABS R69, R58 ;  /* 0x0000003a00457213 */ /* 0x000fe20000000000 */
[----:B------:R-:W-:Y:S01]  /*2eb0*/  IMAD.MOV.U32 R54, RZ, RZ, R3 ;  /* 0x000000ffff367224 */ /* 0x000fe200078e0003 */
[----:B------:R-:W-:Y:S01]  /*2ec0*/  @!P2 IADD3 R65, PT, PT, R65, -R0, RZ ;  /* 0x800000004141a210 */ /* 0x000fe20007ffe0ff */
[----:B------:R-:W-:Y:S01]  /*2ed0*/  IMAD.HI.U32 R3, R11, R71, RZ ;  /* 0x000000470b037227 */ /* 0x000fe200078e00ff */
[----:B------:R-:W-:-:S02]  /*2ee0*/  ISETP.GE.AND P0, PT, R62, RZ, PT ;  /* 0x000000ff3e00720c */ /* 0x000fc40003f06270 */
[----:B------:R-:W-:Y:S01]  /*2ef0*/  ISETP.GT.U32.AND P2, PT, R0, R65, PT ;  /* 0x000000410000720c */ /* 0x000fe20003f44070 */
[----:B------:R-:W-:Y:S01]  /*2f00*/  IMAD.HI.U32 R56, R11, R69, RZ ;  /* 0x000000450b387227 */ /* 0x000fe200078e00ff */
[----:B------:R-:W-:Y:S02]  /*2f10*/  LOP3.LUT R62, R10, 0x6a, RZ, 0xfc, !PT ;  /* 0x0000006a0a3e7812 */ /* 0x000fe400078efcff */
[----:B------:R-:W-:Y:S01]  /*2f20*/  ISETP.GE.AND P5, PT, R64, RZ, PT ;  /* 0x000000ff4000720c */ /* 0x000fe20003fa6270 */
[----:B------:R-:W-:Y:S01]  /*2f30*/  IMAD.MOV R56, RZ, RZ, -R56 ;  /* 0x000000ffff387224 */ /* 0x000fe200078e0a38 */
[----:B------:R-:W-:Y:S01]  /*2f40*/  IABS R73, R62 ;  /* 0x0000003e00497213 */ /* 0x000fe20000000000 */
[----:B------:R-:W-:Y:S01]  /*2f50*/  @!P4 IMAD.IADD R67, R67, 0x1, -R0 ;  /* 0x000000014343c824 */ /* 0x000fe200078e0a00 */
[----:B------:R-:W-:Y:S01]  /*2f60*/  LOP3.LUT R64, R10, 0x6c, RZ, 0xfc, !PT ;  /* 0x0000006c0a407812 */ /* 0x000fe200078efcff */
[----:B------:R-:W-:Y:S01]  /*2f70*/  @!P3 IMAD.MOV R54, RZ, RZ, -R54 ;  /* 0x000000ffff36b224 */ /* 0x000fe200078e0a36 */
[----:B------:R-:W-:Y:S01]  /*2f80*/  ISETP.GE.AND P4, PT, R58, RZ, PT ;  /* 0x000000ff3a00720c */ /* 0x000fe20003f86270 */
[C---:B------:R-:W-:Y:S01]  /*2f90*/  IMAD R69, R0.reuse, R56, R69 ;  /* 0x0000003800457224 */ /* 0x040fe200078e0245 */
[C---:B------:R-:W-:Y:S01]  /*2fa0*/  ISETP.GT.U32.AND P3, PT, R0.reuse, R67, PT ;  /* 0x000000430000720c */ /* 0x040fe20003f64070 */
[----:B------:R-:W-:Y:S01]  /*2fb0*/  @!P2 IMAD.IADD R65, R65, 0x1, -R0 ;  /* 0x000000014141a824 */ /* 0x000fe200078e0a00 */
[----:B------:R-:W-:Y:S01]  /*2fc0*/  IABS R75, R64 ;  /* 0x00000040004b7213 */ /* 0x000fe20000000000 */
[----:B------:R-:W-:Y:S01]  /*2fd0*/  IMAD.MOV R3, RZ, RZ, -R3 ;  /* 0x000000ffff037224 */ /* 0x000fe200078e0a03 */
[C---:B------:R-:W-:Y:S01]  /*2fe0*/  ISETP.GT.U32.AND P2, PT, R0.reuse, R69, PT ;  /* 0x000000450000720c */ /* 0x040fe20003f44070 */
[----:B------:R-:W-:Y:S01]  /*2ff0*/  @!P1 IMAD.MOV R59, RZ, RZ, -R59 ;  /* 0x000000ffff3b9224 */ /* 0x000fe200078e0a3b */
[C---:B------:R-:W-:Y:S01]  /*3000*/  ISETP.GT.U32.AND P1, PT, R0.reuse, R63, PT ;  /* 0x0000003f0000720c */ /* 0x040fe20003f24070 */
[----:B------:R-:W-:-:S02]  /*3010*/  IMAD R71, R0, R3, R71 ;  /* 0x0000000300477224 */ /* 0x000fc400078e0247 */
[----:B------:R-:W-:-:S04]  /*3020*/  IMAD.HI.U32 R3, R11, R73, RZ ;  /* 0x000000490b037227 */ /* 0x000fc800078e00ff */
[--C-:B------:R-:W-:Y:S01]  /*3030*/  @!P3 IMAD.IADD R67, R67, 0x1, -R0.reuse ;  /* 0x000000014343b824 */ /* 0x100fe200078e0a00 */
[C---:B------:R-:W-:Y:S01]  /*3040*/  ISETP.GT.U32.AND P3, PT, R0.reuse, R71, PT ;  /* 0x000000470000720c */ /* 0x040fe20003f64070 */
[----:B------:R-:W-:Y:S02]  /*3050*/  IMAD.MOV R3, RZ, RZ, -R3 ;  /* 0x000000ffff037224 */ /* 0x000fe400078e0a03 */
[----:B------:R-:W-:Y:S02]  /*3060*/  @!P2 IMAD.IADD R69, R69, 0x1, -R0 ;  /* 0x000000014545a824 */ /* 0x000fe400078e0a00 */
[C---:B------:R-:W-:Y:S01]  /*3070*/  IMAD R73, R0.reuse, R3, R73 ;  /* 0x0000000300497224 */ /* 0x040fe200078e0249 */
[----:B------:R-:W-:Y:S01]  /*3080*/  @!P1 IADD3 R63, PT, PT, R63, -R0, RZ ;  /* 0x800000003f3f9210 */ /* 0x000fe20007ffe0ff */
[----:B------:R-:W-:Y:S01]  /*3090*/  IMAD.HI.U32 R56, R11, R75, RZ ;  /* 0x0000004b0b387227 */ /* 0x000fe200078e00ff */
[----:B------:R-:W-:Y:S02]  /*30a0*/  ISETP.GT.U32.AND P2, PT, R0, R69, PT ;  /* 0x000000450000720c */ /* 0x000fe40003f44070 */
[----:B------:R-:W-:Y:S01]  /*30b0*/  ISETP.GE.AND P1, PT, R60, RZ, PT ;  /* 0x000000ff3c00720c */ /* 0x000fe20003f26270 */
[----:B------:R-:W-:-:S02]  /*30c0*/  IMAD.MOV R56, RZ, RZ, -R56 ;  /* 0x000000ffff387224 */ /* 0x000fc400078e0a38 */
[----:B------:R-:W-:Y:S02]  /*30d0*/  @!P3 IMAD.IADD R71, R71, 0x1, -R0 ;  /* 0x000000014747b824 */ /* 0x000fe400078e0a00 */
[C---:B------:R-:W-:Y:S02]  /*30e0*/  IMAD R75, R0.reuse, R56, R75 ;  /* 0x00000038004b7224 */ /* 0x040fe400078e024b */
[----:B------:R-:W-:Y:S01]  /*30f0*/  IMAD.HI.U32 R58, R11, R77, RZ ;  /* 0x0000004d0b3a7227 */ /* 0x000fe200078e00ff */
[----:B------:R-:W-:-:S03]  /*3100*/  ISETP.GT.U32.AND P3, PT, R0, R71, PT ;  /* 0x000000470000720c */ /* 0x000fc60003f64070 */
[----:B------:R-:W-:Y:S01]  /*3110*/  @!P2 IMAD.IADD R69, R69, 0x1, -R0 ;  /* 0x000000014545a824 */ /* 0x000fe200078e0a00 */
[----:B------:R-:W-:Y:S01]  /*3120*/  ISETP.GT.U32.AND P2, PT, R0, R73, PT ;  /* 0x000000490000720c */ /* 0x000fe20003f44070 */
[----:B------:R-:W-:Y:S02]  /*3130*/  IMAD.MOV R58, RZ, RZ, -R58 ;  /* 0x000000ffff3a7224 */ /* 0x000fe400078e0a3a */
[----:B------:R-:W-:Y:S01]  /*3140*/  IMAD.HI.U32 R60, R11, R79, RZ ;  /* 0x0000004f0b3c7227 */ /* 0x000fe200078e00ff */
[----:B------:R-:W-:Y:S02]  /*3150*/  @!P4 IADD3 R69, PT, PT, -R69, RZ, RZ ;  /* 0x000000ff4545c210 */ /* 0x000fe40007ffe1ff */
[----:B------:R-:W-:Y:S01]  /*3160*/  ISETP.GE.AND P4, PT, R66, RZ, PT ;  /* 0x000000ff4200720c */ /* 0x000fe20003f86270 */
[----:B------:R-:W-:Y:S01]  /*3170*/  IMAD R77, R0, R58, R77 ;  /* 0x0000003a004d7224 */ /* 0x000fe200078e024d */
[----:B------:R-:W-:Y:S01]  /*3180*/  IADD3 R60, PT, PT, -R60, RZ, RZ ;  /* 0x000000ff3c3c7210 */ /* 0x000fe20007ffe1ff */
[----:B------:R-:W-:Y:S01]  /*3190*/  @!P3 IMAD.IADD R71, R71, 0x1, -R0 ;  /* 0x000000014747b824 */ /* 0x000fe200078e0a00 */
[----:B------:R-:W-:Y:S01]  /*31a0*/  ISETP.GT.U32.AND P3, PT, R0, R75, PT ;  /* 0x0000004b0000720c */ /* 0x000fe20003f64070 */
[----:B------:R-:W-:-:S04]  /*31b0*/  IMAD.HI.U32 R3, R11, R81, RZ ;  /* 0x000000510b037227 */ /* 0x000fc800078e00ff */
[----:B------:R-:W-:Y:S02]  /*31c0*/  @!P2 IMAD.IADD R73, R73, 0x1, -R0 ;  /* 0x000000014949a824 */ /* 0x000fe400078e0a00 */
[C---:B------:R-:W-:Y:S02]  /*31d0*/  IMAD R79, R0.reuse, R60, R79 ;  /* 0x0000003c004f7224 */ /* 0x040fe400078e024f */
[----:B------:R-:W-:Y:S01]  /*31e0*/  IMAD.MOV R3, RZ, RZ, -R3 ;  /* 0x000000ffff037224 */ /* 0x000fe200078e0a03 */
[----:B------:R-:W-:Y:S01]  /*31f0*/  ISETP.GT.U32.AND P2, PT, R0, R73, PT ;  /* 0x000000490000720c */ /* 0x000fe20003f44070 */
[----:B------:R-:W-:-:S04]  /*3200*/  IMAD.HI.U32 R56, R11, R83, RZ ;  /* 0x000000530b387227 */ /* 0x000fc800078e00ff */
[----:B------:R-:W-:Y:S02]  /*3210*/  @!P3 IMAD.IADD R75, R75, 0x1, -R0 ;  /* 0x000000014b4bb824 */ /* 0x000fe400078e0a00 */
[----:B------:R-:W-:Y:S01]  /*3220*/  IMAD R81, R0, R3, R81 ;  /* 0x0000000300517224 */ /* 0x000fe200078e0251 */
[----:B------:R-:W-:Y:S01]  /*3230*/  LOP3.LUT R3, R86, 0x7f, RZ, 0xc0, !PT ;  /* 0x0000007f56037812 */ /* 0x000fe200078ec0ff */
[----:B------:R-:W-:Y:S01]  /*3240*/  IMAD.HI.U32 R58, R11, R85, RZ ;  /* 0x000000550b3a7227 */ /* 0x000fe200078e00ff */
[----:B------:R-:W-:-:S03]  /*3250*/  ISETP.GT.U32.AND P3, PT, R0, R75, PT ;  /* 0x0000004b0000720c */ /* 0x000fc60003f64070 */
[----:B------:R-:W-:Y:S01]  /*3260*/  @!P2 IMAD.IADD R73, R73, 0x1, -R0 ;  /* 0x000000014949a824 */ /* 0x000fe200078e0a00 */
[C---:B------:R-:W-:Y:S01]  /*3270*/  ISETP.GT.U32.AND P2, PT, R0.reuse, R77, PT ;  /* 0x0000004d0000720c */ /* 0x040fe20003f44070 */
[----:B------:R-:W-:Y:S02]  /*3280*/  IMAD.MOV R56, RZ, RZ, -R56 ;  /* 0x000000ffff387224 */ /* 0x000fe400078e0a38 */
[----:B------:R-:W-:Y:S02]  /*3290*/  IMAD.MOV R58, RZ, RZ, -R58 ;  /* 0x000000ffff3a7224 */ /* 0x000fe400078e0a3a */
[C---:B------:R-:W-:Y:S02]  /*32a0*/  IMAD R83, R0.reuse, R56, R83 ;  /* 0x0000003800537224 */ /* 0x040fe400078e0253 */
[----:B------:R-:W-:Y:S01]  /*32b0*/  IMAD R85, R0, R58, R85 ;  /* 0x0000003a00557224 */ /* 0x000fe200078e0255 */
[----:B------:R-:W-:Y:S01]  /*32c0*/  LOP3.LUT R58, R10, 0x7c, RZ, 0xfc, !PT ;  /* 0x0000007c0a3a7812 */ /* 0x000fe200078efcff */
[--C-:B------:R-:W-:Y:S01]  /*32d0*/  @!P3 IMAD.IADD R75, R75, 0x1, -R0.reuse ;  /* 0x000000014b4bb824 */ /* 0x100fe200078e0a00 */
[----:B------:R-:W-:Y:S01]  /*32e0*/  ISETP.GT.U32.AND P3, PT, R0, R79, PT ;  /* 0x0000004f0000720c */ /* 0x000fe20003f64070 */
[----:B------:R-:W-:Y:S01]  /*32f0*/  IMAD R199, R16, 0x100, R3 ;  /* 0x0000010010c77824 */ /* 0x000fe200078e0203 */
[----:B------:R-:W-:Y:S01]  /*3300*/  IABS R91, R58 ;  /* 0x0000003a005b7213 */ /* 0x000fe20000000000 */
[----:B------:R-:W-:Y:S01]  /*3310*/  @!P2 IMAD.IADD R77, R77, 0x1, -R0 ;  /* 0x000000014d4da824 */ /* 0x000fe200078e0a00 */
[----:B------:R-:W-:Y:S01]  /*3320*/  ISETP.GT.U32.AND P2, PT, R0, R81, PT ;  /* 0x000000510000720c */ /* 0x000fe20003f44070 */
[----:B------:R-:W-:Y:S01]  /*3330*/  IMAD.HI.U32 R56, R11, R89, RZ ;  /* 0x000000590b387227 */ /* 0x000fe200078e00ff */
[----:B------:R-:W-:-:S03]  /*3340*/  IABS R16, R199 ;  /* 0x000000c700107213 */ /* 0x000fc60000000000 */
[----:B------:R-:W-:-:S04]  /*3350*/  IMAD.HI.U32 R60, R11, R87, RZ ;  /* 0x000000570b3c7227 */ /* 0x000fc800078e00ff */
[----:B------:R-:W-:Y:S01]  /*3360*/  @!P3 IMAD.IADD R79, R79, 0x1, -R0 ;  /* 0x000000014f4fb824 */ /* 0x000fe200078e0a00 */
[----:B------:R-:W-:Y:S01]  /*3370*/  ISETP.GT.U32.AND P3, PT, R0, R83, PT ;  /* 0x000000530000720c */ /* 0x000fe20003f64070 */
[----:B------:R-:W-:Y:S01]  /*3380*/  @!P0 IMAD.MOV R65, RZ, RZ, -R65 ;  /* 0x000000ffff418224 */ /* 0x000fe200078e0a41 */
[----:B------:R-:W-:Y:S01]  /*3390*/  IADD3 R60, PT, PT, -R60, RZ, RZ ;  /* 0x000000ff3c3c7210 */ /* 0x000fe20007ffe1ff */
[----:B------:R-:W-:Y:S01]  /*33a0*/  IMAD.HI.U32 R11, R11, R91, RZ ;  /* 0x0000005b0b0b7227 */ /* 0x000fe200078e00ff */
[----:B------:R-:W-:Y:S02]  /*33b0*/  @!P2 IADD3 R81, PT, PT, R81, -R0, RZ ;  /* 0x800000005151a210 */ /* 0x000fe40007ffe0ff */
[C---:B------:R-:W-:Y:S01]  /*33c0*/  ISETP.GT.U32.AND P2, PT, R0.reuse, R85, PT ;  /* 0x000000550000720c */ /* 0x040fe20003f44070 */
[----:B------:R-:W-:Y:S01]  /*33d0*/  IMAD.MOV R56, RZ, RZ, -R56 ;  /* 0x000000ffff387224 */ /* 0x000fe200078e0a38 */
[----:B------:R-:W-:Y:S01]  /*33e0*/  ISETP.GT.U32.AND P0, PT, R0, R81, PT ;  /* 0x000000510000720c */ /* 0x000fe20003f04070 */
[----:B------:R-:W-:-:S02]  /*33f0*/  VIADD R200, R199, 0x80 ;  /* 0x00000080c7c87836 */ /* 0x000fc40000000000 */
[----:B------:R-:W-:Y:S02]  /*3400*/  @!P5 IMAD.MOV R67, RZ, RZ, -R67 ;  /* 0x000000ffff43d224 */ /* 0x000fe400078e0a43 */
[--C-:B------:R-:W-:Y:S01]  /*3410*/  @!P3 IMAD.IADD R83, R83, 0x1, -R0.reuse ;  /* 0x000000015353b824 */ /* 0x100fe200078e0a00 */
[C---:B------:R-:W-:Y:S01]  /*3420*/  ISETP.GT.U32.AND P3, PT, R0.reuse, R79, PT ;  /* 0x0000004f0000720c */ /* 0x040fe20003f64070 */
[----:B------:R-:W-:Y:S02]  /*3430*/  IMAD.MOV R11, RZ, RZ, -R11 ;  /* 0x000000ffff0b7224 */ /* 0x000fe400078e0a0b */
[C---:B------:R-:W-:Y:S01]  /*3440*/  IMAD R89, R0.reuse, R56, R89 ;  /* 0x0000003800597224 */ /* 0x040fe200078e0259 */
[----:B------:R-:W-:Y:S01]  /*3450*/  IABS R56, R200 ;  /* 0x000000c800387213 */ /* 0x000fe20000000000 */
[----:B------:R-:W-:Y:S01]  /*3460*/  @!P2 IMAD.IADD R85, R85, 0x1, -R0 ;  /* 0x000000015555a824 */ /* 0x000fe200078e0a00 */
[----:B------:R-:W-:Y:S01]  /*3470*/  ISETP.GT.U32.AND P2, PT, R0, R83, PT ;  /* 0x000000530000720c */ /* 0x000fe20003f44070 */
[----:B------:R-:W-:-:S03]  /*3480*/  IMAD.HI.U32 R10, R9, R16, RZ ;  /* 0x00000010090a7227 */ /* 0x000fc600078e00ff */
[C---:B------:R-:W-:Y:S01]  /*3490*/  ISETP.GT.U32.AND P5, PT, R0.reuse, R85, PT ;  /* 0x000000550000720c */ /* 0x040fe20003fa4070 */
[C---:B------:R-:W-:Y:S02]  /*34a0*/  IMAD R91, R0.reuse, R11, R91 ;  /* 0x0000000b005b7224 */ /* 0x040fe400078e025b */
[----:B------:R-:W-:Y:S02]  /*34b0*/  IMAD.MOV R11, RZ, RZ, -R10 ;  /* 0x000000ffff0b7224 */ /* 0x000fe400078e0a0a */
[----:B------:R-:W-:Y:S01]  /*34c0*/  @!P3 IMAD.IADD R79, R79, 0x1, -R0 ;  /* 0x000000014f4fb824 */ /* 0x000fe200078e0a00 */
[----:B------:R-:W-:Y:S01]  /*34d0*/  ISETP.GT.U32.AND P3, PT, R0, R89, PT ;  /* 0x000000590000720c */ /* 0x000fe20003f64070 */
[----:B------:R-:W-:-:S04]  /*34e0*/  IMAD.HI.U32 R10, R9, R56, RZ ;  /* 0x00000038090a7227 */ /* 0x000fc800078e00ff */
[----:B------:R-:W-:Y:S01]  /*34f0*/  @!P6 IMAD.MOV R63, RZ, RZ, -R63 ;  /* 0x000000ffff3fe224 */ /* 0x000fe200078e0a3f */
[----:B------:R-:W-:Y:S01]  /*3500*/  ISETP.GT.U32.AND P6, PT, R0, R77, PT ;  /* 0x0000004d0000720c */ /* 0x000fe20003fc4070 */
[----:B------:R-:W-:Y:S02]  /*3510*/  IMAD R9, R2, R11, R16 ;  /* 0x0000000b02097224 */ /* 0x000fe400078e0210 */
[----:B------:R-:W-:Y:S01]  /*3520*/  @!P0 IMAD.IADD R81, R81, 0x1, -R0 ;  /* 0x0000000151518824 */ /* 0x000fe200078e0a00 */
[----:B------:R-:W-:Y:S01]  /*3530*/  ISETP.GT.U32.AND P0, PT, R0, R91, PT ;  /* 0x0000005b0000720c */ /* 0x000fe20003f04070 */
[----:B------:R-:W-:Y:S02]  /*3540*/  IMAD.MOV R11, RZ, RZ, -R10 ;  /* 0x000000ffff0b7224 */ /* 0x000fe400078e0a0a */
[----:B------:R-:W-:Y:S01]  /*3550*/  @!P5 IMAD.IADD R85, R85, 0x1, -R0 ;  /* 0x000000015555d824 */ /* 0x000fe200078e0a00 */
[C---:B------:R-:W-:Y:S01]  /*3560*/  ISETP.GT.U32.AND P5, PT, R2.reuse, R9, PT ;  /* 0x000000090200720c */ /* 0x040fe20003fa4070 */
[----:B------:R-:W-:-:S02]  /*3570*/  IMAD R11, R2, R11, R56 ;  /* 0x0000000b020b7224 */ /* 0x000fc400078e0238 */
[----:B------:R-:W-:Y:S02]  /*3580*/  IMAD R87, R0, R60, R87 ;  /* 0x0000003c00577224 */ /* 0x000fe400078e0257 */
[--C-:B------:R-:W-:Y:S01]  /*3590*/  @!P3 IMAD.IADD R89, R89, 0x1, -R0.reuse ;  /* 0x000000015959b824 */ /* 0x100fe200078e0a00 */
[----:B------:R-:W-:Y:S01]  /*35a0*/  ISETP.GT.U32.AND P3, PT, R2, R11, PT ;  /* 0x0000000b0200720c */ /* 0x000fe20003f64070 */
[--C-:B------:R-:W-:Y:S01]  /*35b0*/  @!P2 IMAD.IADD R83, R83, 0x1, -R0.reuse ;  /* 0x000000015353a824 */ /* 0x100fe200078e0a00 */
[----:B------:R-:W-:Y:S01]  /*35c0*/  @!P6 IADD3 R77, PT, PT, R77, -R0, RZ ;  /* 0x800000004d4de210 */ /* 0x000fe20007ffe0ff */
[----:B------:R-:W-:Y:S01]  /*35d0*/  @!P0 IMAD.IADD R91, R91, 0x1, -R0 ;  /* 0x000000015b5b8824 */ /* 0x000fe200078e0a00 */
[----:B------:R-:W-:Y:S01]  /*35e0*/  ISETP.GT.U32.AND P6, PT, R0, R87, PT ;  /* 0x000000570000720c */ /* 0x000fe20003fc4070 */
[----:B------:R-:W1:Y:S01]  /*35f0*/  LDS R60, [UR9] ;  /* 0x00000009ff3c7984 */ /* 0x000e620008000800 */
[----:B------:R-:W-:Y:S01]  /*3600*/  ISETP.GE.AND P2, PT, R62, RZ, PT ;  /* 0x000000ff3e00720c */ /* 0x000fe20003f46270 */
[----:B------:R-:W-:Y:S01]  /*3610*/  @!P5 IMAD.IADD R9, R9, 0x1, -R2 ;  /* 0x000000010909d824 */ /* 0x000fe200078e0a02 */
[C---:B------:R-:W-:Y:S01]  /*3620*/  ISETP.GT.U32.AND P5, PT, R0.reuse, R91, PT ;  /* 0x0000005b0000720c */ /* 0x040fe20003fa4070 */
[----:B------:R-:W-:Y:S01]  /*3630*/  @!P4 IMAD.MOV R77, RZ, RZ, -R77 ;  /* 0x000000ffff4dc224 */ /* 0x000fe200078e0a4d */
[----:B------:R-:W-:Y:S01]  /*3640*/  BAR.SYNC.DEFER_BLOCKING 0x0 ;  /* 0x0000000000007b1d */ /* 0x000fe20000010000 */
[----:B------:R-:W-:Y:S01]  /*3650*/  ISETP.GT.U32.AND P0, PT, R0, R89, PT ;  /* 0x000000590000720c */ /* 0x000fe20003f04070 */
[----:B------:R-:W-:-:S02]  /*3660*/  @!P1 IMAD.MOV R71, RZ, RZ, -R71 ;  /* 0x000000ffff479224 */ /* 0x000fc400078e0a47 */
[----:B------:R-:W-:Y:S01]  /*3670*/  @!P3 IMAD.IADD R11, R11, 0x1, -R2 ;  /* 0x000000010b0bb824 */ /* 0x000fe200078e0a02 */
[----:B------:R-:W-:Y:S02]  /*3680*/  ISETP.GE.AND P3, PT, R68, RZ, PT ;  /* 0x000000ff4400720c */ /* 0x000fe40003f66270 */
[--C-:B------:R-:W-:Y:S01]  /*3690*/  @!P6 IMAD.IADD R87, R87, 0x1, -R0.reuse ;  /* 0x000000015757e824 */ /* 0x100fe200078e0a00 */
[----:B------:R-:W-:Y:S01]  /*36a0*/  ISETP.GE.AND P6, PT, R64, RZ, PT ;  /* 0x000000ff4000720c */ /* 0x000fe20003fc6270 */
[----:B------:R-:W-:Y:S01]  /*36b0*/  @!P2 IMAD.MOV R73, RZ, RZ, -R73 ;  /* 0x000000ffff49a224 */ /* 0x000fe200078e0a49 */
[----:B------:R-:W-:Y:S01]  /*36c0*/  ISETP.GT.U32.AND P4, PT, R2, R11, PT ;  /* 0x0000000b0200720c */ /* 0x000fe20003f84070 */
[--C-:B------:R-:W-:Y:S01]  /*36d0*/  @!P5 IMAD.IADD R91, R91, 0x1, -R0.reuse ;  /* 0x000000015b5bd824 */ /* 0x100fe200078e0a00 */
[----:B------:R-:W-:Y:S02]  /*36e0*/  ISETP.GT.U32.AND P1, PT, R0, R87, PT ;  /* 0x000000570000720c */ /* 0x000fe40003f24070 */
[----:B------:R-:W-:Y:S01]  /*36f0*/  ISETP.GT.U32.AND P2, PT, R2, R9, PT ;  /* 0x000000090200720c */ /* 0x000fe20003f44070 */
[----:B------:R-:W-:Y:S01]  /*3700*/  @!P0 IMAD.IADD R89, R89, 0x1, -R0 ;  /* 0x0000000159598824 */ /* 0x000fe200078e0a00 */
[----:B------:R-:W-:-:S02]  /*3710*/  ISETP.GE.AND P5, PT, R200, RZ, PT ;  /* 0x000000ffc800720c */ /* 0x000fc40003fa6270 */
[----:B------:R-:W-:Y:S01]  /*3720*/  ISETP.GE.AND P0, PT, R199, RZ, PT ;  /* 0x000000ffc700720c */ /* 0x000fe20003f06270 */
[----:B------:R-:W-:Y:S01]  /*3730*/  @!P3 IMAD.MOV R79, RZ, RZ, -R79 ;  /* 0x000000ffff4fb224 */ /* 0x000fe200078e0a4f */
[----:B------:R-:W-:Y:S01]  /*3740*/  ISETP.GE.AND P3, PT, R74, RZ, PT ;  /* 0x000000ff4a00720c */ /* 0x000fe20003f66270 */
[----:B------:R-:W-:Y:S01]  /*3750*/  @!P6 IMAD.MOV R75, RZ, RZ, -R75 ;  /* 0x000000ffff4be224 */ /* 0x000fe200078e0a4b */
[----:B------:R-:W-:Y:S01]  /*3760*/  ISETP.GE.AND P6, PT, R70, RZ, PT ;  /* 0x000000ff4600720c */ /* 0x000fe20003fc6270 */
[--C-:B------:R-:W-:Y:S01]  /*3770*/  @!P4 IMAD.IADD R11, R11, 0x1, -R2.reuse ;  /* 0x000000010b0bc824 */ /* 0x100fe200078e0a02 */
[----:B------:R-:W-:Y:S02]  /*3780*/  ISETP.GE.AND P4, PT, R78, RZ, PT ;  /* 0x000000ff4e00720c */ /* 0x000fe40003f86270 */
[----:B------:R-:W-:Y:S01]  /*3790*/  @!P1 IADD3 R87, PT, PT, R87, -R0, RZ ;  /* 0x8000000057579210 */ /* 0x000fe20007ffe0ff */
[----:B------:R-:W-:Y:S01]  /*37a0*/  @!P2 IMAD.IADD R9, R9, 0x1, -R2 ;  /* 0x000000010909a824 */ /* 0x000fe200078e0a02 */
[----:B------:R-:W-:Y:S01]  /*37b0*/  ISETP.GE.AND P1, PT, R72, RZ, PT ;  /* 0x000000ff4800720c */ /* 0x000fe20003f26270 */
[----:B------:R-:W-:Y:S01]  /*37c0*/  @!P5 IMAD.MOV R11, RZ, RZ, -R11 ;  /* 0x000000ffff0bd224 */ /* 0x000fe200078e0a0b */
[----:B------:R-:W-:Y:S01]  /*37d0*/  ISETP.GE.AND P2, PT, R76, RZ, PT ;  /* 0x000000ff4c00720c */ /* 0x000fe20003f46270 */
[----:B------:R-:W-:Y:S01]  /*37e0*/  @!P0 IMAD.MOV R9, RZ, RZ, -R9 ;  /* 0x000000ffff098224 */ /* 0x000fe200078e0a09 */
[----:B------:R-:W-:Y:S01]  /*37f0*/  ISETP.GE.AND P5, PT, R58, RZ, PT ;  /* 0x000000ff3a00720c */ /* 0x000fe20003fa6270 */
[----:B------:R-:W-:Y:S01]  /*3800*/  @!P3 IMAD.MOV R85, RZ, RZ, -R85 ;  /* 0x000000ffff55b224 */ /* 0x000fe200078e0a55 */
[----:B------:R-:W-:Y:S01]  /*3810*/  ISETP.NE.AND P0, PT, R4, RZ, PT ;  /* 0x000000ff0400720c */ /* 0x000fe20003f05270 */
[----:B------:R-:W-:Y:S01]  /*3820*/  IMAD R0, R134, UR7, RZ ;  /* 0x0000000786007c24 */ /* 0x000fe2000f8e02ff */
[----:B------:R-:W-:Y:S01]  /*3830*/  LOP3.LUT R4, RZ, R4, RZ, 0x33, !PT ;  /* 0x00000004ff047212 */ /* 0x000fe200078e33ff */
[----:B------:R-:W-:Y:S01]  /*3840*/  @!P4 IMAD.MOV R89, RZ, RZ, -R89 ;  /* 0x000000ffff59c224 */ /* 0x000fe200078e0a59 */
[----:B------:R-:W-:-:S02]  /*3850*/  @!P6 IADD3 R81, PT, PT, -R81, RZ, RZ ;  /* 0x000000ff5151e210 */ /* 0x000fc40007ffe1ff */
[C---:B------:R-:W-:Y:S01]  /*3860*/  SEL R2, R4.reuse, R9, !P0 ;  /* 0x0000000904027207 */ /* 0x040fe20004000000 */
[----:B------:R-:W-:Y:S01]  /*3870*/  @!P1 IMAD.MOV R83, RZ, RZ, -R83 ;  /* 0x000000ffff539224 */ /* 0x000fe200078e0a53 */
[----:B------:R-:W-:Y:S01]  /*3880*/  SEL R4, R4, R11, !P0 ;  /* 0x0000000b04047207 */ /* 0x000fe20004000000 */
[----:B------:R-:W-:Y:S01]  /*3890*/  @!P2 IMAD.MOV R87, RZ, RZ, -R87 ;  /* 0x000000ffff57a224 */ /* 0x000fe200078e0a57 */
[----:B------:R-:W-:Y:S01]  /*38a0*/  ISETP.NE.AND P0, PT, R5, RZ, PT ;  /* 0x000000ff0500720c */ /* 0x000fe20003f05270 */
[----:B------:R-:W-:Y:S01]  /*38b0*/  @!P5 IMAD.MOV R91, RZ, RZ, -R91 ;  /* 0x000000ffff5bd224 */ /* 0x000fe200078e0a5b */
[----:B------:R-:W-:Y:S01]  /*38c0*/  LOP3.LUT R5, RZ, R5, RZ, 0x33, !PT ;  /* 0x00000005ff057212 */ /* 0x000fe200078e33ff */
[----:B----4-:R-:W-:Y:S01]  /*38d0*/  IMAD R4, R4, UR4, RZ ;  /* 0x0000000404047c24 */ /* 0x010fe2000f8e02ff */
[----:B-1----:R-:W-:Y:S01]  /*38e0*/  R2UR UR10, R60 ;  /* 0x000000003c0a72ca */ /* 0x002fe200000e0000 */
[----:B------:R-:W-:Y:S01]  /*38f0*/  IMAD R2, R2, UR4, RZ ;  /* 0x0000000402027c24 */ /* 0x000fe2000f8e02ff */
[C---:B------:R-:W-:Y:S01]  /*3900*/  SEL R11, R5.reuse, R13, !P0 ;  /* 0x0000000d050b7207 */ /* 0x040fe20004000000 */
[----:B------:R-:W-:Y:S01]  /*3910*/  UIADD3 UR4, UPT, UPT, UR9, 0x50000, URZ ;  /* 0x0005000009047890 */ /* 0x000fe2000fffe0ff */
[----:B------:R-:W-:-:S02]  /*3920*/  SEL R9, R5, R12, !P0 ;  /* 0x0000000c05097207 */ /* 0x000fc40004000000 */
[----:B------:R-:W-:Y:S01]  /*3930*/  SEL R13, R5, R14, !P0 ;  /* 0x0000000e050d7207 */ /* 0x000fe20004000000 */
[----:B------:R-:W-:Y:S01]  /*3940*/  IMAD R11, R11, UR11, RZ ;  /* 0x0000000b0b0b7c24 */ /* 0x000fe2000f8e02ff */
[----:B------:R-:W-:Y:S01]  /*3950*/  SEL R7, R5, R7, !P0 ;  /* 0x0000000705077207 */ /* 0x000fe20004000000 */
[----:B------:R-:W-:Y:S01]  /*3960*/  IMAD R9, R9, UR11, RZ ;  /* 0x0000000b09097c24 */ /* 0x000fe2000f8e02ff */
[----:B------:R-:W-:Y:S01]  /*3970*/  SEL R8, R5, R8, !P0 ;  /* 0x0000000805087207 */ /* 0x000fe20004000000 */
[----:B------:R-:W-:Y:S01]  /*3980*/  IMAD R13, R13, UR11, RZ ;  /* 0x0000000b0d0d7c24 */ /* 0x000fe2000f8e02ff */
[C---:B------:R-:W-:Y:S02]  /*3990*/  SEL R15, R5.reuse, R15, !P0 ;  /* 0x0000000f050f7207 */ /* 0x040fe40004000000 */
[C---:B------:R-:W-:Y:S02]  /*39a0*/  SEL R17, R5.reuse, R17, !P0 ;  /* 0x0000001105117207 */ /* 0x040fe40004000000 */
[----:B------:R-:W-:Y:S01]  /*39b0*/  SEL R18, R5, R18, !P0 ;  /* 0x0000001205127207 */ /* 0x000fe20004000000 */
[----:B------:R-:W-:Y:S01]  /*39c0*/  IMAD R15, R15, UR11, RZ ;  /* 0x0000000b0f0f7c24 */ /* 0x000fe2000f8e02ff */
[----:B------:R-:W-:Y:S01]  /*39d0*/  SEL R10, R5, R19, !P0 ;  /* 0x00000013050a7207 */ /* 0x000fe20004000000 */
[----:B------:R-:W-:Y:S01]  /*39e0*/  IMAD R17, R17, UR11, RZ ;  /* 0x0000000b11117c24 */ /* 0x000fe2000f8e02ff */
[C---:B------:R-:W-:Y:S01]  /*39f0*/  SEL R20, R5.reuse, R20, !P0 ;  /* 0x0000001405147207 */ /* 0x040fe20004000000 */
[----:B------:R-:W-:Y:S01]  /*3a00*/  IMAD R19, R18, UR11, RZ ;  /* 0x0000000b12137c24 */ /* 0x000fe2000f8e02ff */
[C---:B------:R-:W-:Y:S01]  /*3a10*/  SEL R12, R5.reuse, R21, !P0 ;  /* 0x00000015050c7207 */ /* 0x040fe20004000000 */
[----:B------:R-:W-:Y:S01]  /*3a20*/  IMAD R21, R10, UR11, RZ ;  /* 0x0000000b0a157c24 */ /* 0x000fe2000f8e02ff */
[----:B------:R-:W-:-:S02]  /*3a30*/  SEL R22, R5, R22, !P0 ;  /* 0x0000001605167207 */ /* 0x000fc40004000000 */
[C---:B------:R-:W-:Y:S01]  /*3a40*/  SEL R14, R5.reuse, R23, !P0 ;  /* 0x00000017050e7207 */ /* 0x040fe20004000000 */
[----:B------:R-:W-:Y:S01]  /*3a50*/  IMAD R23, R20, UR11, RZ ;  /* 0x0000000b14177c24 */ /* 0x000fe2000f8e02ff */
[C---:B------:R-:W-:Y:S02]  /*3a60*/  SEL R24, R5.reuse, R24, !P0 ;  /* 0x0000001805187207 */ /* 0x040fe40004000000 */
[C---:B------:R-:W-:Y:S01]  /*3a70*/  SEL R16, R5.reuse, R25, !P0 ;  /* 0x0000001905107207 */ /* 0x040fe20004000000 */
[----:B------:R-:W-:Y:S01]  /*3a80*/  IMAD R25, R12, UR11, RZ ;  /* 0x0000000b0c197c24 */ /* 0x000fe2000f8e02ff */
[C---:B------:R-:W-:Y:S02]  /*3a90*/  SEL R26, R5.reuse, R26, !P0 ;  /* 0x0000001a051a7207 */ /* 0x040fe40004000000 */
        /* <DEDUP_REMOVED lines=17> */
[C---:B------:R-:W-:Y:S01]  /*3bb0*/  SEL R68, R5.reuse, R39, !P0 ;  /* 0x0000002705447207 */ /* 0x040fe20004000000 */
[----:B------:R-:W-:Y:S01]  /*3bc0*/  IMAD R39, R28, UR11, RZ ;  /* 0x0000000b1c277c24 */ /* 0x000fe2000f8e02ff */
[C---:B------:R-:W-:Y:S02]  /*3bd0*/  SEL R38, R5.reuse, R38, !P0 ;  /* 0x0000002605267207 */ /* 0x040fe40004000000 */
        /* <DEDUP_REMOVED lines=16> */
[C---:B------:R-:W-:Y:S02]  /*3ce0*/  SEL R52, R5.reuse, R52, !P0 ;  /* 0x0000003405347207 */ /* 0x040fe40004000000 */
[C---:B------:R-:W-:Y:S01]  /*3cf0*/  SEL R80, R5.reuse, R51, !P0 ;  /* 0x0000003305507207 */ /* 0x040fe20004000000 */
[----:B------:R-:W-:Y:S01]  /*3d00*/  IMAD R51, R34, UR11, RZ ;  /* 0x0000000b22337c24 */ /* 0x000fe2000f8e02ff */
        /* <DEDUP_REMOVED lines=10> */
[----:B------:R-:W-:Y:S01]  /*3db0*/  SEL R103, R5, R54, !P0 ;  /* 0x0000003605677207 */ /* 0x000fe20004000000 */
        /* <DEDUP_REMOVED lines=32> */
[----:B------:R-:W-:Y:S01]  /*3fc0*/  VIADD R5, R132, 0xffffffff ;  /* 0xffffffff84057836 */ /* 0x000fe20000000000 */
[----:B------:R-:W-:Y:S01]  /*3fd0*/  LEA R138, P1, R4, UR12, 0x2 ;  /* 0x0000000c048a7c11 */ /* 0x000fe2000f8210ff */
[----:B------:R-:W-:Y:S01]  /*3fe0*/  IMAD R95, R95, UR11, RZ ;  /* 0x0000000b5f5f7c24 */ /* 0x000fe2000f8e02ff */
[----:B------:R-:W-:Y:S01]  /*3ff0*/  LEA R126, P2, R0, UR14, 0x2 ;  /* 0x0000000e007e7c11 */ /* 0x000fe2000f8410ff */
[----:B------:R-:W-:Y:S01]  /*4000*/  IMAD R99, R99, UR11, RZ ;  /* 0x0000000b63637c24 */ /* 0x000fe2000f8e02ff */
[----:B------:R-:W-:Y:S01]  /*4010*/  ISETP.GE.U32.AND P6, PT, R5, 0x7fffffc0, PT ;  /* 0x7fffffc00500780c */ /* 0x000fe20003fc6070 */
[----:B------:R-:W-:Y:S01]  /*4020*/  VIADD R5, R132, 0xfffffffc ;  /* 0xfffffffc84057836 */ /* 0x000fe20000000000 */
[----:B------:R-:W-:Y:S01]  /*4030*/  LEA.HI.X.SX32 R139, R4, UR13, 0x2, P1 ;  /* 0x0000000d048b7c11 */ /* 0x000fe200088f16ff */
[----:B------:R-:W-:Y:S01]  /*4040*/  IMAD R103, R103, UR11, RZ ;  /* 0x0000000b67677c24 */ /* 0x000fe2000f8e02ff */
[----:B------:R-:W-:Y:S01]  /*4050*/  LEA.HI.X.SX32 R0, R0, UR15, 0x2, P2 ;  /* 0x0000000f00007c11 */ /* 0x000fe200090f16ff */
[----:B------:R-:W-:Y:S01]  /*4060*/  IMAD R107, R107, UR11, RZ ;  /* 0x0000000b6b6b7c24 */ /* 0x000fe2000f8e02ff */
[----:B------:R-:W-:Y:S01]  /*4070*/  ISETP.GE.U32.AND P3, PT, R5, 0x7fffffbd, PT ;  /* 0x7fffffbd0500780c */ /* 0x000fe20003f66070 */
[----:B------:R-:W-:Y:S01]  /*4080*/  IMAD R5, R7, UR11, RZ ;  /* 0x0000000b07057c24 */ /* 0x000fe2000f8e02ff */
[----:B------:R-:W-:Y:S01]  /*4090*/  IADD3 R4, PT, PT, R132, -0x3, RZ ;  /* 0xfffffffd84047810 */ /* 0x000fe20007ffe0ff */
[----:B------:R-:W-:Y:S01]  /*40a0*/  IMAD R7, R8, UR11, RZ ;  /* 0x0000000b08077c24 */ /* 0x000fe2000f8e02ff */
[----:B------:R-:W-:Y:S01]  /*40b0*/  LEA R136, P0, R2, UR12, 0x2 ;  /* 0x0000000c02887c11 */ /* 0x000fe2000f8010ff */
[----:B------:R-:W-:Y:S01]  /*40c0*/  IMAD R111, R111, UR11, RZ ;  /* 0x0000000b6f6f7c24 */ /* 0x000fe2000f8e02ff */
[-C--:B------:R-:W-:Y:S01]  /*40d0*/  LEA R128, P5, R5, R126.reuse, 0x2 ;  /* 0x0000007e05807211 */ /* 0x080fe200078a10ff */
[----:B------:R-:W-:Y:S01]  /*40e0*/  IMAD R115, R115, UR11, RZ ;  /* 0x0000000b73737c24 */ /* 0x000fe2000f8e02ff */
[----:B------:R-:W-:Y:S01]  /*40f0*/  LEA R130, P1, R7, R126, 0x2 ;  /* 0x0000007e07827211 */ /* 0x000fe200078210ff */
[----:B------:R-:W-:Y:S01]  /*4100*/  IMAD R119, R119, UR11, RZ ;  /* 0x0000000b77777c24 */ /* 0x000fe2000f8e02ff */
[----:B------:R-:W-:Y:S01]  /*4110*/  ISETP.GE.U32.AND P2, PT, R4, 0x7fffffbe, PT ;  /* 0x7fffffbe0400780c */ /* 0x000fe20003f46070 */
[----:B------:R-:W-:Y:S01]  /*4120*/  IMAD R143, R97, UR11, RZ ;  /* 0x0000000b618f7c24 */ /* 0x000fe2000f8e02ff */
[----:B------:R-:W-:Y:S01]  /*4130*/  LEA.HI.X.SX32 R129, R5, R0, 0x2, P5 ;  /* 0x0000000005817211 */ /* 0x000fe200028f16ff */
[----:B------:R-:W-:Y:S01]  /*4140*/  IMAD R123, R123, UR11, RZ ;  /* 0x0000000b7b7b7c24 */ /* 0x000fe2000f8e02ff */
[----:B------:R-:W-:Y:S01]  /*4150*/  LEA R4, P5, R9, R126, 0x2 ;  /* 0x0000007e09047211 */ /* 0x000fe200078a10ff */
        /* <DEDUP_REMOVED lines=10> */
[----:B------:R-:W-:Y:S01]  /*4200*/  UMOV UR12, 0x1 ;  /* 0x00000001000c7882 */ /* 0x000fe20000000000 */
[----:B------:R-:W-:-:S02]  /*4210*/  LEA R10, P1, R15, R126, 0x2 ;  /* 0x0000007e0f0a7211 */ /* 0x000fc400078210ff */
[----:B------:R-:W-:Y:S02]  /*4220*/  LEA.HI.X.SX32 R9, R13, R0, 0x2, P5 ;  /* 0x000000000d097211 */ /* 0x000fe400028f16ff */
[----:B------:R-:W-:Y:S02]  /*4230*/  LEA R12, P5, R17, R126, 0x2 ;  /* 0x0000007e110c7211 */ /* 0x000fe400078a10ff */
[----:B------:R-:W-:Y:S02]  /*4240*/  LEA.HI.X.SX32 R11, R15, R0, 0x2, P1 ;  /* 0x000000000f0b7211 */ /* 0x000fe400008f16ff */
[----:B------:R-:W-:Y:S02]  /*4250*/  LEA R14, P1, R19, R126, 0x2 ;  /* 0x0000007e130e7211 */ /* 0x000fe400078210ff */
[----:B------:R-:W-:Y:S02]  /*4260*/  LEA.HI.X.SX32 R13, R17, R0, 0x2, P5 ;  /* 0x00000000110d7211 */ /* 0x000fe400028f16ff */
        /* <DEDUP_REMOVED lines=59> */
[----:B------:R-:W-:Y:S01]  /*4620*/  LEA.HI.X.SX32 R137, R2, UR13, 0x2, P0 ;  /* 0x0000000d02897c11 */ /* 0x000fe200080f16ff */
[----:B------:R-:W-:Y:S01]  /*4630*/  VIADD R2, R132, 0xfffffffe ;  /* 0xfffffffe84027836 */ /* 0x000fe20000000000 */
[----:B------:R-:W-:-:S02]  /*4640*/  LEA.HI.X.SX32 R73, R77, R0, 0x2, P5 ;  /* 0x000000004d497211 */ /* 0x000fc400028f16ff */
[----:B------:R-:W-:Y:S02]  /*4650*/  LEA R76, P5, R81, R126, 0x2 ;  /* 0x0000007e514c7211 */ /* 0x000fe400078a10ff */
[----:B------:R-:W-:Y:S02]  /*4660*/  LEA.HI.X.SX32 R75, R79, R0, 0x2, P1 ;  /* 0x000000004f4b7211 */ /* 0x000fe400008f16ff */
[----:B------:R-:W-:Y:S02]  /*4670*/  LEA R78, P1, R83, R126, 0x2 ;  /* 0x0000007e534e7211 */ /* 0x000fe400078210ff */
[----:B------:R-:W-:Y:S02]  /*4680*/  LEA.HI.X.SX32 R77, R81, R0, 0x2, P5 ;  /* 0x00000000514d7211 */ /* 0x000fe400028f16ff */
[----:B------:R-:W-:Y:S01]  /*4690*/  ISETP.GE.U32.AND P0, PT, R2, 0x7fffffbf, PT ;  /* 0x7fffffbf0200780c */ /* 0x000fe20003f06070 */
[----:B------:R-:W-:Y:S01]  /*46a0*/  VIADD R2, R132, 0xfffffffb ;  /* 0xfffffffb84027836 */ /* 0x000fe20000000000 */
[----:B------:R-:W-:-:S02]  /*46b0*/  LEA R80, P5, R85, R126, 0x2 ;  /* 0x0000007e55507211 */ /* 0x000fc400078a10ff */
[----:B------:R-:W-:Y:S02]  /*46c0*/  LEA.HI.X.SX32 R79, R83, R0, 0x2, P1 ;  /* 0x00000000534f7211 */ /* 0x000fe400008f16ff */
[----:B------:R-:W-:Y:S02]  /*46d0*/  LEA R82, P1, R87, R126, 0x2 ;  /* 0x0000007e57527211 */ /* 0x000fe400078210ff */
[----:B------:R-:W-:Y:S02]  /*46e0*/  LEA.HI.X.SX32 R81, R85, R0, 0x2, P5 ;  /* 0x0000000055517211 */ /* 0x000fe400028f16ff */
[----:B------:R-:W-:Y:S02]  /*46f0*/  LEA R84, P5, R89, R126, 0x2 ;  /* 0x0000007e59547211 */ /* 0x000fe400078a10ff */
[----:B------:R-:W-:Y:S01]  /*4700*/  ISETP.GE.U32.AND P4, PT, R2, 0x7fffffbc, PT ;  /* 0x7fffffbc0200780c */ /* 0x000fe20003f86070 */
[----:B------:R-:W-:Y:S01]  /*4710*/  IMAD.SHL.U32 R2, R86, 0x200, RZ ;  /* 0x0000020056027824 */ /* 0x000fe200078e00ff */
[----:B------:R-:W-:-:S02]  /*4720*/  LEA.HI.X.SX32 R83, R87, R0, 0x2, P1 ;  /* 0x0000000057537211 */ /* 0x000fc400008f16ff */
[----:B------:R-:W-:Y:S02]  /*4730*/  LEA R86, P1, R91, R126, 0x2 ;  /* 0x0000007e5b567211 */ /* 0x000fe400078210ff */
[----:B------:R-:W-:Y:S02]  /*4740*/  LEA.HI.X.SX32 R85, R89, R0, 0x2, P5 ;  /* 0x0000000059557211 */ /* 0x000fe400028f16ff */
[----:B------:R-:W-:Y:S02]  /*4750*/  LEA R88, P5, R93, R126, 0x2 ;  /* 0x0000007e5d587211 */ /* 0x000fe400078a10ff */
[----:B------:R-:W-:Y:S02]  /*4760*/  LEA.HI.X.SX32 R87, R91, R0, 0x2, P1 ;  /* 0x000000005b577211 */ /* 0x000fe400008f16ff */
[----:B------:R-:W-:Y:S02]  /*4770*/  LEA R90, P1, R95, R126, 0x2 ;  /* 0x0000007e5f5a7211 */ /* 0x000fe400078210ff */
        /* <DEDUP_REMOVED lines=14> */
[----:B------:R-:W-:Y:S01]  /*4860*/  LEA.HI.X.SX32 R103, R119, R0, 0x2, P1 ;  /* 0x0000000077677211 */ /* 0x000fe200008f16ff */
[----:B------:R-:W-:Y:S01]  /*4870*/  IMAD R119, R105, UR11, RZ ;  /* 0x0000000b69777c24 */ /* 0x000fe2000f8e02ff */
[----:B------:R-:W-:Y:S02]  /*4880*/  LEA R106, P1, R127, R126, 0x2 ;  /* 0x0000007e7f6a7211 */ /* 0x000fe400078210ff */
[----:B------:R-:W-:Y:S01]  /*4890*/  LEA.HI.X.SX32 R105, R123, R0, 0x2, P5 ;  /* 0x000000007b697211 */ /* 0x000fe200028f16ff */
[----:B------:R-:W-:Y:S01]  /*48a0*/  IMAD R123, R109, UR11, RZ ;  /* 0x0000000b6d7b7c24 */ /* 0x000fe2000f8e02ff */
[----:B------:R-:W-:Y:S02]  /*48b0*/  LEA R108, P5, R133, R126, 0x2 ;  /* 0x0000007e856c7211 */ /* 0x000fe400078a10ff */
[----:B------:R-:W-:Y:S01]  /*48c0*/  LEA.HI.X.SX32 R107, R127, R0, 0x2, P1 ;  /* 0x000000007f6b7211 */ /* 0x000fe200008f16ff */
[----:B------:R-:W-:Y:S01]  /*48d0*/  IMAD R127, R113, UR11, RZ ;  /* 0x0000000b717f7c24 */ /* 0x000fe2000f8e02ff */
[----:B------:R-:W-:-:S02]  /*48e0*/  LEA R110, P1, R135, R126, 0x2 ;  /* 0x0000007e876e7211 */ /* 0x000fc400078210ff */
[----:B------:R-:W-:Y:S01]  /*48f0*/  LEA.HI.X.SX32 R109, R133, R0, 0x2, P5 ;  /* 0x00000000856d7211 */ /* 0x000fe200028f16ff */
[----:B------:R-:W-:Y:S01]  /*4900*/  IMAD R133, R117, UR11, RZ ;  /* 0x0000000b75857c24 */ /* 0x000fe2000f8e02ff */
[----:B------:R-:W-:Y:S02]  /*4910*/  LEA R112, P5, R141, R126, 0x2 ;  /* 0x0000007e8d707211 */ /* 0x000fe400078a10ff */
[----:B------:R-:W-:Y:S01]  /*4920*/  LEA.HI.X.SX32 R111, R135, R0, 0x2, P1 ;  /* 0x00000000876f7211 */ /* 0x000fe200008f16ff */
[----:B------:R-:W-:Y:S01]  /*4930*/  IMAD R135, R121, UR11, RZ ;  /* 0x0000000b79877c24 */ /* 0x000fe2000f8e02ff */
[----:B------:R-:W-:Y:S01]  /*4940*/  LEA R114, P1, R143, R126, 0x2 ;  /* 0x0000007e8f727211 */ /* 0x000fe200078210ff */
[----:B------:R-:W-:Y:S01]  /*4950*/  UIADD3 UR11, UPT, UPT, UR10, UR5, URZ ;  /* 0x000000050a0b7290 */ /* 0x000fe2000fffe0ff */
        /* <DEDUP_REMOVED lines=10> */
[-C--:B------:R-:W-:Y:S02]  /*4a00*/  LEA.HI.X.SX32 R123, R127, R0.reuse, 0x2, P1 ;  /* 0x000000007f7b7211 */ /* 0x080fe400008f16ff */
[----:B------:R-:W-:Y:S02]  /*4a10*/  LOP3.LUT R127, R125, 0x7c, R140, 0x78, !PT ;  /* 0x0000007c7d7f7812 */ /* 0x000fe400078e788c */
[----:B------:R-:W-:Y:S01]  /*4a20*/  LEA.HI.X.SX32 R125, R133, R0, 0x2, P5 ;  /* 0x00000000857d7211 */ /* 0x000fe200028f16ff */
[----:B------:R-:W-:Y:S01]  /*4a30*/  VIADD R133, R132, 0xfffffffa ;  /* 0xfffffffa84857836 */ /* 0x000fe20000000000 */
[----:B------:R-:W-:-:S02]  /*4a40*/  LEA R126, P5, R135, R126, 0x2 ;  /* 0x0000007e877e7211 */ /* 0x000fc400078a10ff */
[----:B------:R-:W-:Y:S02]  /*4a50*/  LOP3.LUT R2, R127, 0x4000, R2, 0xf8, !PT ;  /* 0x000040007f027812 */ /* 0x000fe400078ef802 */
[----:B------:R-:W-:Y:S02]  /*4a60*/  ISETP.NE.U32.AND P1, PT, R3, RZ, PT ;  /* 0x000000ff0300720c */ /* 0x000fe40003f25070 */
[----:B------:R-:W-:Y:S01]  /*4a70*/  LEA.HI.X.SX32 R127, R135, R0, 0x2, P5 ;  /* 0x00000000877f7211 */ /* 0x000fe200028f16ff */
[----:B------:R-:W-:Y:S10]  /*4a80*/  BRA.U UP0, `(.L_x_5) ;  /* 0x0000000100187547 */ /* 0x000ff4000b800000 */
[----:B------:R-:W-:Y:S01]  /*4a90*/  ELECT P5, URZ, PT ;  /* 0x0000000000ff782f */ /* 0x000fe200038a0000 */
[----:B------:R-:W-:Y:S01]  /*4aa0*/  IMAD.MOV.U32 R0, RZ, RZ, 0x1 ;  /* 0x00000001ff007424 */ /* 0x000fe200078e00ff */
[----:B------:R-:W-:Y:S01]  /*4ab0*/  UMOV UR5, 0x40 ;  /* 0x0000004000057882 */ /* 0x000fe20000000000 */
[----:B------:R-:W-:Y:S01]  /*4ac0*/  UVIRTCOUNT.DEALLOC.SMPOOL 0x80 ;  /* 0x000000800000784c */ /* 0x000fe20000000000 */
[----:B------:R-:W-:-:S09]  /*4ad0*/  ULEA UR5, UR8, UR5, 0x18 ;  /* 0x0000000508057291 */ /* 0x000fd2000f8ec0ff */
[----:B------:R1:W-:Y:S03]  /*4ae0*/  @P5 STS.U8 [UR5], R0 ;  /* 0x00000000ff005988 */ /* 0x0003e60008000005 */
.L_x_5:
[----:B------:R-:W-:Y:S01]  /*4af0*/  STTM.x64 tmem[UR11], RZ ;  /* 0x000000ff000079ed */ /* 0x000fe2000834000b */
[----:B------:R-:W-:Y:S01]  /*4b00*/  STTM.x64 tmem[UR11+0x40], RZ ;  /* 0x000040ff000079ed */ /* 0x000fe2000834000b */
[----:B------:R-:W-:Y:S01]  /*4b10*/  STTM.x64 tmem[UR11+0x80], RZ ;  /* 0x000080ff000079ed */ /* 0x000fe2000834000b */
[----:B------:R-:W-:Y:S01]  /*4b20*/  STTM.x64 tmem[UR11+0xc0], RZ ;  /* 0x0000c0ff000079ed */ /* 0x000fe2000834000b */
[----:B------:R-:W2:Y:S02]  /*4b30*/  FENCE.VIEW.ASYNC.T ;  /* 0x00000000000073c6 */ /* 0x000ea40000000200 */
[----:B--2---:R-:W-:Y:S01]  /*4b40*/  VOTEU.ALL UP1, P1 ;  /* 0x0000000000ff7886 */ /* 0x004fe20000820000 */
[----:B------:R-:W-:Y:S01]  /*4b50*/  ISETP.GE.U32.AND P5, PT, R133, 0x7fffffbb, PT ;  /* 0x7fffffbb8500780c */ /* 0x000fe20003fa6070 */
[----:B------:R-:W-:Y:S02]  /*4b60*/  USHF.L.U32 UR5, UR6, 0x1, URZ ;  /* 0x0000000106057899 */ /* 0x000fe400080006ff */
[----:B------:R-:W-:Y:S01]  /*4b70*/  IMAD.U32 R133, RZ, RZ, UR6 ;  /* 0x00000006ff857e24 */ /* 0x000fe2000f8e00ff */
[----:B------:R-:W-:Y:S01]  /*4b80*/  VOTEU.ALL UP2, P1 ;  /* 0x0000000000ff7886 */ /* 0x000fe20000840000 */
[----:B------:R-:W-:-:S04]  /*4b90*/  @!UP1 UIADD3 UR14, UPT, UPT, -UR12, 0x100000, URZ ;  /* 0x001000000c0e9890 */ /* 0x000fc8000fffe1ff */
[----:B------:R-:W-:Y:S02]  /*4ba0*/  @!UP1 USHF.L.U32 UR15, UR14, 0xb, URZ ;  /* 0x0000000b0e0f9899 */ /* 0x000fe400080006ff */
[----:B------:R-:W-:Y:S01]  /*4bb0*/  @!UP1 USHF.L.U32 UR14, UR14, 0x1, URZ ;  /* 0x000000010e0e9899 */ /* 0x000fe200080006ff */
[----:B------:R2:W-:Y:S01]  /*4bc0*/  STL.64 [R1+0x6b8], R198 ;  /* 0x0006b8c601007387 */ /* 0x0005e20000100a00 */
[----:B------:R-:W-:-:S04]  /*4bd0*/  @!UP1 UIADD3 UR12, UPT, UPT, -UR12, 0x100000, URZ ;  /* 0x001000000c0c9890 */ /* 0x000fc8000fffe1ff */
[----:B------:R-:W-:Y:S02]  /*4be0*/  @!UP1 USHF.L.U32 UR13, UR12, 0xb, URZ ;  /* 0x0000000b0c0d9899 */ /* 0x000fe400080006ff */
[----:B------:R-:W-:Y:S01]  /*4bf0*/  @!UP1 USHF.L.U32 UR12, UR12, 0x1, URZ ;  /* 0x000000010c0c9899 */ /* 0x000fe200080006ff */
[----:B------:R-:W-:Y:S01]  /*4c00*/  VOTEU.ALL UP1, P1 ;  /* 0x0000000000ff7886 */ /* 0x000fe20000820000 */
[----:B------:R-:W-:Y:S01]  /*4c10*/  IMAD.WIDE R146, R133, 0x4, R136 ;  /* 0x0000000485927825 */ /* 0x000fe200078e0288 */
[----:B------:R-:W-:Y:S01]  /*4c20*/  BAR.SYNC.DEFER_BLOCKING 0x0 ;  /* 0x0000000000007b1d */ /* 0x000fe20000010000 */
[----:B------:R-:W-:Y:S01]  /*4c30*/  LEA R135, R3, UR9, 0x2 ;  /* 0x0000000903877c11 */ /* 0x000fe2000f8e10ff */
[----:B------:R-:W-:Y:S01]  /*4c40*/  UIMAD UR8, UR6, 0x39, URZ ;  /* 0x00000039060878a4 */ /* 0x000fe2000f8e02ff */
[----:B------:R-:W-:Y:S01]  /*4c50*/  IMAD.WIDE R150, R133, 0x4, R138 ;  /* 0x0000000485967825 */ /* 0x000fe200078e028a */
[----:B-1----:R-:W-:-:S04]  /*4c60*/  IADD3 R0, PT, PT, R132, -0x7, RZ ;  /* 0xfffffff984007810 */ /* 0x002fc80007ffe0ff */
[----:B------:R-:W1:Y:S01]  /*4c70*/  LDC R252, c[0x0][0x3a0] ;  /* 0x0000e800fffc7b82 */ /* 0x000e620000000800 */
[----:B------:R-:W-:Y:S01]  /*4c80*/  IMAD.U32 R133, RZ, RZ, UR5 ;  /* 0x00000005ff857e24 */ /* 0x000fe2000f8e00ff */
[----:B------:R-:W-:Y:S01]  /*4c90*/  UIMAD UR5, UR6, 0x3, URZ ;  /* 0x00000003060578a4 */ /* 0x000fe2000f8e02ff */
[----:B------:R-:W-:Y:S01]  /*4ca0*/  MOV R228, UR8 ;  /* 0x0000000800e47c02 */ /* 0x000fe20008000f00 */
[----:B------:R-:W-:Y:S01]  /*4cb0*/  UIMAD UR8, UR6, 0x3d, URZ ;  /* 0x0000003d060878a4 */ /* 0x000fe2000f8e02ff */
[----:B------:R-:W-:-:S04]  /*4cc0*/  IMAD.WIDE R142, R133, 0x4, R136 ;  /* 0x00000004858e7825 */ /* 0x000fc800078e0288 */
[----:B------:R-:W-:-:S04]  /*4cd0*/  IMAD.WIDE R158, R133, 0x4, R138 ;  /* 0x00000004859e7825 */ /* 0x000fc800078e028a */
[----:B------:R-:W-:Y:S01]  /*4ce0*/  IMAD.U32 R133, RZ, RZ, UR5 ;  /* 0x00000005ff857e24 */ /* 0x000fe2000f8e00ff */
[----:B------:R-:W-:Y:S01]  /*4cf0*/  USHF.L.U32 UR5, UR6, 0x2, URZ ;  /* 0x0000000206057899 */ /* 0x000fe200080006ff */
[--C-:B------:R-:W-:Y:S01]  /*4d00*/  IMAD.WIDE R226, R228, 0x4, R136.reuse ;  /* 0x00000004e4e27825 */ /* 0x100fe200078e0288 */
[----:B------:R-:W3:Y:S02]  /*4d10*/  FENCE.VIEW.ASYNC.S ;  /* 0x00000000000073c6 */ /* 0x000ee40000000000 */
[----:B---3--:R-:W3:Y:S02]  /*4d20*/  @!UP1 SYNCS.EXCH.64 URZ, [UR4], UR14 ;  /* 0x0000000e04ff95b2 */ /* 0x008ee40008000100 */
[----:B---3--:R-:W-:Y:S01]  /*4d30*/  BAR.SYNC.DEFER_BLOCKING 0x0 ;  /* 0x0000000000007b1d */ /* 0x008fe20000010000 */
[----:B------:R-:W-:-:S04]  /*4d40*/  IMAD.WIDE R156, R133, 0x4, R136 ;  /* 0x00000004859c7825 */ /* 0x000fc800078e0288 */
[----:B------:R-:W-:-:S04]  /*4d50*/  IMAD.WIDE R140, R133, 0x4, R138 ;  /* 0x00000004858c7825 */ /* 0x000fc800078e028a */
[----:B------:R-:W-:Y:S01]  /*4d60*/  IMAD.U32 R133, RZ, RZ, UR5 ;  /* 0x00000005ff857e24 */ /* 0x000fe2000f8e00ff */
[----:B------:R-:W-:Y:S01]  /*4d70*/  UIMAD UR5, UR6, 0x5, URZ ;  /* 0x00000005060578a4 */ /* 0x000fe2000f8e02ff */
[----:B------:R3:W-:Y:S01]  /*4d80*/  STL.64 [R1+0x1e0], R140 ;  /* 0x0001e08c01007387 */ /* 0x0007e20000100a00 */
[----:B------:R-:W-:-:S04]  /*4d90*/  IMAD.WIDE R228, R228, 0x4, R138 ;  /* 0x00000004e4e47825 */ /* 0x000fc800078e028a */
[----:B------:R-:W-:-:S04]  /*4da0*/  IMAD.WIDE R154, R133, 0x4, R136 ;  /* 0x00000004859a7825 */ /* 0x000fc800078e0288 */
[--C-:B------:R-:W-:Y:S01]  /*4db0*/  IMAD.WIDE R152, R133, 0x4, R138.reuse ;  /* 0x0000000485987825 */ /* 0x100fe200078e028a */
[----:B------:R-:W-:Y:S01]  /*4dc0*/  MOV R133, UR5 ;  /* 0x0000000500857c02 */ /* 0x000fe20008000f00 */
[----:B------:R-:W-:Y:S01]  /*4dd0*/  UIMAD UR5, UR6, 0x6, URZ ;  /* 0x00000006060578a4 */ /* 0x000fe2000f8e02ff */
[----:B------:R4:W1:Y:S02]  /*4de0*/  @!UP2 SYNCS.EXCH.64 URZ, [UR9+0x50008], UR12 ;  /* 0x0500080c09ffa5b2 */ /* 0x0008640008000100 */
[----:B------:R-:W-:Y:S01]  /*4df0*/  @!PT LDS RZ, [RZ] ;  /* 0x00000000fffff984 */ /* 0x000fe20000000800 */
[----:B------:R-:W-:Y:S01]  /*4e00*/  @!PT LDS RZ, [RZ] ;  /* 0x00000000fffff984 */ /* 0x000fe20000000800 */
[----:B------:R-:W-:Y:S01]  /*4e10*/  @!PT LDS RZ, [RZ] ;  /* 0x00000000fffff984 */ /* 0x000fe20000000800 */
[----:B-1----:R-:W-:Y:S01]  /*4e20*/  LDGSTS.E [R135], desc[UR28][R136.64], !P6 ;  /* 0x0000000088877fae */ /* 0x002fe2000f1a101c */
[----:B------:R-:W-:-:S03]  /*4e30*/  IMAD.WIDE R144, R133, 0x4, R138 ;  /* 0x0000000485907825 */ /* 0x000fc600078e028a */
[----:B------:R-:W-:Y:S01]  /*4e40*/  LDGSTS.E [R135+0x200], desc[UR28][R138.64], !P6 ;  /* 0x002000008a877fae */ /* 0x000fe2000f1a101c */
[----:B------:R-:W-:Y:S01]  /*4e50*/  ISETP.GE.U32.AND P6, PT, R0, 0x7fffffba, PT ;  /* 0x7fffffba0000780c */ /* 0x000fe20003fc6070 */
[C---:B------:R-:W-:Y:S02]  /*4e60*/  VIADD R0, R132.reuse, 0xfffffff8 ;  /* 0xfffffff884007836 */ /* 0x040fe40000000000 */
[----:B------:R-:W-:Y:S01]  /*4e70*/  LDGSTS.E [R135+0x400], desc[UR28][R146.64], !P0 ;  /* 0x0040000092877fae */ /* 0x000fe2000c1a101c */
[----:B--2---:R-:W-:Y:S01]  /*4e80*/  VIADD R198, R132, 0x3f ;  /* 0x0000003f84c67836 */ /* 0x004fe20000000000 */
[----:B----4-:R-:W-:Y:S02]  /*4e90*/  UIMAD UR12, UR6, 0x3b, URZ ;  /* 0x0000003b060c78a4 */ /* 0x010fe4000f8e02ff */
[----:B------:R-:W-:Y:S01]  /*4ea0*/  LDGSTS.E [R135+0x600], desc[UR28][R150.64], !P0 ;  /* 0x0060000096877fae */ /* 0x000fe2000c1a101c */
[----:B------:R-:W-:Y:S01]  /*4eb0*/  ISETP.GE.U32.AND P0, PT, R0, 0x7fffffb9, PT ;  /* 0x7fffffb90000780c */ /* 0x000fe20003f06070 */
[----:B------:R-:W-:-:S02]  /*4ec0*/  VIADD R0, R132, 0xfffffff7 ;  /* 0xfffffff784007836 */ /* 0x000fc40000000000 */
[----:B------:R-:W-:Y:S01]  /*4ed0*/  LDGSTS.E [R135+0x800], desc[UR28][R142.64], !P2 ;  /* 0x008000008e877fae */ /* 0x000fe2000d1a101c */
[----:B------:R-:W-:Y:S02]  /*4ee0*/  IMAD.U32 R236, RZ, RZ, UR12 ;  /* 0x0000000cffec7e24 */ /* 0x000fe4000f8e00ff */
[----:B------:R-:W-:Y:S01]  /*4ef0*/  VIADD R201, R132, 0xffffffbf ;  /* 0xffffffbf84c97836 */ /* 0x000fe20000000000 */
[----:B------:R-:W-:Y:S01]  /*4f00*/  LDGSTS.E [R135+0xa00], desc[UR28][R158.64], !P2 ;  /* 0x00a000009e877fae */ /* 0x000fe2000d1a101c */
[----:B------:R-:W-:Y:S01]  /*4f10*/  ISETP.GE.U32.AND P2, PT, R0, 0x7fffffb8, PT ;  /* 0x7fffffb80000780c */ /* 0x000fe20003f46070 */
[----:B------:R-:W-:Y:S02]  /*4f20*/  VIADD R0, R132, 0xfffffff6 ;  /* 0xfffffff684007836 */ /* 0x000fe40000000000 */
[----:B------:R-:W-:Y:S01]  /*4f30*/  LDGSTS.E [R135+0xc00], desc[UR28][R156.64], !P3 ;  /* 0x00c000009c877fae */ /* 0x000fe2000d9a101c */
[----:B------:R-:W-:-:S03]  /*4f40*/  IMAD.WIDE R234, R236, 0x4, R136 ;  /* 0x00000004ecea7825 */ /* 0x000fc600078e0288 */
[----:B------:R3:W-:Y:S01]  /*4f50*/  LDGSTS.E [R135+0xe00], desc[UR28][R140.64], !P3 ;  /* 0x00e000008c877fae */ /* 0x0007e2000d9a101c */
[----:B------:R-:W-:Y:S01]  /*4f60*/  ISETP.GE.U32.AND P3, PT, R0, 0x7fffffb7, PT ;  /* 0x7fffffb70000780c */ /* 0x000fe20003f66070 */
[----:B------:R-:W-:Y:S02]  /*4f70*/  VIADD R0, R132, 0xfffffff5 ;  /* 0xfffffff584007836 */ /* 0x000fe40000000000 */
[----:B------:R-:W-:Y:S01]  /*4f80*/  LDGSTS.E [R135+0x1000], desc[UR28][R154.64], !P4 ;  /* 0x010000009a877fae */ /* 0x000fe2000e1a101c */
[----:B------:R-:W-:-:S03]  /*4f90*/  IMAD.WIDE R236, R236, 0x4, R138 ;  /* 0x00000004ecec7825 */ /* 0x000fc600078e028a */
[----:B------:R-:W-:Y:S01]  /*4fa0*/  LDGSTS.E [R135+0x1200], desc[UR28][R152.64], !P4 ;  /* 0x0120000098877fae */ /* 0x000fe2000e1a101c */
[----:B------:R-:W-:Y:S01]  /*4fb0*/  ISETP.GE.U32.AND P4, PT, R0, 0x7fffffb6, PT ;  /* 0x7fffffb60000780c */ /* 0x000fe20003f86070 */
[----:B------:R-:W-:Y:S02]  /*4fc0*/  VIADD R0, R132, 0xfffffff4 ;  /* 0xfffffff484007836 */ /* 0x000fe40000000000 */
[--C-:B---3--:R-:W-:Y:S01]  /*4fd0*/  IMAD.WIDE R140, R133, 0x4, R136.reuse ;  /* 0x00000004858c7825 */ /* 0x108fe200078e0288 */
[----:B------:R1:W-:Y:S03]  /*4fe0*/  STL.64 [R1+0x1c0], R144 ;  /* 0x0001c09001007387 */ /* 0x0003e60000100a00 */
[----:B------:R-:W-:Y:S01]  /*4ff0*/  IMAD.U32 R133, RZ, RZ, UR5 ;  /* 0x00000005ff857e24 */ /* 0x000fe2000f8e00ff */
[----:B------:R-:W-:Y:S01]  /*5000*/  UIMAD UR5, UR6, 0x7, URZ ;  /* 0x00000007060578a4 */ /* 0x000fe2000f8e02ff */
[----:B------:R-:W-:Y:S02]  /*5010*/  LDGSTS.E [R135+0x1400], desc[UR28][R140.64], !P5 ;  /* 0x014000008c877fae */ /* 0x000fe4000e9a101c */
[----:B------:R-:W-:-:S02]  /*5020*/  IMAD.WIDE R148, R133, 0x4, R136 ;  /* 0x0000000485947825 */ /* 0x000fc400078e0288 */
[----:B------:R1:W-:Y:S01]  /*5030*/  LDGSTS.E [R135+0x1600], desc[UR28][R144.64], !P5 ;  /* 0x0160000090877fae */ /* 0x0003e2000e9a101c */
[----:B------:R-:W-:Y:S01]  /*5040*/  ISETP.GE.U32.AND P5, PT, R0, 0x7fffffb5, PT ;  /* 0x7fffffb50000780c */ /* 0x000fe20003fa6070 */
[----:B------:R-:W-:Y:S02]  /*5050*/  VIADD R0, R132, 0xfffffff3 ;  /* 0xfffffff384007836 */ /* 0x000fe40000000000 */
[----:B------:R2:W-:Y:S04]  /*5060*/  STL.64 [R1+0x1b8], R148 ;  /* 0x0001b89401007387 */ /* 0x0005e80000100a00 */
[----:B------:R2:W-:Y:S01]  /*5070*/  LDGSTS.E [R135+0x1800], desc[UR28][R148.64], !P6 ;  /* 0x0180000094877fae */ /* 0x0005e2000f1a101c */
[----:B-1----:R-:W-:-:S04]  /*5080*/  IMAD.WIDE R144, R133, 0x4, R138 ;  /* 0x0000000485907825 */ /* 0x002fc800078e028a */
[----:B------:R-:W-:Y:S01]  /*5090*/  IMAD.U32 R133, RZ, RZ, UR5 ;  /* 0x00000005ff857e24 */ /* 0x000fe2000f8e00ff */
[----:B------:R-:W-:Y:S01]  /*50a0*/  USHF.L.U32 UR5, UR6, 0x3, URZ ;  /* 0x0000000306057899 */ /* 0x000fe200080006ff */
[----:B------:R1:W-:Y:S02]  /*50b0*/  STL.64 [R1+0x1b0], R144 ;  /* 0x0001b09001007387 */ /* 0x0003e40000100a00 */
[C---:B--2---:R-:W-:Y:S02]  /*50c0*/  IMAD.WIDE R148, R133.reuse, 0x4, R136 ;  /* 0x0000000485947825 */ /* 0x044fe400078e0288 */
[----:B------:R1:W-:Y:S01]  /*50d0*/  LDGSTS.E [R135+0x1a00], desc[UR28][R144.64], !P6 ;  /* 0x01a0000090877fae */ /* 0x0003e2000f1a101c */
[----:B------:R-:W-:Y:S01]  /*50e0*/  ISETP.GE.U32.AND P6, PT, R0, 0x7fffffb4, PT ;  /* 0x7fffffb40000780c */ /* 0x000fe20003fc6070 */
[----:B------:R-:W-:Y:S02]  /*50f0*/  VIADD R0, R132, 0xfffffff2 ;  /* 0xfffffff284007836 */ /* 0x000fe40000000000 */
[----:B------:R2:W-:Y:S04]  /*5100*/  STL.64 [R1+0x1a8], R148 ;  /* 0x0001a89401007387 */ /* 0x0005e80000100a00 */
[----:B------:R2:W-:Y:S01]  /*5110*/  LDGSTS.E [R135+0x1c00], desc[UR28][R148.64], !P0 ;  /* 0x01c0000094877fae */ /* 0x0005e2000c1a101c */
[----:B-1----:R-:W-:-:S04]  /*5120*/  IMAD.WIDE R144, R133, 0x4, R138 ;  /* 0x0000000485907825 */ /* 0x002fc800078e028a */
[----:B------:R-:W-:Y:S01]  /*5130*/  IMAD.U32 R133, RZ, RZ, UR5 ;  /* 0x00000005ff857e24 */ /* 0x000fe2000f8e00ff */
[----:B------:R-:W-:Y:S01]  /*5140*/  UIMAD UR5, UR6, 0x9, URZ ;  /* 0x00000009060578a4 */ /* 0x000fe2000f8e02ff */
[----:B------:R1:W-:Y:S02]  /*5150*/  STL.64 [R1+0x1a0], R144 ;  /* 0x0001a09001007387 */ /* 0x0003e40000100a00 */
[C---:B--2---:R-:W-:Y:S02]  /*5160*/  IMAD.WIDE R148, R133.reuse, 0x4, R136 ;  /* 0x0000000485947825 */ /* 0x044fe400078e0288 */
[----:B------:R1:W-:Y:S01]  /*5170*/  LDGSTS.E [R135+0x1e00], desc[UR28][R144.64], !P0 ;  /* 0x01e0000090877fae */ /* 0x0003e2000c1a101c */
[----:B------:R-:W-:Y:S01]  /*5180*/  ISETP.GE.U32.AND P0, PT, R0, 0x7fffffb3, PT ;  /* 0x7fffffb30000780c */ /* 0x000fe20003f06070 */
[----:B------:R-:W-:Y:S02]  /*5190*/  VIADD R0, R132, 0xfffffff1 ;  /* 0xfffffff184007836 */ /* 0x000fe40000000000 */
[----:B------:R2:W-:Y:S04]  /*51a0*/  STL.64 [R1+0x198], R148 ;  /* 0x0001989401007387 */ /* 0x0005e80000100a00 */
[----:B------:R2:W-:Y:S01]  /*51b0*/  LDGSTS.E [R135+0x2000], desc[UR28][R148.64], !P2 ;  /* 0x0200000094877fae */ /* 0x0005e2000d1a101c */
[----:B-1----:R-:W-:Y:S01]  /*51c0*/  IMAD.WIDE R144, R133, 0x4, R138 ;  /* 0x0000000485907825 */ /* 0x002fe200078e028a */
[----:B------:R-:W-:Y:S01]  /*51d0*/  MOV R133, UR5 ;  /* 0x0000000500857c02 */ /* 0x000fe20008000f00 */
[----:B------:R-:W-:-:S03]  /*51e0*/  UIMAD UR5, UR6, 0xa, URZ ;  /* 0x0000000a060578a4 */ /* 0x000fc6000f8e02ff */
[----:B------:R1:W-:Y:S01]  /*51f0*/  STL.64 [R1+0x190], R144 ;  /* 0x0001909001007387 */ /* 0x0003e20000100a00 */
[----:B--2---:R-:W-:-:S03]  /*5200*/  IMAD.WIDE R148, R133, 0x4, R136 ;  /* 0x0000000485947825 */ /* 0x004fc600078e0288 */
        /* <DEDUP_REMOVED lines=173> */
[----:B------:R2:W-:Y:S04]  /*5ce0*/  LDGSTS.E [R135+0x6800], desc[UR28][R148.64], !P2 ;  /* 0x0680000094877fae */ /* 0x0005e8000d1a101c */
[----:B------:R2:W-:Y:S01]  /*5cf0*/  STL.64 [R1+0x78], R148 ;  /* 0x0000789401007387 */ /* 0x0005e20000100a00 */
[----:B-1----:R-:W-:-:S04]  /*5d00*/  IMAD.WIDE R144, R133, 0x4, R138 ;  /* 0x0000000485907825 */ /* 0x002fc800078e028a */
[----:B------:R-:W-:Y:S01]  /*5d10*/  IMAD.U32 R133, RZ, RZ, UR5 ;  /* 0x00000005ff857e24 */ /* 0x000fe2000f8e00ff */
[----:B------:R-:W-:Y:S01]  /*5d20*/  UIMAD UR5, UR6, 0x1c, URZ ;  /* 0x0000001c060578a4 */ /* 0x000fe2000f8e02ff */
[----:B------:R1:W-:Y:S01]  /*5d30*/  LDGSTS.E [R135+0x6a00], desc[UR28][R144.64], !P2 ;  /* 0x06a0000090877fae */ /* 0x0003e2000d1a101c */
[----:B------:R-:W-:Y:S01]  /*5d40*/  ISETP.GE.U32.AND P2, PT, R0, 0x7fffffa0, PT ;  /* 0x7fffffa00000780c */ /* 0x000fe20003f46070 */
[C---:B--2---:R-:W-:Y:S02]  /*5d50*/  IMAD.WIDE R148, R133.reuse, 0x4, R136 ;  /* 0x0000000485947825 */ /* 0x044fe400078e0288 */
[----:B------:R1:W-:Y:S02]  /*5d60*/  STL.64 [R1+0x70], R144 ;  /* 0x0000709001007387 */ /* 0x0003e40000100a00 */
[----:B------:R-:W-:Y:S01]  /*5d70*/  IMAD.U32 R0, RZ, RZ, UR5 ;  /* 0x00000005ff007e24 */ /* 0x000fe2000f8e00ff */
[----:B------:R-:W-:Y:S01]  /*5d80*/  UIMAD UR5, UR6, 0x1d, URZ ;  /* 0x0000001d060578a4 */ /* 0x000fe2000f8e02ff */
[----:B------:R2:W-:Y:S04]  /*5d90*/  STL.64 [R1+0x68], R148 ;  /* 0x0000689401007387 */ /* 0x0005e80000100a00 */
[----:B------:R2:W-:Y:S01]  /*5da0*/  LDGSTS.E [R135+0x6c00], desc[UR28][R148.64], !P3 ;  /* 0x06c0000094877fae */ /* 0x0005e2000d9a101c */
[----:B-1----:R-:W-:-:S04]  /*5db0*/  IMAD.WIDE R144, R133, 0x4, R138 ;  /* 0x0000000485907825 */ /* 0x002fc800078e028a */
[----:B------:R-:W-:Y:S01]  /*5dc0*/  VIADD R133, R132, 0xffffffde ;  /* 0xffffffde84857836 */ /* 0x000fe20000000000 */
[----:B------:R1:W-:Y:S01]  /*5dd0*/  STL.64 [R1+0x60], R144 ;  /* 0x0000609001007387 */ /* 0x0003e20000100a00 */
[----:B--2---:R-:W-:-:S03]  /*5de0*/  IMAD.WIDE R148, R0, 0x4, R136 ;  /* 0x0000000400947825 */ /* 0x004fc600078e0288 */
        /* <DEDUP_REMOVED lines=19> */
[----:B--2---:R-:W-:Y:S02]  /*5f20*/  IMAD.WIDE R148, R0, 0x4, R136 ;  /* 0x0000000400947825 */ /* 0x004fe400078e0288 */
        /* <DEDUP_REMOVED lines=28> */
[----:B------:R1:W-:Y:S03]  /*60f0*/  STL.64 [R1+0x10], R144 ;  /* 0x0000109001007387 */ /* 0x0003e60000100a00 */
[----:B------:R-:W-:Y:S01]  /*6100*/  IMAD.U32 R248, RZ, RZ, UR5 ;  /* 0x00000005fff87e24 */ /* 0x000fe2000f8e00ff */
[----:B------:R-:W-:Y:S01]  /*6110*/  UIMAD UR5, UR6, 0x23, URZ ;  /* 0x00000023060578a4 */ /* 0x000fe2000f8e02ff */
[----:B------:R1:W-:Y:S01]  /*6120*/  LDGSTS.E [R135+0x8200], desc[UR28][R144.64], !P2 ;  /* 0x0820000090877fae */ /* 0x0003e2000d1a101c */
[----:B--2---:R-:W-:Y:S01]  /*6130*/  IMAD.WIDE R148, R0, 0x4, R136 ;  /* 0x0000000400947825 */ /* 0x004fe200078e0288 */
[----:B------:R-:W-:-:S03]  /*6140*/  ISETP.GE.U32.AND P2, PT, R133, 0x7fffff9a, PT ;  /* 0x7fffff9a8500780c */ /* 0x000fc60003f46070 */
[C---:B------:R-:W-:Y:S01]  /*6150*/  IMAD.WIDE R250, R248.reuse, 0x4, R136 ;  /* 0x00000004f8fa7825 */ /* 0x040fe200078e0288 */
[----:B------:R-:W-:Y:S03]  /*6160*/  STL.64 [R1+0x8], R148 ;  /* 0x0000089401007387 */ /* 0x000fe60000100a00 */
[--C-:B------:R-:W-:Y:S01]  /*6170*/  IMAD.WIDE R248, R248, 0x4, R138.reuse ;  /* 0x00000004f8f87825 */ /* 0x100fe200078e028a */
[----:B------:R-:W-:Y:S03]  /*6180*/  LDGSTS.E [R135+0x8400], desc[UR28][R148.64], !P3 ;  /* 0x0840000094877fae */ /* 0x000fe6000d9a101c */
[----:B-1----:R-:W-:-:S04]  /*6190*/  IMAD.WIDE R144, R0, 0x4, R138 ;  /* 0x0000000400907825 */ /* 0x002fc800078e028a */
[----:B------:R-:W-:Y:S01]  /*61a0*/  IMAD.U32 R244, RZ, RZ, UR5 ;  /* 0x00000005fff47e24 */ /* 0x000fe2000f8e00ff */
[----:B------:R-:W-:Y:S01]  /*61b0*/  UIMAD UR5, UR6, 0x24, URZ ;  /* 0x00000024060578a4 */ /* 0x000fe2000f8e02ff */
[----:B------:R-:W-:Y:S01]  /*61c0*/  STL.64 [R1], R144 ;  /* 0x0000009001007387 */ /* 0x000fe20000100a00 */
[----:B------:R-:W-:Y:S02]  /*61d0*/  VIADD R0, R132, 0xffffffd8 ;  /* 0xffffffd884007836 */ /* 0x000fe40000000000 */
[----:B------:R-:W-:Y:S01]  /*61e0*/  IMAD.WIDE R246, R244, 0x4, R136 ;  /* 0x00000004f4f67825 */ /* 0x000fe200078e0288 */
[----:B------:R-:W-:Y:S02]  /*61f0*/  LDGSTS.E [R135+0x8600], desc[UR28][R144.64], !P3 ;  /* 0x0860000090877fae */ /* 0x000fe4000d9a101c */
[----:B------:R-:W-:Y:S01]  /*6200*/  ISETP.GE.U32.AND P3, PT, R0, 0x7fffff99, PT ;  /* 0x7fffff990000780c */ /* 0x000fe20003f66070 */
[----:B------:R-:W-:Y:S01]  /*6210*/  IMAD.WIDE R244, R244, 0x4, R138 ;  /* 0x00000004f4f47825 */ /* 0x000fe200078e028a */
[----:B------:R1:W-:Y:S03]  /*6220*/  LDGSTS.E [R135+0x8800], desc[UR28][R250.64], !P4 ;  /* 0x08800000fa877fae */ /* 0x0003e6000e1a101c */
[----:B------:R-:W-:Y:S01]  /*6230*/  VIADD R0, R132, 0xffffffd7 ;  /* 0xffffffd784007836 */ /* 0x000fe20000000000 */
[----:B------:R1:W-:Y:S04]  /*6240*/  STL.64 [R1+0x6e8], R250 ;  /* 0x0006e8fa01007387 */ /* 0x0003e80000100a00 */
[----:B------:R2:W-:Y:S01]  /*6250*/  LDGSTS.E [R135+0x8a00], desc[UR28][R248.64], !P4 ;  /* 0x08a00000f8877fae */ /* 0x0005e2000e1a101c */
[----:B------:R-:W-:Y:S01]  /*6260*/  ISETP.GE.U32.AND P4, PT, R0, 0x7fffff98, PT ;  /* 0x7fffff980000780c */ /* 0x000fe20003f86070 */
[----:B------:R-:W-:-:S02]  /*6270*/  VIADD R0, R132, 0xffffffd6 ;  /* 0xffffffd684007836 */ /* 0x000fc40000000000 */
[----:B------:R2:W-:Y:S04]  /*6280*/  STL.64 [R1+0x6f0], R248 ;  /* 0x0006f0f801007387 */ /* 0x0005e80000100a00 */
[----:B------:R-:W-:Y:S01]  /*6290*/  LDGSTS.E [R135+0x8c00], desc[UR28][R246.64], !P5 ;  /* 0x08c00000f6877fae */ /* 0x000fe2000e9a101c */
[----:B-1----:R-:W-:Y:S02]  /*62a0*/  IMAD.MOV.U32 R250, RZ, RZ, R146 ;  /* 0x000000fffffa7224 */ /* 0x002fe400078e0092 */
[----:B------:R-:W-:Y:S01]  /*62b0*/  IMAD.MOV.U32 R251, RZ, RZ, R147 ;  /* 0x000000fffffb7224 */ /* 0x000fe200078e0093 */
[----:B------:R-:W-:Y:S01]  /*62c0*/  STL.64 [R1+0x6f8], R246 ;  /* 0x0006f8f601007387 */ /* 0x000fe20000100a00 */
[----:B--2---:R-:W-:Y:S01]  /*62d0*/  IMAD.MOV.U32 R248, RZ, RZ, R140 ;  /* 0x000000fffff87224 */ /* 0x004fe200078e008c */
[----:B------:R-:W-:Y:S01]  /*62e0*/  MOV R140, UR5 ;  /* 0x00000005008c7c02 */ /* 0x000fe20008000f00 */
[----:B------:R-:W-:Y:S01]  /*62f0*/  UIMAD UR5, UR6, 0x25, URZ ;  /* 0x00000025060578a4 */ /* 0x000fe2000f8e02ff */
[----:B------:R1:W-:Y:S01]  /*6300*/  LDGSTS.E [R135+0x8e00], desc[UR28][R244.64], !P5 ;  /* 0x08e00000f4877fae */ /* 0x0003e2000e9a101c */
[----:B------:R-:W-:Y:S01]  /*6310*/  IMAD.MOV.U32 R249, RZ, RZ, R141 ;  /* 0x000000fffff97224 */ /* 0x000fe200078e008d */
[----:B------:R-:W-:Y:S01]  /*6320*/  ISETP.GE.U32.AND P5, PT, R0, 0x7fffff97, PT ;  /* 0x7fffff970000780c */ /* 0x000fe20003fa6070 */
[C---:B------:R-:W-:Y:S01]  /*6330*/  IMAD.WIDE R242, R140.reuse, 0x4, R136 ;  /* 0x000000048cf27825 */ /* 0x040fe200078e0288 */
[----:B------:R1:W-:Y:S03]  /*6340*/  STL.64 [R1+0x700], R244 ;  /* 0x000700f401007387 */ /* 0x0003e60000100a00 */
[----:B------:R-:W-:Y:S01]  /*6350*/  IMAD.U32 R144, RZ, RZ, UR5 ;  /* 0x00000005ff907e24 */ /* 0x000fe2000f8e00ff */
[----:B------:R-:W-:Y:S01]  /*6360*/  UIMAD UR5, UR6, 0x26, URZ ;  /* 0x00000026060578a4 */ /* 0x000fe2000f8e02ff */
[----:B------:R2:W-:Y:S01]  /*6370*/  LDGSTS.E [R135+0x9000], desc[UR28][R242.64], !P6 ;  /* 0x09000000f2877fae */ /* 0x0005e2000f1a101c */
[----:B------:R-:W-:-:S03]  /*6380*/  IMAD.WIDE R140, R140, 0x4, R138 ;  /* 0x000000048c8c7825 */ /* 0x000fc600078e028a */
[----:B------:R2:W-:Y:S01]  /*6390*/  STL.64 [R1+0x708], R242 ;  /* 0x000708f201007387 */ /* 0x0005e20000100a00 */
[----:B------:R-:W-:Y:S01]  /*63a0*/  IMAD.U32 R148, RZ, RZ, UR5 ;  /* 0x00000005ff947e24 */ /* 0x000fe2000f8e00ff */
[----:B------:R-:W-:Y:S01]  /*63b0*/  UIMAD UR5, UR6, 0x27, URZ ;  /* 0x00000027060578a4 */ /* 0x000fe2000f8e02ff */
[----:B------:R-:W-:Y:S01]  /*63c0*/  VIADD R0, R132, 0xffffffd5 ;  /* 0xffffffd584007836 */ /* 0x000fe20000000000 */
[----:B------:R3:W-:Y:S01]  /*63d0*/  LDGSTS.E [R135+0x9200], desc[UR28][R140.64], !P6 ;  /* 0x092000008c877fae */ /* 0x0007e2000f1a101c */
[----:B-1----:R-:W-:Y:S02]  /*63e0*/  IMAD.MOV.U32 R244, RZ, RZ, R156 ;  /* 0x000000fffff47224 */ /* 0x002fe400078e009c */
[----:B------:R-:W-:Y:S01]  /*63f0*/  IMAD.WIDE R146, R148, 0x4, R136 ;  /* 0x0000000494927825 */ /* 0x000fe200078e0288 */
[----:B------:R3:W-:Y:S01]  /*6400*/  STL.64 [R1+0x710], R140 ;  /* 0x0007108c01007387 */ /* 0x0007e20000100a00 */
[----:B------:R-:W-:Y:S02]  /*6410*/  ISETP.GE.U32.AND P6, PT, R0, 0x7fffff96, PT ;  /* 0x7fffff960000780c */ /* 0x000fe40003fc6070 */
[----:B------:R-:W-:-:S02]  /*6420*/  VIADD R0, R132, 0xffffffd4 ;  /* 0xffffffd484007836 */ /* 0x000fc40000000000 */
[----:B--2---:R-:W-:Y:S02]  /*6430*/  IMAD.MOV.U32 R242, RZ, RZ, R142 ;  /* 0x000000fffff27224 */ /* 0x004fe400078e008e */
[----:B------:R-:W-:Y:S02]  /*6440*/  IMAD.MOV.U32 R243, RZ, RZ, R143 ;  /* 0x000000fffff37224 */ /* 0x000fe400078e008f */
[----:B------:R-:W-:Y:S01]  /*6450*/  IMAD.WIDE R142, R144, 0x4, R136 ;  /* 0x00000004908e7825 */ /* 0x000fe200078e0288 */
[----:B---3--:R-:W-:-:S03]  /*6460*/  MOV R141, R151 ;  /* 0x00000097008d7202 */ /* 0x008fc60000000f00 */
[--C-:B------:R-:W-:Y:S01]  /*6470*/  IMAD.WIDE R144, R144, 0x4, R138.reuse ;  /* 0x0000000490907825 */ /* 0x100fe200078e028a */
[----:B------:R1:W-:Y:S03]  /*6480*/  LDGSTS.E [R135+0x9400], desc[UR28][R142.64], !P0 ;  /* 0x094000008e877fae */ /* 0x0003e6000c1a101c */
[----:B------:R-:W-:Y:S01]  /*6490*/  IMAD.WIDE R148, R148, 0x4, R138 ;  /* 0x0000000494947825 */ /* 0x000fe200078e028a */
[----:B------:R1:W-:Y:S03]  /*64a0*/  STL.64 [R1+0x718], R142 ;  /* 0x0007188e01007387 */ /* 0x0003e60000100a00 */
[----:B------:R-:W-:Y:S01]  /*64b0*/  IMAD.MOV.U32 R140, RZ, RZ, R150 ;  /* 0x000000ffff8c7224 */ /* 0x000fe200078e0096 */
[----:B------:R2:W-:Y:S01]  /*64c0*/  LDGSTS.E [R135+0x9600], desc[UR28][R144.64], !P0 ;  /* 0x0960000090877fae */ /* 0x0005e2000c1a101c */
[----:B------:R-:W-:Y:S01]  /*64d0*/  ISETP.GE.U32.AND P0, PT, R0, 0x7fffff95, PT ;  /* 0x7fffff950000780c */ /* 0x000fe20003f06070 */
[----:B------:R-:W-:-:S02]  /*64e0*/  VIADD R0, R132, 0xffffffd3 ;  /* 0xffffffd384007836 */ /* 0x000fc40000000000 */
[----:B------:R2:W-:Y:S01]  /*64f0*/  STL.64 [R1+0x720], R144 ;  /* 0x0007209001007387 */ /* 0x0005e20000100a00 */
[----:B------:R-:W-:Y:S02]  /*6500*/  IMAD.MOV.U32 R246, RZ, RZ, R154 ;  /* 0x000000fffff67224 */ /* 0x000fe400078e009a */
[----:B------:R-:W-:Y:S01]  /*6510*/  IMAD.MOV.U32 R247, RZ, RZ, R155 ;  /* 0x000000fffff77224 */ /* 0x000fe200078e009b */
[----:B------:R-:W-:Y:S01]  /*6520*/  LDGSTS.E [R135+0x9800], desc[UR28][R146.64], !P2 ;  /* 0x0980000092877fae */ /* 0x000fe2000d1a101c */
[----:B------:R-:W-:Y:S01]  /*6530*/  IMAD.MOV.U32 R245, RZ, RZ, R157 ;  /* 0x000000fffff57224 */ /* 0x000fe200078e009d */
[----:B-1----:R-:W-:Y:S01]  /*6540*/  MOV R143, R159 ;  /* 0x0000009f008f7202 */ /* 0x002fe20000000f00 */
[----:B------:R-:W-:Y:S01]  /*6550*/  IMAD.MOV.U32 R142, RZ, RZ, R158 ;  /* 0x000000ffff8e7224 */ /* 0x000fe200078e009e */
[----:B------:R1:W-:Y:S01]  /*6560*/  LDGSTS.E [R135+0x9a00], desc[UR28][R148.64], !P2 ;  /* 0x09a0000094877fae */ /* 0x0003e2000d1a101c */
[----:B------:R-:W-:Y:S01]  /*6570*/  ISETP.GE.U32.AND P2, PT, R0, 0x7fffff94, PT ;  /* 0x7fffff940000780c */ /* 0x000fe20003f46070 */
[----:B------:R-:W-:-:S02]  /*6580*/  VIADD R0, R132, 0xffffffd2 ;  /* 0xffffffd284007836 */ /* 0x000fc40000000000 */
[----:B--2---:R-:W-:Y:S01]  /*6590*/  IMAD.MOV.U32 R144, RZ, RZ, R152 ;  /* 0x000000ffff907224 */ /* 0x004fe200078e0098 */
[----:B------:R-:W-:Y:S01]  /*65a0*/  STL.64 [R1+0x728], R146 ;  /* 0x0007289201007387 */ /* 0x000fe20000100a00 */
[----:B------:R-:W-:Y:S01]  /*65b0*/  IMAD.U32 R152, RZ, RZ, UR5 ;  /* 0x00000005ff987e24 */ /* 0x000fe2000f8e00ff */
[----:B------:R-:W-:Y:S01]  /*65c0*/  UIMAD UR5, UR6, 0x28, URZ ;  /* 0x00000028060578a4 */ /* 0x000fe2000f8e02ff */
[----:B------:R-:W-:Y:S01]  /*65d0*/  IMAD.MOV.U32 R145, RZ, RZ, R153 ;  /* 0x000000ffff917224 */ /* 0x000fe200078e0099 */
[----:B------:R1:W-:Y:S01]  /*65e0*/  STL.64 [R1+0x730], R148 ;  /* 0x0007309401007387 */ /* 0x0003e20000100a00 */
[----:B------:R-:W-:-:S04]  /*65f0*/  IMAD.WIDE R150, R152, 0x4, R136 ;  /* 0x0000000498967825 */ /* 0x000fc800078e0288 */
[----:B------:R-:W-:Y:S01]  /*6600*/  IMAD.U32 R156, RZ, RZ, UR5 ;  /* 0x00000005ff9c7e24 */ /* 0x000fe2000f8e00ff */
[----:B------:R-:W-:Y:S01]  /*6610*/  UIMAD UR5, UR6, 0x29, URZ ;  /* 0x00000029060578a4 */ /* 0x000fe2000f8e02ff */
[----:B------:R-:W-:Y:S01]  /*6620*/  IMAD.WIDE R152, R152, 0x4, R138 ;  /* 0x0000000498987825 */ /* 0x000fe200078e028a */
[----:B------:R2:W-:Y:S03]  /*6630*/  LDGSTS.E [R135+0x9c00], desc[UR28][R150.64], !P3 ;  /* 0x09c0000096877fae */ /* 0x0005e6000d9a101c */
[----:B------:R-:W-:Y:S01]  /*6640*/  IMAD.WIDE R154, R156, 0x4, R136 ;  /* 0x000000049c9a7825 */ /* 0x000fe200078e0288 */
[----:B------:R-:W-:Y:S01]  /*6650*/  MOV R160, UR5 ;  /* 0x0000000500a07c02 */ /* 0x000fe20008000f00 */
[----:B------:R-:W-:Y:S01]  /*6660*/  UIMAD UR5, UR6, 0x2a, URZ ;  /* 0x0000002a060578a4 */ /* 0x000fe2000f8e02ff */
[----:B------:R3:W-:Y:S01]  /*6670*/  LDGSTS.E [R135+0x9e00], desc[UR28][R152.64], !P3 ;  /* 0x09e0000098877fae */ /* 0x0007e2000d9a101c */
[----:B------:R-:W-:Y:S01]  /*6680*/  ISETP.GE.U32.AND P3, PT, R0, 0x7fffff93, PT ;  /* 0x7fffff930000780c */ /* 0x000fe20003f66070 */
[----:B------:R-:W-:Y:S01]  /*6690*/  IMAD.WIDE R156, R156, 0x4, R138 ;  /* 0x000000049c9c7825 */ /* 0x000fe200078e028a */
[----:B-1----:R-:W1:Y:S01]  /*66a0*/  LDC R149, c[0x0][0x3a0] ;  /* 0x0000e800ff957b82 */ /* 0x002e620000000800 */
[----:B------:R-:W-:Y:S02]  /*66b0*/  LDGSTS.E [R135+0xa000], desc[UR28][R154.64], !P4 ;  /* 0x0a0000009a877fae */ /* 0x000fe4000e1a101c */
[----:B------:R-:W-:Y:S01]  /*66c0*/  IMAD.U32 R164, RZ, RZ, UR5 ;  /* 0x00000005ffa47e24 */ /* 0x000fe2000f8e00ff */
[----:B------:R-:W-:Y:S01]  /*66d0*/  UIMAD UR5, UR6, 0x2b, URZ ;  /* 0x0000002b060578a4 */ /* 0x000fe2000f8e02ff */
[----:B------:R-:W-:Y:S01]  /*66e0*/  VIADD R0, R132, 0xffffffd1 ;  /* 0xffffffd184007836 */ /* 0x000fe20000000000 */
[----:B------:R-:W-:Y:S01]  /*66f0*/  LDGSTS.E [R135+0xa200], desc[UR28][R156.64], !P4 ;  /* 0x0a2000009c877fae */ /* 0x000fe2000e1a101c */
[----:B------:R-:W-:-:S03]  /*6700*/  IMAD.WIDE R158, R160, 0x4, R136 ;  /* 0x00000004a09e7825 */ /* 0x000fc600078e0288 */
[----:B------:R-:W-:Y:S01]  /*6710*/  ISETP.GE.U32.AND P4, PT, R0, 0x7fffff92, PT ;  /* 0x7fffff920000780c */ /* 0x000fe20003f86070 */
[----:B------:R-:W-:Y:S01]  /*6720*/  IMAD.U32 R168, RZ, RZ, UR5 ;  /* 0x00000005ffa87e24 */ /* 0x000fe2000f8e00ff */
[----:B------:R-:W-:Y:S01]  /*6730*/  UIMAD UR5, UR6, 0x2c, URZ ;  /* 0x0000002c060578a4 */ /* 0x000fe2000f8e02ff */
[----:B------:R-:W-:Y:S01]  /*6740*/  IMAD.WIDE R160, R160, 0x4, R138 ;  /* 0x00000004a0a07825 */ /* 0x000fe200078e028a */
[----:B------:R-:W-:Y:S03]  /*6750*/  LDGSTS.E [R135+0xa400], desc[UR28][R158.64], !P5 ;  /* 0x0a4000009e877fae */ /* 0x000fe6000e9a101c */
[----:B------:R-:W-:Y:S01]  /*6760*/  VIADD R0, R132, 0xffffffd0 ;  /* 0xffffffd084007836 */ /* 0x000fe20000000000 */
[----:B------:R-:W-:Y:S01]  /*6770*/  LDGSTS.E [R135+0xa600], desc[UR28][R160.64], !P5 ;  /* 0x0a600000a0877fae */ /* 0x000fe2000e9a101c */
[----:B------:R-:W-:Y:S01]  /*6780*/  IMAD.U32 R172, RZ, RZ, UR5 ;  /* 0x00000005ffac7e24 */ /* 0x000fe2000f8e00ff */
[----:B------:R-:W-:Y:S01]  /*6790*/  UIMAD UR5, UR6, 0x2d, URZ ;  /* 0x0000002d060578a4 */ /* 0x000fe2000f8e02ff */
[----:B------:R-:W-:Y:S01]  /*67a0*/  IMAD.WIDE R162, R164, 0x4, R136 ;  /* 0x00000004a4a27825 */ /* 0x000fe200078e0288 */
[----:B------:R-:W-:Y:S01]  /*67b0*/  ISETP.GE.U32.AND P5, PT, R0, 0x7fffff91, PT ;  /* 0x7fffff910000780c */ /* 0x000fe20003fa6070 */
[----:B------:R2:W-:Y:S02]  /*67c0*/  STL.64 [R1+0x738], R150 ;  /* 0x0007389601007387 */ /* 0x0005e40000100a00 */
[----:B------:R-:W-:Y:S01]  /*67d0*/  IMAD.WIDE R164, R164, 0x4, R138 ;  /* 0x00000004a4a47825 */ /* 0x000fe200078e028a */
[----:B------:R-:W-:Y:S01]  /*67e0*/  MOV R176, UR5 ;  /* 0x0000000500b07c02 */ /* 0x000fe20008000f00 */
[----:B------:R-:W-:Y:S01]  /*67f0*/  UIMAD UR5, UR6, 0x2e, URZ ;  /* 0x0000002e060578a4 */ /* 0x000fe2000f8e02ff */
[----:B------:R-:W-:Y:S01]  /*6800*/  LDGSTS.E [R135+0xa800], desc[UR28][R162.64], !P6 ;  /* 0x0a800000a2877fae */ /* 0x000fe2000f1a101c */
[----:B------:R-:W-:-:S02]  /*6810*/  VIADD R0, R132, 0xffffffcf ;  /* 0xffffffcf84007836 */ /* 0x000fc40000000000 */
[----:B------:R-:W-:Y:S01]  /*6820*/  IMAD.WIDE R166, R168, 0x4, R136 ;  /* 0x00000004a8a67825 */ /* 0x000fe200078e0288 */
[----:B------:R-:W-:Y:S02]  /*6830*/  LDGSTS.E [R135+0xaa00], desc[UR28][R164.64], !P6 ;  /* 0x0aa00000a4877fae */ /* 0x000fe4000f1a101c */
[----:B------:R-:W-:Y:S01]  /*6840*/  ISETP.GE.U32.AND P6, PT, R0, 0x7fffff90, PT ;  /* 0x7fffff900000780c */ /* 0x000fe20003fc6070 */
        /* <DEDUP_REMOVED lines=9> */
[----:B------:R-:W-:-:S02]  /*68e0*/  IMAD.WIDE R172, R172, 0x4, R138 ;  /* 0x00000004acac7825 */ /* 0x000fc400078e028a */
[----:B------:R-:W-:Y:S02]  /*68f0*/  LDGSTS.E [R135+0xb000], desc[UR28][R170.64], !P2 ;  /* 0x0b000000aa877fae */ /* 0x000fe4000d1a101c */
[----:B------:R-:W-:Y:S02]  /*6900*/  VIADD R0, R132, 0xffffffcd ;  /* 0xffffffcd84007836 */ /* 0x000fe40000000000 */
[----:B------:R-:W-:Y:S01]  /*6910*/  IMAD.U32 R184, RZ, RZ, UR5 ;  /* 0x00000005ffb87e24 */ /* 0x000fe2000f8e00ff */
[----:B------:R-:W-:Y:S01]  /*6920*/  UIMAD UR5, UR6, 0x30, URZ ;  /* 0x00000030060578a4 */ /* 0x000fe2000f8e02ff */
[----:B------:R-:W-:Y:S01]  /*6930*/  LDGSTS.E [R135+0xb200], desc[UR28][R172.64], !P2 ;  /* 0x0b200000ac877fae */ /* 0x000fe2000d1a101c */
[----:B------:R-:W-:Y:S01]  /*6940*/  IMAD.WIDE R174, R176, 0x4, R136 ;  /* 0x00000004b0ae7825 */ /* 0x000fe200078e0288 */
[----:B------:R-:W-:-:S03]  /*6950*/  ISETP.GE.U32.AND P2, PT, R0, 0x7fffff8e, PT ;  /* 0x7fffff8e0000780c */ /* 0x000fc60003f46070 */
[----:B------:R-:W-:Y:S01]  /*6960*/  IMAD.WIDE R176, R176, 0x4, R138 ;  /* 0x00000004b0b07825 */ /* 0x000fe200078e028a */
[----:B------:R-:W-:Y:S03]  /*6970*/  LDGSTS.E [R135+0xb400], desc[UR28][R174.64], !P3 ;  /* 0x0b400000ae877fae */ /* 0x000fe6000d9a101c */
[----:B------:R-:W-:Y:S01]  /*6980*/  VIADD R0, R132, 0xffffffcc ;  /* 0xffffffcc84007836 */ /* 0x000fe20000000000 */
[----:B------:R-:W-:Y:S01]  /*6990*/  LDGSTS.E [R135+0xb600], desc[UR28][R176.64], !P3 ;  /* 0x0b600000b0877fae */ /* 0x000fe2000d9a101c */
[----:B------:R-:W-:Y:S01]  /*69a0*/  IMAD.U32 R188, RZ, RZ, UR5 ;  /* 0x00000005ffbc7e24 */ /* 0x000fe2000f8e00ff */
[----:B------:R-:W-:Y:S01]  /*69b0*/  UIMAD UR5, UR6, 0x31, URZ ;  /* 0x00000031060578a4 */ /* 0x000fe2000f8e02ff */
[----:B------:R-:W-:Y:S01]  /*69c0*/  IMAD.WIDE R178, R180, 0x4, R136 ;  /* 0x00000004b4b27825 */ /* 0x000fe200078e0288 */
[----:B------:R-:W-:-:S03]  /*69d0*/  ISETP.GE.U32.AND P3, PT, R0, 0x7fffff8d, PT ;  /* 0x7fffff8d0000780c */ /* 0x000fc60003f66070 */
[----:B------:R-:W-:Y:S01]  /*69e0*/  IMAD.WIDE R180, R180, 0x4, R138 ;  /* 0x00000004b4b47825 */ /* 0x000fe200078e028a */
[----:B------:R-:W-:Y:S01]  /*69f0*/  LDGSTS.E [R135+0xb800], desc[UR28][R178.64], !P4 ;  /* 0x0b800000b2877fae */ /* 0x000fe2000e1a101c */
[----:B------:R-:W-:Y:S01]  /*6a00*/  MOV R192, UR5 ;  /* 0x0000000500c07c02 */ /* 0x000fe20008000f00 */
[----:B------:R-:W-:Y:S01]  /*6a10*/  UIMAD UR5, UR6, 0x32, URZ ;  /* 0x00000032060578a4 */ /* 0x000fe2000f8e02ff */
[----:B------:R-:W-:Y:S01]  /*6a20*/  VIADD R0, R132, 0xffffffcb ;  /* 0xffffffcb84007836 */ /* 0x000fe20000000000 */
[----:B------:R-:W-:Y:S01]  /*6a30*/  LDGSTS.E [R135+0xba00], desc[UR28][R180.64], !P4 ;  /* 0x0ba00000b4877fae */ /* 0x000fe2000e1a101c */
[----:B------:R-:W-:-:S03]  /*6a40*/  IMAD.WIDE R182, R184, 0x4, R136 ;  /* 0x00000004b8b67825 */ /* 0x000fc600078e0288 */
[----:B------:R-:W-:Y:S01]  /*6a50*/  ISETP.GE.U32.AND P4, PT, R0, 0x7fffff8c, PT ;  /* 0x7fffff8c0000780c */ /* 0x000fe20003f86070 */
[----:B------:R-:W-:Y:S01]  /*6a60*/  IMAD.WIDE R184, R184, 0x4, R138 ;  /* 0x00000004b8b87825 */ /* 0x000fe200078e028a */
[----:B------:R-:W-:Y:S03]  /*6a70*/  LDGSTS.E [R135+0xbc00], desc[UR28][R182.64], !P5 ;  /* 0x0bc00000b6877fae */ /* 0x000fe6000e9a101c */
[----:B------:R-:W-:Y:S01]  /*6a80*/  VIADD R0, R132, 0xffffffca ;  /* 0xffffffca84007836 */ /* 0x000fe20000000000 */
[----:B------:R-:W-:Y:S01]  /*6a90*/  LDGSTS.E [R135+0xbe00], desc[UR28][R184.64], !P5 ;  /* 0x0be00000b8877fae */ /* 0x000fe2000e9a101c */
[----:B------:R-:W-:-:S03]  /*6aa0*/  IMAD.WIDE R186, R188, 0x4, R136 ;  /* 0x00000004bcba7825 */ /* 0x000fc600078e0288 */
[----:B------:R-:W-:Y:S01]  /*6ab0*/  ISETP.GE.U32.AND P5, PT, R0, 0x7fffff8b, PT ;  /* 0x7fffff8b0000780c */ /* 0x000fe20003fa6070 */
[----:B------:R-:W-:Y:S01]  /*6ac0*/  IMAD.WIDE R188, R188, 0x4, R138 ;  /* 0x00000004bcbc7825 */ /* 0x000fe200078e028a */
[----:B------:R-:W-:Y:S03]  /*6ad0*/  LDGSTS.E [R135+0xc000], desc[UR28][R186.64], !P6 ;  /* 0x0c000000ba877fae */ /* 0x000fe6000f1a101c */
[----:B------:R-:W-:Y:S01]  /*6ae0*/  IMAD.U32 R196, RZ, RZ, UR5 ;  /* 0x00000005ffc47e24 */ /* 0x000fe2000f8e00ff */
        /* <DEDUP_REMOVED lines=22> */
[----:B------:R-:W-:Y:S01]  /*6c50*/  MOV R212, UR5 ;  /* 0x0000000500d47c02 */ /* 0x000fe20008000f00 */
[----:B------:R-:W-:Y:S01]  /*6c60*/  LDGSTS.E [R135+0xcc00], desc[UR28][R202.64], !P3 ;  /* 0x0cc00000ca877fae */ /* 0x000fe2000d9a101c */
[----:B------:R-:W-:Y:S01]  /*6c70*/  UIMAD UR5, UR6, 0x36, URZ ;  /* 0x00000036060578a4 */ /* 0x000fe2000f8e02ff */
[----:B------:R-:W-:Y:S02]  /*6c80*/  VIADD R0, R132, 0xffffffc6 ;  /* 0xffffffc684007836 */ /* 0x000fe40000000000 */
[----:B------:R-:W-:Y:S01]  /*6c90*/  LDGSTS.E [R135+0xce00], desc[UR28][R204.64], !P3 ;  /* 0x0ce00000cc877fae */ /* 0x000fe2000d9a101c */
[----:B------:R-:W-:Y:S02]  /*6ca0*/  IMAD.WIDE R206, R208, 0x4, R136 ;  /* 0x00000004d0ce7825 */ /* 0x000fe400078e0288 */
[----:B------:R-:W-:Y:S02]  /*6cb0*/  ISETP.GE.U32.AND P3, PT, R0, 0x7fffff87, PT ;  /* 0x7fffff870000780c */ /* 0x000fe40003f66070 */
        /* <DEDUP_REMOVED lines=35> */
[----:B------:R-:W-:Y:S02]  /*6ef0*/  UIMAD UR5, UR6, 0x3c, URZ ;  /* 0x0000003c060578a4 */ /* 0x000fe4000f8e02ff */
[----:B------:R-:W-:Y:S01]  /*6f00*/  ISETP.GE.U32.AND P2, PT, R0, 0x7fffff82, PT ;  /* 0x7fffff820000780c */ /* 0x000fe20003f46070 */
[C---:B------:R-:W-:Y:S01]  /*6f10*/  IMAD.WIDE R230, R232.reuse, 0x4, R136 ;  /* 0x00000004e8e67825 */ /* 0x040fe200078e0288 */
[----:B------:R-:W-:Y:S03]  /*6f20*/  LDGSTS.E [R135+0xe400], desc[UR28][R226.64], !P3 ;  /* 0x0e400000e2877fae */ /* 0x000fe6000d9a101c */
[----:B------:R-:W-:Y:S01]  /*6f30*/  IMAD.WIDE R232, R232, 0x4, R138 ;  /* 0x00000004e8e87825 */ /* 0x000fe200078e028a */
[----:B------:R-:W-:Y:S03]  /*6f40*/  LDGSTS.E [R135+0xe600], desc[UR28][R228.64], !P3 ;  /* 0x0e600000e4877fae */ /* 0x000fe6000d9a101c */
[----:B------:R-:W-:Y:S01]  /*6f50*/  VIADD R0, R132, 0xffffffc0 ;  /* 0xffffffc084007836 */ /* 0x000fe20000000000 */
[----:B------:R-:W-:Y:S01]  /*6f60*/  LDGSTS.E [R135+0xe800], desc[UR28][R230.64], !P4 ;  /* 0x0e800000e6877fae */ /* 0x000fe2000e1a101c */
[----:B------:R-:W-:Y:S01]  /*6f70*/  IMAD.U32 R240, RZ, RZ, UR5 ;  /* 0x00000005fff07e24 */ /* 0x000fe2000f8e00ff */
[----:B------:R-:W-:-:S02]  /*6f80*/  UIMAD UR5, UR6, 0x3e, URZ ;  /* 0x0000003e060578a4 */ /* 0x000fc4000f8e02ff */
[----:B------:R-:W-:Y:S01]  /*6f90*/  LDGSTS.E [R135+0xea00], desc[UR28][R232.64], !P4 ;  /* 0x0ea00000e8877fae */ /* 0x000fe2000e1a101c */
[----:B------:R-:W-:Y:S01]  /*6fa0*/  ISETP.GE.U32.AND P3, PT, R0, 0x7fffff81, PT ;  /* 0x7fffff810000780c */ /* 0x000fe20003f66070 */
[----:B------:R-:W-:Y:S01]  /*6fb0*/  IMAD.WIDE R238, R240, 0x4, R136 ;  /* 0x00000004f0ee7825 */ /* 0x000fe200078e0288 */
[----:B------:R-:W-:Y:S01]  /*6fc0*/  ISETP.GE.AND P4, PT, R134, R0, PT ;  /* 0x000000008600720c */ /* 0x000fe20003f86270 */
[----:B------:R-:W-:Y:S02]  /*6fd0*/  LDGSTS.E [R135+0xec00], desc[UR28][R234.64], !P5 ;  /* 0x0ec00000ea877fae */ /* 0x000fe4000e9a101c */
[----:B------:R-:W-:Y:S01]  /*6fe0*/  VIADD R0, R132, 0xffffffbe ;  /* 0xffffffbe84007836 */ /* 0x000fe20000000000 */
[----:B------:R-:W-:Y:S01]  /*6ff0*/  SEL R133, RZ, 0x4, P4 ;  /* 0x00000004ff857807 */ /* 0x000fe20002000000 */
[----:B------:R-:W-:Y:S01]  /*7000*/  LDGSTS.E [R135+0xee00], desc[UR28][R236.64], !P5 ;  /* 0x0ee00000ec877fae */ /* 0x000fe2000e9a101c */
[----:B------:R-:W-:Y:S01]  /*7010*/  IMAD.WIDE R240, R240, 0x4, R138 ;  /* 0x00000004f0f07825 */ /* 0x000fe200078e028a */
[----:B------:R-:W-:-:S02]  /*7020*/  ISETP.GT.AND P4, PT, R198, 0x7f, PT ;  /* 0x0000007fc600780c */ /* 0x000fc40003f84270 */
[----:B------:R-:W-:Y:S01]  /*7030*/  ISETP.GE.U32.AND P5, PT, R0, 0x7fffff7f, PT ;  /* 0x7fffff7f0000780c */ /* 0x000fe20003fa6070 */
[----:B------:R-:W-:Y:S01]  /*7040*/  IMAD.U32 R0, RZ, RZ, UR8 ;  /* 0x00000008ff007e24 */ /* 0x000fe2000f8e00ff */
[----:B------:R-:W-:Y:S01]  /*7050*/  LDGSTS.E [R135+0xf000], desc[UR28][R238.64], !P6 ;  /* 0x0f000000ee877fae */ /* 0x000fe2000f1a101c */
[----:B------:R-:W-:Y:S01]  /*7060*/  UIMAD UR8, UR6, 0x3f, URZ ;  /* 0x0000003f060878a4 */ /* 0x000fe2000f8e02ff */
[----:B------:R-:W-:Y:S01]  /*7070*/  SEL R133, R133, RZ, P4 ;  /* 0x000000ff85857207 */ /* 0x000fe20002000000 */
[----:B--2---:R-:W-:Y:S01]  /*7080*/  IMAD.WIDE R150, R0, 0x4, R136 ;  /* 0x0000000400967825 */ /* 0x004fe200078e0288 */
[----:B------:R-:W-:Y:S01]  /*7090*/  LDGSTS.E [R135+0xf200], desc[UR28][R240.64], !P6 ;  /* 0x0f200000f0877fae */ /* 0x000fe2000f1a101c */
[----:B------:R-:W-:Y:S01]  /*70a0*/  ISETP.GT.AND P6, PT, R198, 0x3f, PT ;  /* 0x0000003fc600780c */ /* 0x000fe20003fc4270 */
[----:B------:R-:W-:Y:S01]  /*70b0*/  USHF.L.U32 UR6, UR6, 0x6, URZ ;  /* 0x0000000606067899 */ /* 0x000fe200080006ff */
[----:B------:R-:W-:Y:S01]  /*70c0*/  IMAD.WIDE R146, R0, 0x4, R138 ;  /* 0x0000000400927825 */ /* 0x000fe200078e028a */
[----:B------:R2:W-:Y:S03]  /*70d0*/  LDGSTS.E [R135+0xf400], desc[UR28][R150.64], !P0 ;  /* 0x0f40000096877fae */ /* 0x0005e6000c1a101c */
[----:B------:R-:W-:Y:S01]  /*70e0*/  IMAD.U32 R0, RZ, RZ, UR5 ;  /* 0x00000005ff007e24 */ /* 0x000fe2000f8e00ff */
[----:B------:R4:W-:Y:S01]  /*70f0*/  LDGSTS.E [R135+0xf600], desc[UR28][R146.64], !P0 ;  /* 0x0f60000092877fae */ /* 0x0009e2000c1a101c */
[----:B------:R-:W-:Y:S01]  /*7100*/  ISETP.GE.AND P0, PT, R134, R132, PT ;  /* 0x000000848600720c */ /* 0x000fe20003f06270 */
[----:B------:R-:W-:Y:S01]  /*7110*/  IMAD.U32 R132, RZ, RZ, UR8 ;  /* 0x00000008ff847e24 */ /* 0x000fe2000f8e00ff */
[----:B------:R-:W-:Y:S01]  /*7120*/  SEL R134, RZ, 0x4, !P6 ;  /* 0x00000004ff867807 */ /* 0x000fe20007000000 */
[----:B------:R2:W-:Y:S01]  /*7130*/  STL.64 [R1+0x210], R150 ;  /* 0x0002109601007387 */ /* 0x0005e20000100a00 */
[----:B---3--:R-:W-:-:S02]  /*7140*/  IMAD.WIDE R152, R0, 0x4, R136 ;  /* 0x0000000400987825 */ /* 0x008fc400078e0288 */
[----:B------:R-:W-:Y:S01]  /*7150*/  SEL R134, R134, RZ, !P0 ;  /* 0x000000ff86867207 */ /* 0x000fe20004000000 */
[----:B------:R4:W-:Y:S01]  /*7160*/  STL.64 [R1+0x220], R146 ;  /* 0x0002209201007387 */ /* 0x0009e20000100a00 */
[--C-:B------:R-:W-:Y:S01]  /*7170*/  IMAD.WIDE R198, R132, 0x4, R138.reuse ;  /* 0x0000000484c67825 */ /* 0x100fe200078e028a */
[----:B------:R-:W-:Y:S02]  /*7180*/  ISETP.GE.U32.AND P0, PT, R201, 0x7fffff80, PT ;  /* 0x7fffff80c900780c */ /* 0x000fe40003f06070 */
[----:B------:R-:W-:Y:S01]  /*7190*/  ISETP.NE.U32.AND P4, PT, R134, RZ, PT ;  /* 0x000000ff8600720c */ /* 0x000fe20003f85070 */
[----:B------:R3:W-:Y:S01]  /*71a0*/  LDGSTS.E [R135+0xf800], desc[UR28][R152.64], !P2 ;  /* 0x0f80000098877fae */ /* 0x0007e2000d1a101c */
[----:B--2---:R-:W-:-:S03]  /*71b0*/  IMAD.WIDE R150, R0, 0x4, R138 ;  /* 0x0000000400967825 */ /* 0x004fc600078e028a */
[----:B------:R3:W-:Y:S01]  /*71c0*/  STL.64 [R1+0x218], R152 ;  /* 0x0002189801007387 */ /* 0x0007e20000100a00 */
[----:B------:R-:W2:Y:S01]  /*71d0*/  LDC R201, c[0x0][0x3a0] ;  /* 0x0000e800ffc97b82 */ /* 0x000ea20000000800 */
[----:B----4-:R-:W-:Y:S01]  /*71e0*/  MOV R146, R142 ;  /* 0x0000008e00927202 */ /* 0x010fe20000000f00 */
[----:B------:R-:W-:Y:S01]  /*71f0*/  IMAD.MOV.U32 R147, RZ, RZ, R143 ;  /* 0x000000ffff937224 */ /* 0x000fe200078e008f */
[----:B------:R4:W-:Y:S01]  /*7200*/  LDGSTS.E [R135+0xfa00], desc[UR28][R150.64], !P2 ;  /* 0x0fa0000096877fae */ /* 0x0009e2000d1a101c */
[----:B------:R-:W-:Y:S01]  /*7210*/  IMAD.WIDE R142, R132, 0x4, R136 ;  /* 0x00000004848e7825 */ /* 0x000fe200078e0288 */
[----:B------:R-:W-:Y:S02]  /*7220*/  LOP3.LUT R134, R2, 0x20, RZ, 0x3c, !PT ;  /* 0x0000002002867812 */ /* 0x000fe400078e3cff */
[----:B------:R-:W-:Y:S01]  /*7230*/  ISETP.NE.U32.AND P2, PT, R133, RZ, PT ;  /* 0x000000ff8500720c */ /* 0x000fe20003f45070 */
[----:B------:R-:W-:Y:S01]  /*7240*/  VIADD R0, R252, 0xffffffbd ;  /* 0xffffffbdfc007836 */ /* 0x000fe20000000000 */
[----:B------:R1:W-:Y:S01]  /*7250*/  LDGSTS.E [R135+0xfc00], desc[UR28][R142.64], !P3 ;  /* 0x0fc000008e877fae */ /* 0x0003e2000d9a101c */
[----:B------:R-:W-:Y:S01]  /*7260*/  VIADD R252, R2, UR9 ;  /* 0x0000000902fc7c36 */ /* 0x000fe20008000000 */
[----:B---3--:R-:W3:Y:S01]  /*7270*/  LDC R153, c[0x0][0x3a0] ;  /* 0x0000e800ff997b82 */ /* 0x008ee20000000800 */
[----:B------:R-:W-:Y:S01]  /*7280*/  IMAD.MOV.U32 R148, RZ, RZ, R146 ;  /* 0x000000ffff947224 */ /* 0x000fe200078e0092 */
[----:B------:R-:W-:Y:S01]  /*7290*/  LDGSTS.E [R135+0xfe00], desc[UR28][R198.64], !P3 ;  /* 0x0fe00000c6877fae */ /* 0x000fe2000d9a101c */
[----:B------:R-:W-:Y:S01]  /*72a0*/  VIADD R134, R134, UR9 ;  /* 0x0000000986867c36 */ /* 0x000fe20008000000 */
[C---:B------:R-:W-:Y:S01]  /*72b0*/  LOP3.LUT R133, R2.reuse, 0x40, RZ, 0x3c, !PT ;  /* 0x0000004002857812 */ /* 0x040fe200078e3cff */
[----:B------:R-:W-:Y:S01]  /*72c0*/  IMAD.MOV.U32 R146, RZ, RZ, R140 ;  /* 0x000000ffff927224 */ /* 0x000fe200078e008c */
[----:B------:R-:W0:Y:S01]  /*72d0*/  LDGDEPBAR ;  /* 0x00000000000079af */ /* 0x000e220000000000 */
[----:B------:R-:W-:Y:S01]  /*72e0*/  LOP3.LUT R132, R2, 0x60, RZ, 0x3c, !PT ;  /* 0x0000006002847812 */ /* 0x000fe200078e3cff */
[----:B------:R-:W2:Y:S01]  /*72f0*/  LDC R140, c[0x0][0x3a0] ;  /* 0x0000e800ff8c7b82 */ /* 0x000ea20000000800 */
[----:B------:R-:W-:Y:S01]  /*7300*/  ISETP.GE.U32.AND P3, PT, R0, 0x7fffff7e, PT ;  /* 0x7fffff7e0000780c */ /* 0x000fe20003f66070 */
[----:B------:R-:W-:Y:S01]  /*7310*/  LDGSTS.E [R252+0x30000], desc[UR28][R128.64], P4 ;  /* 0x3000000080fc7fae */ /* 0x000fe2000a1a101c */
[----:B------:R-:W-:Y:S01]  /*7320*/  VIADD R133, R133, UR9 ;  /* 0x0000000985857c36 */ /* 0x000fe20008000000 */
[----:B------:R-:W-:Y:S01]  /*7330*/  IADD3 R132, PT, PT, R132, UR9, RZ ;  /* 0x0000000984847c10 */ /* 0x000fe2000fffe0ff */
[----:B-1----:R-:W-:Y:S01]  /*7340*/  VIADD R0, R149, 0xffffffbc ;  /* 0xffffffbc95007836 */ /* 0x002fe20000000000 */
[----:B------:R-:W-:Y:S01]  /*7350*/  LDGSTS.E [R252+0x30400], desc[UR28][R8.64], P4 ;  /* 0x3040000008fc7fae */ /* 0x000fe2000a1a101c */
[----:B------:R-:W-:Y:S01]  /*7360*/  MOV R149, R147 ;  /* 0x0000009300957202 */ /* 0x000fe20000000f00 */
[----:B------:R-:W-:-:S02]  /*7370*/  IMAD.MOV.U32 R147, RZ, RZ, R141 ;  /* 0x000000ffff937224 */ /* 0x000fc400078e008d */
[----:B------:R-:W-:Y:S01]  /*7380*/  LDGSTS.E [R252+0x30800], desc[UR28][R16.64], P4 ;  /* 0x3080000010fc7fae */ /* 0x000fe2000a1a101c */
[----:B------:R-:W1:Y:S03]  /*7390*/  LDC R141, c[0x0][0x3a0] ;  /* 0x0000e800ff8d7b82 */ /* 0x000e660000000800 */
[----:B------:R-:W-:Y:S04]  /*73a0*/  LDGSTS.E [R252+0x30c00], desc[UR28][R24.64], P4 ;  /* 0x30c0000018fc7fae */ /* 0x000fe8000a1a101c */
        /* <DEDUP_REMOVED lines=58> */
[----:B------:R4:W-:Y:S04]  /*7750*/  STL.64 [R1+0x230], R150 ;  /* 0x0002309601007387 */ /* 0x0009e80000100a00 */
[----:B------:R-:W-:Y:S04]  /*7760*/  LDGSTS.E [R132+0x33b00], desc[UR28][R118.64], P4 ;  /* 0x33b0000076847fae */ /* 0x000fe8000a1a101c */
[----:B------:R1:W-:Y:S01]  /*7770*/  STL.64 [R1+0x228], R142 ;  /* 0x0002288e01007387 */ /* 0x0003e20000100a00 */
[----:B----4-:R-:W-:-:S03]  /*7780*/  IMAD.MOV.U32 R150, RZ, RZ, R250 ;  /* 0x000000ffff967224 */ /* 0x010fc600078e00fa */
[----:B------:R-:W-:Y:S01]  /*7790*/  LDGSTS.E [R132+0x33f00], desc[UR28][R126.64], P4 ;  /* 0x33f000007e847fae */ /* 0x000fe2000a1a101c */
[----:B------:R-:W-:Y:S01]  /*77a0*/  IMAD.MOV.U32 R151, RZ, RZ, R251 ;  /* 0x000000ffff977224 */ /* 0x000fe200078e00fb */
[----:B------:R-:W-:Y:S01]  /*77b0*/  ISETP.GE.U32.AND P4, PT, R0, 0x7fffff7d, PT ;  /* 0x7fffff7d0000780c */ /* 0x000fe20003f86070 */
[----:B------:R-:W-:Y:S01]  /*77c0*/  IMAD.U32 R0, RZ, RZ, UR6 ;  /* 0x00000006ff007e24 */ /* 0x000fe2000f8e00ff */
[----:B------:R-:W4:Y:S03]  /*77d0*/  LDL.LU.64 R250, [R1+0x1e0] ;  /* 0x0001e00001fa7983 */ /* 0x000f260000300a00 */
[C---:B------:R-:W-:Y:S01]  /*77e0*/  IMAD.WIDE R136, R0.reuse, 0x4, R136 ;  /* 0x0000000400887825 */ /* 0x040fe200078e0288 */
[----:B------:R2:W-:Y:S01]  /*77f0*/  STL.64 [R1+0x6c0], R2 ;  /* 0x0006c00201007387 */ /* 0x0005e20000100a00 */
[----:B-1----:R-:W1:Y:S02]  /*7800*/  LDC R143, c[0x0][0x3a0] ;  /* 0x0000e800ff8f7b82 */ /* 0x002e640000000800 */
[C---:B------:R-:W-:Y:S01]  /*7810*/  IMAD.WIDE R138, R0.reuse, 0x4, R138 ;  /* 0x00000004008a7825 */ /* 0x040fe200078e028a */
[----:B------:R1:W-:Y:S03]  /*7820*/  STL.64 [R1+0x4a0], R136 ;  /* 0x0004a08801007387 */ /* 0x0003e60000100a00 */
[C---:B------:R-:W-:Y:S01]  /*7830*/  IMAD.WIDE R150, R0.reuse, 0x4, R150 ;  /* 0x0000000400967825 */ /* 0x040fe200078e0296 */
[----:B------:R1:W-:Y:S01]  /*7840*/  STL.64 [R1+0x498], R138 ;  /* 0x0004988a01007387 */ /* 0x0003e20000100a00 */
[----:B------:R-:W1:Y:S02]  /*7850*/  LDC R142, c[0x0][0x3a0] ;  /* 0x0000e800ff8e7b82 */ /* 0x000e640000000800 */
[----:B--2---:R-:W-:Y:S01]  /*7860*/  IMAD.WIDE R2, R0, 0x4, R146 ;  /* 0x0000000400027825 */ /* 0x004fe200078e0292 */
[----:B------:R2:W-:Y:S03]  /*7870*/  STL.64 [R1+0x490], R150 ;  /* 0x0004909601007387 */ /* 0x0005e60000100a00 */
[----:B------:R-:W-:Y:S01]  /*7880*/  IMAD.MOV.U32 R146, RZ, RZ, R246 ;  /* 0x000000ffff927224 */ /* 0x000fe200078e00f6 */
[----:B------:R1:W-:Y:S01]  /*7890*/  STL.64 [R1+0x320], R2 ;  /* 0x0003200201007387 */ /* 0x0003e20000100a00 */
[----:B------:R-:W-:-:S02]  /*78a0*/  IMAD.MOV.U32 R147, RZ, RZ, R247 ;  /* 0x000000ffff937224 */ /* 0x000fc400078e00f7 */
[----:B------:R-:W-:Y:S01]  /*78b0*/  IMAD.MOV.U32 R246, RZ, RZ, R248 ;  /* 0x000000fffff67224 */ /* 0x000fe200078e00f8 */
[----:B------:R-:W0:Y:S01]  /*78c0*/  LDGDEPBAR ;  /* 0x00000000000079af */ /* 0x000e220000000000 */
[----:B------:R-:W-:-:S03]  /*78d0*/  IMAD.MOV.U32 R247, RZ, RZ, R249 ;  /* 0x000000fffff77224 */ /* 0x000fc600078e00f9 */
[----:B------:R-:W4:Y:S01]  /*78e0*/  LDL.LU.64 R248, [R1+0x1c0] ;  /* 0x0001c00001f87983 */ /* 0x000f220000300a00 */
[----:B------:R-:W-:Y:S01]  /*78f0*/  BAR.SYNC.DEFER_BLOCKING 0x0 ;  /* 0x0000000000007b1d */ /* 0x000fe20000010000 */
[----:B------:R-:W-:Y:S02]  /*7900*/  VIADD R152, R201, 0xffffffbb ;  /* 0xffffffbbc9987836 */ /* 0x000fe40000000000 */
[----:B---3--:R-:W-:Y:S02]  /*7910*/  VIADD R201, R153, 0xffffffba ;  /* 0xffffffba99c97836 */ /* 0x008fe40000000000 */
[----:B------:R-:W-:-:S05]  /*7920*/  IMAD.WIDE R242, R0, 0x4, R242 ;  /* 0x0000000400f27825 */ /* 0x000fca00078e02f2 */
[----:B------:R-:W-:Y:S04]  /*7930*/  STL.64 [R1+0x488], R242 ;  /* 0x000488f201007387 */ /* 0x000fe80000100a00 */
[----:B------:R-:W-:Y:S01]  /*7940*/  @!PT LDS RZ, [RZ] ;  /* 0x00000000fffff984 */ /* 0x000fe20000000800 */
[----:B------:R-:W-:Y:S01]  /*7950*/  @!PT LDS RZ, [RZ] ;  /* 0x00000000fffff984 */ /* 0x000fe20000000800 */
[----:B------:R-:W-:Y:S01]  /*7960*/  @!PT LDS RZ, [RZ] ;  /* 0x00000000fffff984 */ /* 0x000fe20000000800 */
[----:B------:R1:W-:Y:S04]  /*7970*/  LDGSTS.E [R135+0x10000], desc[UR28][R136.64], !P0 ;  /* 0x1000000088877fae */ /* 0x0003e8000c1a101c */
[----:B------:R3:W-:Y:S01]  /*7980*/  LDGSTS.E [R135+0x10200], desc[UR28][R138.64], !P0 ;  /* 0x102000008a877fae */ /* 0x0007e2000c1a101c */
[----:B------:R-:W-:Y:S01]  /*7990*/  ISETP.GE.U32.AND P0, PT, R152, 0x7fffff7c, PT ;  /* 0x7fffff7c9800780c */ /* 0x000fe20003f06070 */
[----:B------:R-:W-:-:S02]  /*79a0*/  IMAD.WIDE R152, R0, 0x4, R148 ;  /* 0x0000000400987825 */ /* 0x000fc400078e0294 */
[----:B------:R2:W-:Y:S04]  /*79b0*/  LDGSTS.E [R135+0x10400], desc[UR28][R150.64], !P5 ;  /* 0x1040000096877fae */ /* 0x0005e8000e9a101c */
[----:B------:R2:W-:Y:S01]  /*79c0*/  STL.64 [R1+0x328], R152 ;  /* 0x0003289801007387 */ /* 0x0005e20000100a00 */
[----:B-1----:R-:W-:Y:S01]  /*79d0*/  IADD3 R137, PT, PT, R143, -0x47, RZ ;  /* 0xffffffb98f897810 */ /* 0x002fe20007ffe0ff */
[----:B------:R-:W-:Y:S02]  /*79e0*/  VIADD R136, R142, 0xffffffb8 ;  /* 0xffffffb88e887836 */ /* 0x000fe40000000000 */
[----:B------:R1:W-:Y:S01]  /*79f0*/  LDGSTS.E [R135+0x10600], desc[UR28][R2.64], !P5 ;  /* 0x1060000002877fae */ /* 0x0003e2000e9a101c */
[----:B---3--:R-:W3:Y:S01]  /*7a00*/  LDC R139, c[0x0][0x3a0] ;  /* 0x0000e800ff8b7b82 */ /* 0x008ee20000000800 */
[----:B--2---:R-:W-:-:S02]  /*7a10*/  IMAD.WIDE R150, R0, 0x4, R244 ;  /* 0x0000000400967825 */ /* 0x004fc400078e02f4 */
[----:B------:R-:W-:Y:S04]  /*7a20*/  LDGSTS.E [R135+0x10800], desc[UR28][R242.64], !P3 ;  /* 0x10800000f2877fae */ /* 0x000fe8000d9a101c */
[----:B------:R-:W2:Y:S01]  /*7a30*/  LDL.LU.64 R244, [R1+0x1b8] ;  /* 0x0001b80001f47983 */ /* 0x000ea20000300a00 */
[----:B------:R-:W2:Y:S03]  /*7a40*/  LDC R138, c[0x0][0x3a0] ;  /* 0x0000e800ff8a7b82 */ /* 0x000ea60000000800 */
[----:B------:R-:W3:Y:S04]  /*7a50*/  LDL.LU.64 R142, [R1+0x1b0] ;  /* 0x0001b000018e7983 */ /* 0x000ee80000300a00 */
[----:B------:R1:W-:Y:S02]  /*7a60*/  STL.64 [R1+0x480], R150 ;  /* 0x0004809601007387 */ /* 0x0003e40000100a00 */
[----:B-1----:R-:W1:Y:S02]  /*7a70*/  LDC R3, c[0x0][0x3a0] ;  /* 0x0000e800ff037b82 */ /* 0x002e640000000800 */
[----:B------:R1:W-:Y:S04]  /*7a80*/  LDGSTS.E [R135+0x10a00], desc[UR28][R152.64], !P3 ;  /* 0x10a0000098877fae */ /* 0x0003e8000d9a101c */
[----:B------:R1:W-:Y:S01]  /*7a90*/  LDGSTS.E [R135+0x10c00], desc[UR28][R150.64], !P4 ;  /* 0x10c0000096877fae */ /* 0x0003e2000e1a101c */
[----:B------:R-:W-:Y:S01]  /*7aa0*/  ISETP.GE.U32.AND P3, PT, R137, 0x7fffff7a, PT ;  /* 0x7fffff7a8900780c */ /* 0x000fe20003f66070 */
[----:B------:R-:W-:Y:S01]  /*7ab0*/  VIADD R137, R141, 0xffffffb7 ;  /* 0xffffffb78d897836 */ /* 0x000fe20000000000 */
[----:B------:R-:W2:Y:S01]  /*7ac0*/  LDC R2, c[0x0][0x3a0] ;  /* 0x0000e800ff027b82 */ /* 0x000ea20000000800 */
[----:B-1----:R-:W-:-:S04]  /*7ad0*/  IMAD.WIDE R152, R0, 0x4, R146 ;  /* 0x0000000400987825 */ /* 0x002fc800078e0292 */
[----:B------:R-:W-:-:S04]  /*7ae0*/  IMAD.WIDE R150, R0, 0x4, R144 ;  /* 0x0000000400967825 */ /* 0x000fc800078e0290 */
[----:B----4-:R-:W-:-:S05]  /*7af0*/  IMAD.WIDE R148, R0, 0x4, R250 ;  /* 0x0000000400947825 */ /* 0x010fca00078e02fa */
[----:B------:R1:W-:Y:S04]  /*7b00*/  STL.64 [R1+0x330], R148 ;  /* 0x0003309401007387 */ /* 0x0003e80000100a00 */
[----:B------:R-:W4:Y:S04]  /*7b10*/  LDL.LU.64 R242, [R1+0x1a8] ;  /* 0x0001a80001f27983 */ /* 0x000f280000300a00 */
[----:B------:R-:W4:Y:S04]  /*7b20*/  LDL.LU.64 R250, [R1+0x1a0] ;  /* 0x0001a00001fa7983 */ /* 0x000f280000300a00 */
[----:B------:R1:W-:Y:S01]  /*7b30*/  LDGSTS.E [R135+0x10e00], desc[UR28][R148.64], !P4 ;  /* 0x10e0000094877fae */ /* 0x0003e2000e1a101c */
[----:B------:R-:W-:Y:S01]  /*7b40*/  ISETP.GE.U32.AND P4, PT, R136, 0x7fffff79, PT ;  /* 0x7fffff798800780c */ /* 0x000fe20003f86070 */
[----:B------:R-:W-:-:S02]  /*7b50*/  VIADD R136, R140, 0xffffffb6 ;  /* 0xffffffb68c887836 */ /* 0x000fc40000000000 */
[----:B------:R-:W-:Y:S04]  /*7b60*/  STL.64 [R1+0x478], R152 ;  /* 0x0004789801007387 */ /* 0x000fe80000100a00 */
[----:B------:R-:W-:Y:S01]  /*7b70*/  STL.64 [R1+0x338], R150 ;  /* 0x0003389601007387 */ /* 0x000fe20000100a00 */
[----:B-1----:R-:W-:-:S03]  /*7b80*/  IMAD.WIDE R148, R0, 0x4, R246 ;  /* 0x0000000400947825 */ /* 0x002fc600078e02f6 */
[----:B------:R-:W4:Y:S01]  /*7b90*/  LDL.LU.64 R144, [R1+0x198] ;  /* 0x0001980001907983 */ /* 0x000f220000300a00 */
[----:B------:R-:W-:-:S03]  /*7ba0*/  IMAD.WIDE R140, R0, 0x4, R248 ;  /* 0x00000004008c7825 */ /* 0x000fc600078e02f8 */
[----:B------:R-:W4:Y:S04]  /*7bb0*/  LDL.LU.64 R146, [R1+0x190] ;  /* 0x0001900001927983 */ /* 0x000f280000300a00 */
[----:B------:R-:W-:Y:S04]  /*7bc0*/  STL.64 [R1+0x470], R148 ;  /* 0x0004709401007387 */ /* 0x000fe80000100a00 */
[----:B------:R1:W-:Y:S04]  /*7bd0*/  STL.64 [R1+0x340], R140 ;  /* 0x0003408c01007387 */ /* 0x0003e80000100a00 */
[----:B------:R-:W4:Y:S04]  /*7be0*/  LDL.LU.64 R246, [R1+0x188] ;  /* 0x0001880001f67983 */ /* 0x000f280000300a00 */
[----:B------:R-:W4:Y:S01]  /*7bf0*/  LDL.LU.64 R248, [R1+0x180] ;  /* 0x0001800001f87983 */ /* 0x000f220000300a00 */
[----:B------:R-:W-:-:S02]  /*7c00*/  ISETP.GE.U32.AND P5, PT, R201, 0x7fffff7b, PT ;  /* 0x7fffff7bc900780c */ /* 0x000fc40003fa6070 */
[----:B------:R-:W4:Y:S01]  /*7c10*/  LDC R201, c[0x0][0x3a0] ;  /* 0x0000e800ffc97b82 */ /* 0x000f220000000800 */
[----:B------:R-:W-:Y:S04]  /*7c20*/  LDGSTS.E [R135+0x11000], desc[UR28][R152.64], !P0 ;  /* 0x1100000098877fae */ /* 0x000fe8000c1a101c */
[----:B------:R-:W-:Y:S06]  /*7c30*/  LDGSTS.E [R135+0x11200], desc[UR28][R150.64], !P0 ;  /* 0x1120000096877fae */ /* 0x000fec000c1a101c */
[----:B------:R-:W-:Y:S01]  /*7c40*/  LDGSTS.E [R135+0x11400], desc[UR28][R148.64], !P5 ;  /* 0x1140000094877fae */ /* 0x000fe2000e9a101c */
[----:B------:R-:W-:-:S03]  /*7c50*/  ISETP.GE.U32.AND P0, PT, R137, 0x7fffff78, PT ;  /* 0x7fffff788900780c */ /* 0x000fc60003f06070 */
[----:B------:R1:W-:Y:S01]  /*7c60*/  LDGSTS.E [R135+0x11600], desc[UR28][R140.64], !P5 ;  /* 0x116000008c877fae */ /* 0x0003e2000e9a101c */
[C---:B--2---:R-:W-:Y:S01]  /*7c70*/  IMAD.WIDE R244, R0.reuse, 0x4, R244 ;  /* 0x0000000400f47825 */ /* 0x044fe200078e02f4 */
[----:B-1----:R-:W1:Y:S03]  /*7c80*/  LDC R140, c[0x0][0x3a0] ;  /* 0x0000e800ff8c7b82 */ /* 0x002e660000000800 */
[C---:B---3--:R-:W-:Y:S01]  /*7c90*/  IMAD.WIDE R152, R0.reuse, 0x4, R142 ;  /* 0x0000000400987825 */ /* 0x048fe200078e028e */
[----:B------:R2:W-:Y:S04]  /*7ca0*/  STL.64 [R1+0x468], R244 ;  /* 0x000468f401007387 */ /* 0x0005e80000100a00 */
[----:B------:R3:W-:Y:S04]  /*7cb0*/  STL.64 [R1+0x348], R152 ;  /* 0x0003489801007387 */ /* 0x0007e80000100a00 */
[----:B------:R-:W4:Y:S04]  /*7cc0*/  LDL.LU.64 R142, [R1+0x178] ;  /* 0x00017800018e7983 */ /* 0x000f280000300a00 */
[----:B------:R-:W-:Y:S04]  /*7cd0*/  LDGSTS.E [R135+0x11800], desc[UR28][R244.64], !P3 ;  /* 0x11800000f4877fae */ /* 0x000fe8000d9a101c */
[----:B------:R3:W-:Y:S01]  /*7ce0*/  LDGSTS.E [R135+0x11a00], desc[UR28][R152.64], !P3 ;  /* 0x11a0000098877fae */ /* 0x0007e2000d9a101c */
[----:B----4-:R-:W-:-:S03]  /*7cf0*/  IMAD.WIDE R150, R0, 0x4, R242 ;  /* 0x0000000400967825 */ /* 0x010fc600078e02f2 */
[----:B------:R-:W4:Y:S01]  /*7d00*/  LDL.LU.64 R242, [R1+0x170] ;  /* 0x0001700001f27983 */ /* 0x000f220000300a00 */
[----:B------:R-:W-:-:S03]  /*7d10*/  IMAD.WIDE R148, R0, 0x4, R250 ;  /* 0x0000000400947825 */ /* 0x000fc600078e02fa */
[----:B------:R1:W-:Y:S04]  /*7d20*/  STL.64 [R1+0x460], R150 ;  /* 0x0004609601007387 */ /* 0x0003e80000100a00 */
[----:B------:R1:W-:Y:S04]  /*7d30*/  STL.64 [R1+0x350], R148 ;  /* 0x0003509401007387 */ /* 0x0003e80000100a00 */
[----:B--2---:R-:W2:Y:S04]  /*7d40*/  LDL.LU.64 R244, [R1+0x168] ;  /* 0x0001680001f47983 */ /* 0x004ea80000300a00 */
[----:B------:R-:W2:Y:S01]  /*7d50*/  LDL.LU.64 R250, [R1+0x160] ;  /* 0x0001600001fa7983 */ /* 0x000ea20000300a00 */
[----:B------:R-:W-:-:S03]  /*7d60*/  IMAD.WIDE R144, R0, 0x4, R144 ;  /* 0x0000000400907825 */ /* 0x000fc600078e0290 */
[----:B------:R1:W-:Y:S01]  /*7d70*/  LDGSTS.E [R135+0x11c00], desc[UR28][R150.64], !P4 ;  /* 0x11c0000096877fae */ /* 0x0003e2000e1a101c */
[----:B---3--:R-:W-:-:S03]  /*7d80*/  IMAD.WIDE R152, R0, 0x4, R146 ;  /* 0x0000000400987825 */ /* 0x008fc600078e0292 */
[----:B------:R3:W-:Y:S04]  /*7d90*/  LDGSTS.E [R135+0x11e00], desc[UR28][R148.64], !P4 ;  /* 0x11e0000094877fae */ /* 0x0007e8000e1a101c */
[----:B------:R3:W-:Y:S04]  /*7da0*/  STL.64 [R1+0x458], R144 ;  /* 0x0004589001007387 */ /* 0x0007e80000100a00 */
[----:B------:R3:W-:Y:S01]  /*7db0*/  STL.64 [R1+0x358], R152 ;  /* 0x0003589801007387 */ /* 0x0007e20000100a00 */
[----:B-1----:R-:W-:-:S03]  /*7dc0*/  IMAD.WIDE R150, R0, 0x4, R246 ;  /* 0x0000000400967825 */ /* 0x002fc600078e02f6 */
[----:B------:R-:W-:Y:S01]  /*7dd0*/  LDGSTS.E [R135+0x12000], desc[UR28][R144.64], !P0 ;  /* 0x1200000090877fae */ /* 0x000fe2000c1a101c */
[----:B---3--:R-:W-:-:S03]  /*7de0*/  IMAD.WIDE R148, R0, 0x4, R248 ;  /* 0x0000000400947825 */ /* 0x008fc600078e02f8 */
[----:B------:R-:W3:Y:S04]  /*7df0*/  LDL.LU.64 R246, [R1+0x158] ;  /* 0x0001580001f67983 */ /* 0x000ee80000300a00 */
[----:B------:R-:W3:Y:S04]  /*7e00*/  LDL.LU.64 R146, [R1+0x150] ;  /* 0x0001500001927983 */ /* 0x000ee80000300a00 */
[----:B------:R4:W-:Y:S04]  /*7e10*/  STL.64 [R1+0x450], R150 ;  /* 0x0004509601007387 */ /* 0x0009e80000100a00 */
[----:B------:R2:W-:Y:S04]  /*7e20*/  STL.64 [R1+0x360], R148 ;  /* 0x0003609401007387 */ /* 0x0005e80000100a00 */
[----:B------:R-:W3:Y:S04]  /*7e30*/  LDL.LU.64 R144, [R1+0x148] ;  /* 0x0001480001907983 */ /* 0x000ee80000300a00 */
[----:B------:R-:W3:Y:S01]  /*7e40*/  LDL.LU.64 R248, [R1+0x140] ;  /* 0x0001400001f87983 */ /* 0x000ee20000300a00 */
[----:B------:R-:W-:Y:S01]  /*7e50*/  ISETP.GE.U32.AND P5, PT, R136, 0x7fffff77, PT ;  /* 0x7fffff778800780c */ /* 0x000fe20003fa6070 */
[----:B------:R-:W-:-:S02]  /*7e60*/  VIADD R136, R3, 0xffffffb4 ;  /* 0xffffffb403887836 */ /* 0x000fc40000000000 */
[----:B------:R-:W-:Y:S01]  /*7e70*/  VIADD R137, R139, 0xffffffb5 ;  /* 0xffffffb58b897836 */ /* 0x000fe20000000000 */
[----:B------:R1:W-:Y:S01]  /*7e80*/  LDGSTS.E [R135+0x12200], desc[UR28][R152.64], !P0 ;  /* 0x1220000098877fae */ /* 0x0003e2000c1a101c */
[----:B------:R-:W2:Y:S01]  /*7e90*/  LDC R139, c[0x0][0x3a0] ;  /* 0x0000e800ff8b7b82 */ /* 0x000ea20000000800 */
[----:B------:R-:W-:Y:S01]  /*7ea0*/  ISETP.GE.U32.AND P4, PT, R136, 0x7fffff75, PT ;  /* 0x7fffff758800780c */ /* 0x000fe20003f86070 */
[----:B------:R-:W-:Y:S01]  /*7eb0*/  VIADD R136, R2, 0xffffffb2 ;  /* 0xffffffb202887836 */ /* 0x000fe20000000000 */
[----:B------:R-:W-:-:S05]  /*7ec0*/  ISETP.GE.U32.AND P3, PT, R137, 0x7fffff76, PT ;  /* 0x7fffff768900780c */ /* 0x000fca0003f66070 */
[----:B------:R4:W-:Y:S01]  /*7ed0*/  LDGSTS.E [R135+0x12400], desc[UR28][R150.64], !P5 ;  /* 0x1240000096877fae */ /* 0x0009e2000e9a101c */
[----:B------:R-:W2:Y:S03]  /*7ee0*/  LDC R3, c[0x0][0x3a0] ;  /* 0x0000e800ff037b82 */ /* 0x000ea60000000800 */
[----:B------:R2:W-:Y:S01]  /*7ef0*/  LDGSTS.E [R135+0x12600], desc[UR28][R148.64], !P5 ;  /* 0x1260000094877fae */ /* 0x0005e2000e9a101c */
[----:B------:R-:W-:Y:S01]  /*7f00*/  ISETP.GE.U32.AND P5, PT, R136, 0x7fffff73, PT ;  /* 0x7fffff738800780c */ /* 0x000fe20003fa6070 */
[----:B------:R-:W-:Y:S02]  /*7f10*/  VIADD R136, R140, 0xffffffb0 ;  /* 0xffffffb08c887836 */ /* 0x000fe40000000000 */
[----:B-1----:R-:W-:Y:S01]  /*7f20*/  IMAD.WIDE R152, R0, 0x4, R142 ;  /* 0x0000000400987825 */ /* 0x002fe200078e028e */
[----:B------:R-:W1:Y:S03]  /*7f30*/  LDC R2, c[0x0][0x3a0] ;  /* 0x0000e800ff027b82 */ /* 0x000e660000000800 */
[----:B------:R-:W-:Y:S01]  /*7f40*/  VIADD R137, R138, 0xffffffb3 ;  /* 0xffffffb38a897836 */ /* 0x000fe20000000000 */
[----:B------:R1:W-:Y:S04]  /*7f50*/  STL.64 [R1+0x448], R152 ;  /* 0x0004489801007387 */ /* 0x0003e80000100a00 */
[----:B------:R-:W-:Y:S01]  /*7f60*/  ISETP.GE.U32.AND P0, PT, R137, 0x7fffff74, PT ;  /* 0x7fffff748900780c */ /* 0x000fe20003f06070 */
[----:B------:R1:W-:Y:S01]  /*7f70*/  LDGSTS.E [R135+0x12800], desc[UR28][R152.64], !P3 ;  /* 0x1280000098877fae */ /* 0x0003e2000d9a101c */
[----:B------:R-:W1:Y:S01]  /*7f80*/  LDC R138, c[0x0][0x3a0] ;  /* 0x0000e800ff8a7b82 */ /* 0x000e620000000800 */
[----:B----4-:R-:W-:-:S05]  /*7f90*/  IMAD.WIDE R150, R0, 0x4, R242 ;  /* 0x0000000400967825 */ /* 0x010fca00078e02f2 */
[----:B------:R-:W-:Y:S04]  /*7fa0*/  STL.64 [R1+0x368], R150 ;  /* 0x0003689601007387 */ /* 0x000fe80000100a00 */
[----:B------:R-:W4:Y:S01]  /*7fb0*/  LDL.LU.64 R242, [R1+0x138] ;  /* 0x0001380001f27983 */ /* 0x000f220000300a00 */
[----:B--2---:R-:W-:-:S03]  /*7fc0*/  IMAD.WIDE R148, R0, 0x4, R244 ;  /* 0x0000000400947825 */ /* 0x004fc600078e02f4 */
[----:B------:R-:W2:Y:S01]  /*7fd0*/  LDL.LU.64 R142, [R1+0x130] ;  /* 0x00013000018e7983 */ /* 0x000ea20000300a00 */
[----:B------:R-:W-:-:S03]  /*7fe0*/  IMAD.WIDE R140, R0, 0x4, R250 ;  /* 0x00000004008c7825 */ /* 0x000fc600078e02fa */
[----:B------:R-:W-:Y:S04]  /*7ff0*/  STL.64 [R1+0x440], R148 ;  /* 0x0004409401007387 */ /* 0x000fe80000100a00 */
[----:B------:R1:W-:Y:S04]  /*8000*/  STL.64 [R1+0x370], R140 ;  /* 0x0003708c01007387 */ /* 0x0003e80000100a00 */
[----:B------:R-:W2:Y:S04]  /*8010*/  LDL.LU.64 R244, [R1+0x128] ;  /* 0x0001280001f47983 */ /* 0x000ea80000300a00 */
[----:B------:R-:W2:Y:S04]  /*8020*/  LDL.LU.64 R250, [R1+0x120] ;  /* 0x0001200001fa7983 */ /* 0x000ea80000300a00 */
[----:B------:R-:W-:Y:S04]  /*8030*/  LDGSTS.E [R135+0x12a00], desc[UR28][R150.64], !P3 ;  /* 0x12a0000096877fae */ /* 0x000fe8000d9a101c */
[----:B------:R-:W-:Y:S01]  /*8040*/  LDGSTS.E [R135+0x12c00], desc[UR28][R148.64], !P4 ;  /* 0x12c0000094877fae */ /* 0x000fe2000e1a101c */
[----:B---3--:R-:W-:-:S03]  /*8050*/  IMAD.WIDE R246, R0, 0x4, R246 ;  /* 0x0000000400f67825 */ /* 0x008fc600078e02f6 */
[----:B------:R3:W-:Y:S01]  /*8060*/  LDGSTS.E [R135+0x12e00], desc[UR28][R140.64], !P4 ;  /* 0x12e000008c877fae */ /* 0x0007e2000e1a101c */
[----:B-1----:R-:W-:-:S03]  /*8070*/  IMAD.WIDE R152, R0, 0x4, R146 ;  /* 0x0000000400987825 */ /* 0x002fc600078e0292 */
[----:B------:R1:W-:Y:S04]  /*8080*/  STL.64 [R1+0x438], R246 ;  /* 0x000438f601007387 */ /* 0x0003e80000100a00 */
[----:B------:R2:W-:Y:S04]  /*8090*/  STL.64 [R1+0x378], R152 ;  /* 0x0003789801007387 */ /* 0x0005e80000100a00 */
[----:B------:R-:W-:Y:S01]  /*80a0*/  LDGSTS.E [R135+0x13000], desc[UR28][R246.64], !P0 ;  /* 0x13000000f6877fae */ /* 0x000fe2000c1a101c */
[----:B------:R-:W-:Y:S01]  /*80b0*/  IADD3 R137, PT, PT, R201, -0x4f, RZ ;  /* 0xffffffb1c9897810 */ /* 0x000fe20007ffe0ff */
[----:B---3--:R-:W3:Y:S01]  /*80c0*/  LDC R140, c[0x0][0x3a0] ;  /* 0x0000e800ff8c7b82 */ /* 0x008ee20000000800 */
[----:B------:R-:W-:-:S04]  /*80d0*/  IMAD.WIDE R150, R0, 0x4, R144 ;  /* 0x0000000400967825 */ /* 0x000fc800078e0290 */
[----:B------:R-:W-:Y:S01]  /*80e0*/  IMAD.WIDE R148, R0, 0x4, R248 ;  /* 0x0000000400947825 */ /* 0x000fe200078e02f8 */
[----:B------:R-:W3:Y:S01]  /*80f0*/  LDL.LU.64 R144, [R1+0x118] ;  /* 0x0001180001907983 */ /* 0x000ee20000300a00 */
[----:B------:R-:W-:Y:S01]  /*8100*/  ISETP.GE.U32.AND P4, PT, R136, 0x7fffff71, PT ;  /* 0x7fffff718800780c */ /* 0x000fe20003f86070 */
[----:B------:R-:W2:Y:S02]  /*8110*/  LDC R201, c[0x0][0x3a0] ;  /* 0x0000e800ffc97b82 */ /* 0x000ea40000000800 */
[----:B------:R-:W3:Y:S04]  /*8120*/  LDL.LU.64 R146, [R1+0x110] ;  /* 0x0001100001927983 */ /* 0x000ee80000300a00 */
[----:B------:R2:W-:Y:S04]  /*8130*/  STL.64 [R1+0x430], R150 ;  /* 0x0004309601007387 */ /* 0x0005e80000100a00 */
[----:B------:R2:W-:Y:S04]  /*8140*/  STL.64 [R1+0x380], R148 ;  /* 0x0003809401007387 */ /* 0x0005e80000100a00 */
[----:B-1----:R-:W3:Y:S04]  /*8150*/  LDL.LU.64 R246, [R1+0x108] ;  /* 0x0001080001f67983 */ /* 0x002ee80000300a00 */
[----:B------:R-:W3:Y:S01]  /*8160*/  LDL.LU.64 R248, [R1+0x100] ;  /* 0x0001000001f87983 */ /* 0x000ee20000300a00 */
[----:B------:R-:W-:-:S03]  /*8170*/  ISETP.GE.U32.AND P3, PT, R137, 0x7fffff72, PT ;  /* 0x7fffff728900780c */ /* 0x000fc60003f66070 */
[----:B------:R2:W-:Y:S01]  /*8180*/  LDGSTS.E [R135+0x13200], desc[UR28][R152.64], !P0 ;  /* 0x1320000098877fae */ /* 0x0005e2000c1a101c */
[----:B------:R-:W-:Y:S02]  /*8190*/  VIADD R137, R139, 0xffffffaf ;  /* 0xffffffaf8b897836 */ /* 0x000fe40000000000 */
[----:B------:R-:W-:Y:S01]  /*81a0*/  VIADD R136, R3, 0xffffffae ;  /* 0xffffffae03887836 */ /* 0x000fe20000000000 */
[----:B------:R1:W-:Y:S01]  /*81b0*/  LDGSTS.E [R135+0x13400], desc[UR28][R150.64], !P5 ;  /* 0x1340000096877fae */ /* 0x0003e2000e9a101c */
[----:B------:R-:W1:Y:S03]  /*81c0*/  LDC R139, c[0x0][0x3a0] ;  /* 0x0000e800ff8b7b82 */ /* 0x000e660000000800 */
[----:B------:R1:W-:Y:S01]  /*81d0*/  LDGSTS.E [R135+0x13600], desc[UR28][R148.64], !P5 ;  /* 0x1360000094877fae */ /* 0x0003e2000e9a101c */
[----:B------:R-:W-:Y:S02]  /*81e0*/  ISETP.GE.U32.AND P0, PT, R137, 0x7fffff70, PT ;  /* 0x7fffff708900780c */ /* 0x000fe40003f06070 */
[----:B------:R-:W-:Y:S01]  /*81f0*/  ISETP.GE.U32.AND P5, PT, R136, 0x7fffff6f, PT ;  /* 0x7fffff6f8800780c */ /* 0x000fe20003fa6070 */
[----:B------:R-:W-:Y:S01]  /*8200*/  VIADD R136, R2, 0xffffffac ;  /* 0xffffffac02887836 */ /* 0x000fe20000000000 */
[----:B------:R-:W1:Y:S01]  /*8210*/  LDC R3, c[0x0][0x3a0] ;  /* 0x0000e800ff037b82 */ /* 0x000e620000000800 */
[----:B----4-:R-:W-:-:S07]  /*8220*/  IMAD.WIDE R242, R0, 0x4, R242 ;  /* 0x0000000400f27825 */ /* 0x010fce00078e02f2 */
[----:B------:R-:W4:Y:S01]  /*8230*/  LDC R2, c[0x0][0x3a0] ;  /* 0x0000e800ff027b82 */ /* 0x000f220000000800 */
[C---:B--2---:R-:W-:Y:S01]  /*8240*/  IMAD.WIDE R152, R0.reuse, 0x4, R142 ;  /* 0x0000000400987825 */ /* 0x044fe200078e028e */
[----:B------:R2:W-:Y:S04]  /*8250*/  STL.64 [R1+0x428], R242 ;  /* 0x000428f201007387 */ /* 0x0005e80000100a00 */
[----:B------:R-:W-:Y:S04]  /*8260*/  STL.64 [R1+0x388], R152 ;  /* 0x0003889801007387 */ /* 0x000fe80000100a00 */
[----:B------:R-:W-:Y:S01]  /*8270*/  LDGSTS.E [R135+0x13800], desc[UR28][R242.64], !P3 ;  /* 0x13800000f2877fae */ /* 0x000fe2000d9a101c */
[----:B-1----:R-:W-:-:S03]  /*8280*/  IMAD.WIDE R150, R0, 0x4, R244 ;  /* 0x0000000400967825 */ /* 0x002fc600078e02f4 */
[----:B------:R-:W-:Y:S01]  /*8290*/  LDGSTS.E [R135+0x13a00], desc[UR28][R152.64], !P3 ;  /* 0x13a0000098877fae */ /* 0x000fe2000d9a101c */
[----:B------:R-:W-:-:S03]  /*82a0*/  IMAD.WIDE R148, R0, 0x4, R250 ;  /* 0x0000000400947825 */ /* 0x000fc600078e02fa */
[----:B------:R-:W4:Y:S04]  /*82b0*/  LDL.LU.64 R244, [R1+0xf8] ;  /* 0x0000f80001f47983 */ /* 0x000f280000300a00 */
[----:B------:R-:W4:Y:S04]  /*82c0*/  LDL.LU.64 R142, [R1+0xf0] ;  /* 0x0000f000018e7983 */ /* 0x000f280000300a00 */
[----:B------:R1:W-:Y:S04]  /*82d0*/  STL.64 [R1+0x420], R150 ;  /* 0x0004209601007387 */ /* 0x0003e80000100a00 */
[----:B------:R1:W-:Y:S04]  /*82e0*/  STL.64 [R1+0x390], R148 ;  /* 0x0003909401007387 */ /* 0x0003e80000100a00 */
[----:B--2---:R-:W2:Y:S04]  /*82f0*/  LDL.LU.64 R242, [R1+0xe8] ;  /* 0x0000e80001f27983 */ /* 0x004ea80000300a00 */
[----:B------:R-:W2:Y:S04]  /*8300*/  LDL.LU.64 R250, [R1+0xe0] ;  /* 0x0000e00001fa7983 */ /* 0x000ea80000300a00 */
[----:B------:R1:W-:Y:S04]  /*8310*/  LDGSTS.E [R135+0x13c00], desc[UR28][R150.64], !P4 ;  /* 0x13c0000096877fae */ /* 0x0003e8000e1a101c */
[----:B------:R3:W-:Y:S02]  /*8320*/  LDGSTS.E [R135+0x13e00], desc[UR28][R148.64], !P4 ;  /* 0x13e0000094877fae */ /* 0x0007e4000e1a101c */
[----:B---3--:R-:W-:Y:S01]  /*8330*/  IMAD.WIDE R144, R0, 0x4, R144 ;  /* 0x0000000400907825 */ /* 0x008fe200078e0290 */
[----:B------:R-:W-:-:S03]  /*8340*/  ISETP.GE.U32.AND P4, PT, R136, 0x7fffff6d, PT ;  /* 0x7fffff6d8800780c */ /* 0x000fc60003f86070 */
[----:B-1----:R-:W-:Y:S01]  /*8350*/  IMAD.WIDE R150, R0, 0x4, R146 ;  /* 0x0000000400967825 */ /* 0x002fe200078e0292 */
[----:B------:R1:W-:Y:S03]  /*8360*/  STL.64 [R1+0x128], R144 ;  /* 0x0001289001007387 */ /* 0x0003e60000100a00 */
[----:B------:R-:W-:Y:S01]  /*8370*/  VIADD R136, R140, 0xffffffaa ;  /* 0xffffffaa8c887836 */ /* 0x000fe20000000000 */
[----:B------:R-:W-:Y:S04]  /*8380*/  STL.64 [R1+0x398], R150 ;  /* 0x0003989601007387 */ /* 0x000fe80000100a00 */
[----:B------:R-:W-:Y:S01]  /*8390*/  LDGSTS.E [R135+0x14000], desc[UR28][R144.64], !P0 ;  /* 0x1400000090877fae */ /* 0x000fe2000c1a101c */
[----:B------:R-:W-:-:S03]  /*83a0*/  IMAD.WIDE R148, R0, 0x4, R246 ;  /* 0x0000000400947825 */ /* 0x000fc600078e02f6 */
[----:B------:R-:W3:Y:S01]  /*83b0*/  LDL.LU.64 R246, [R1+0xd8] ;  /* 0x0000d80001f67983 */ /* 0x000ee20000300a00 */
[----:B------:R-:W-:-:S03]  /*83c0*/  IMAD.WIDE R140, R0, 0x4, R248 ;  /* 0x00000004008c7825 */ /* 0x000fc600078e02f8 */
[----:B------:R-:W3:Y:S04]  /*83d0*/  LDL.LU.64 R146, [R1+0xd0] ;  /* 0x0000d00001927983 */ /* 0x000ee80000300a00 */
[----:B------:R-:W-:Y:S04]  /*83e0*/  STL.64 [R1+0x130], R148 ;  /* 0x0001309401007387 */ /* 0x000fe80000100a00 */
[----:B------:R4:W-:Y:S04]  /*83f0*/  STL.64 [R1+0x3a0], R140 ;  /* 0x0003a08c01007387 */ /* 0x0009e80000100a00 */
[----:B-1----:R-:W3:Y:S04]  /*8400*/  LDL.LU.64 R144, [R1+0xc8] ;  /* 0x0000c80001907983 */ /* 0x002ee80000300a00 */
[----:B------:R-:W3:Y:S01]  /*8410*/  LDL.LU.64 R248, [R1+0xc0] ;  /* 0x0000c00001f87983 */ /* 0x000ee20000300a00 */
[----:B------:R-:W-:-:S02]  /*8420*/  VIADD R137, R138, 0xffffffad ;  /* 0xffffffad8a897836 */ /* 0x000fc40000000000 */
[----:B------:R-:W1:Y:S01]  /*8430*/  LDC R138, c[0x0][0x3a0] ;  /* 0x0000e800ff8a7b82 */ /* 0x000e620000000800 */
[----:B------:R-:W-:Y:S02]  /*8440*/  LDGSTS.E [R135+0x14200], desc[UR28][R150.64], !P0 ;  /* 0x1420000096877fae */ /* 0x000fe4000c1a101c */
[----:B------:R-:W-:Y:S02]  /*8450*/  ISETP.GE.U32.AND P3, PT, R137, 0x7fffff6e, PT ;  /* 0x7fffff6e8900780c */ /* 0x000fe40003f66070 */
[----:B------:R-:W-:Y:S01]  /*8460*/  LDGSTS.E [R135+0x14400], desc[UR28][R148.64], !P5 ;  /* 0x1440000094877fae */ /* 0x000fe2000e9a101c */
[----:B------:R-:W-:Y:S02]  /*8470*/  VIADD R137, R201, 0xffffffab ;  /* 0xffffffabc9897836 */ /* 0x000fe40000000000 */
[----:B------:R-:W1:Y:S01]  /*8480*/  LDC R201, c[0x0][0x3a0] ;  /* 0x0000e800ffc97b82 */ /* 0x000e620000000800 */
[----:B------:R1:W-:Y:S02]  /*8490*/  LDGSTS.E [R135+0x14600], desc[UR28][R140.64], !P5 ;  /* 0x146000008c877fae */ /* 0x0003e4000e9a101c */
[----:B------:R-:W-:Y:S01]  /*84a0*/  ISETP.GE.U32.AND P0, PT, R137, 0x7fffff6c, PT ;  /* 0x7fffff6c8900780c */ /* 0x000fe20003f06070 */
[----:B----4-:R-:W-:-:S04]  /*84b0*/  IMAD.WIDE R244, R0, 0x4, R244 ;  /* 0x0000000400f47825 */ /* 0x010fc800078e02f4 */
[----:B-1----:R-:W1:Y:S01]  /*84c0*/  LDC R140, c[0x0][0x3a0] ;  /* 0x0000e800ff8c7b82 */ /* 0x002e620000000800 */
[C---:B------:R-:W-:Y:S01]  /*84d0*/  IMAD.WIDE R152, R0.reuse, 0x4, R142 ;  /* 0x0000000400987825 */ /* 0x040fe200078e028e */
[----:B------:R4:W-:Y:S04]  /*84e0*/  STL.64 [R1+0x138], R244 ;  /* 0x000138f401007387 */ /* 0x0009e80000100a00 */
[----:B------:R1:W-:Y:S04]  /*84f0*/  STL.64 [R1+0x3a8], R152 ;  /* 0x0003a89801007387 */ /* 0x0003e80000100a00 */
[----:B------:R-:W3:Y:S01]  /*8500*/  LDL.LU.64 R142, [R1+0xb8] ;  /* 0x0000b800018e7983 */ /* 0x000ee20000300a00 */
[----:B--2---:R-:W-:-:S03]  /*8510*/  IMAD.WIDE R150, R0, 0x4, R242 ;  /* 0x0000000400967825 */ /* 0x004fc600078e02f2 */
[----:B------:R-:W-:Y:S01]  /*8520*/  LDGSTS.E [R135+0x14800], desc[UR28][R244.64], !P3 ;  /* 0x14800000f4877fae */ /* 0x000fe2000d9a101c */
[----:B------:R-:W-:-:S03]  /*8530*/  IMAD.WIDE R148, R0, 0x4, R250 ;  /* 0x0000000400947825 */ /* 0x000fc600078e02fa */
[----:B------:R-:W2:Y:S04]  /*8540*/  LDL.LU.64 R242, [R1+0xb0] ;  /* 0x0000b00001f27983 */ /* 0x000ea80000300a00 */
[----:B------:R1:W-:Y:S04]  /*8550*/  STL.64 [R1+0x140], R150 ;  /* 0x0001409601007387 */ /* 0x0003e80000100a00 */
[----:B------:R1:W-:Y:S04]  /*8560*/  STL.64 [R1+0x3b0], R148 ;  /* 0x0003b09401007387 */ /* 0x0003e80000100a00 */
[----:B----4-:R-:W4:Y:S04]  /*8570*/  LDL.LU.64 R244, [R1+0xa8] ;  /* 0x0000a80001f47983 */ /* 0x010f280000300a00 */
[----:B------:R-:W4:Y:S04]  /*8580*/  LDL.LU.64 R250, [R1+0xa0] ;  /* 0x0000a00001fa7983 */ /* 0x000f280000300a00 */
[----:B------:R1:W-:Y:S04]  /*8590*/  LDGSTS.E [R135+0x14a00], desc[UR28][R152.64], !P3 ;  /* 0x14a0000098877fae */ /* 0x0003e8000d9a101c */
[----:B------:R3:W-:Y:S02]  /*85a0*/  LDGSTS.E [R135+0x14c00], desc[UR28][R150.64], !P4 ;  /* 0x14c0000096877fae */ /* 0x0007e4000e1a101c */
[----:B---3--:R-:W-:-:S02]  /*85b0*/  IMAD.WIDE R246, R0, 0x4, R246 ;  /* 0x0000000400f67825 */ /* 0x008fc400078e02f6 */
[----:B------:R3:W-:Y:S02]  /*85c0*/  LDGSTS.E [R135+0x14e00], desc[UR28][R148.64], !P4 ;  /* 0x14e0000094877fae */ /* 0x0007e4000e1a101c */
[C---:B-1----:R-:W-:Y:S02]  /*85d0*/  IMAD.WIDE R152, R0.reuse, 0x4, R146 ;  /* 0x0000000400987825 */ /* 0x042fe400078e0292 */
[----:B------:R1:W-:Y:S04]  /*85e0*/  STL.64 [R1+0x148], R246 ;  /* 0x000148f601007387 */ /* 0x0003e80000100a00 */
[----:B------:R2:W-:Y:S04]  /*85f0*/  STL.64 [R1+0x3b8], R152 ;  /* 0x0003b89801007387 */ /* 0x0005e80000100a00 */
[----:B------:R-:W4:Y:S01]  /*8600*/  LDL.LU.64 R146, [R1+0x98] ;  /* 0x0000980001927983 */ /* 0x000f220000300a00 */
[----:B------:R-:W-:-:S03]  /*8610*/  IMAD.WIDE R150, R0, 0x4, R144 ;  /* 0x0000000400967825 */ /* 0x000fc600078e0290 */
[----:B------:R-:W-:Y:S01]  /*8620*/  LDGSTS.E [R135+0x15000], desc[UR28][R246.64], !P0 ;  /* 0x15000000f6877fae */ /* 0x000fe2000c1a101c */
[----:B---3--:R-:W-:-:S03]  /*8630*/  IMAD.WIDE R148, R0, 0x4, R248 ;  /* 0x0000000400947825 */ /* 0x008fc600078e02f8 */
[----:B------:R-:W3:Y:S04]  /*8640*/  LDL.LU.64 R144, [R1+0x90] ;  /* 0x0000900001907983 */ /* 0x000ee80000300a00 */
[----:B------:R4:W-:Y:S04]  /*8650*/  STL.64 [R1+0x150], R150 ;  /* 0x0001509601007387 */ /* 0x0009e80000100a00 */
[----:B------:R2:W-:Y:S04]  /*8660*/  STL.64 [R1+0x3c0], R148 ;  /* 0x0003c09401007387 */ /* 0x0005e80000100a00 */
[----:B-1----:R-:W3:Y:S04]  /*8670*/  LDL.LU.64 R246, [R1+0x88] ;  /* 0x0000880001f67983 */ /* 0x002ee80000300a00 */
[----:B------:R-:W3:Y:S01]  /*8680*/  LDL.LU.64 R248, [R1+0x80] ;  /* 0x0000800001f87983 */ /* 0x000ee20000300a00 */
[----:B------:R-:W-:Y:S01]  /*8690*/  ISETP.GE.U32.AND P5, PT, R136, 0x7fffff6b, PT ;  /* 0x7fffff6b8800780c */ /* 0x000fe20003fa6070 */
[----:B------:R-:W-:Y:S01]  /*86a0*/  VIADD R136, R3, 0xffffffa8 ;  /* 0xffffffa803887836 */ /* 0x000fe20000000000 */
[----:B------:R-:W-:Y:S01]  /*86b0*/  IADD3 R137, PT, PT, R139, -0x57, RZ ;  /* 0xffffffa98b897810 */ /* 0x000fe20007ffe0ff */
[----:B------:R2:W-:Y:S01]  /*86c0*/  LDGSTS.E [R135+0x15200], desc[UR28][R152.64], !P0 ;  /* 0x1520000098877fae */ /* 0x0005e2000c1a101c */
[----:B------:R-:W1:Y:S02]  /*86d0*/  LDC R3, c[0x0][0x3a0] ;  /* 0x0000e800ff037b82 */ /* 0x000e640000000800 */
[----:B------:R-:W-:-:S02]  /*86e0*/  ISETP.GE.U32.AND P3, PT, R137, 0x7fffff6a, PT ;  /* 0x7fffff6a8900780c */ /* 0x000fc40003f66070 */
[----:B------:R-:W-:Y:S01]  /*86f0*/  ISETP.GE.U32.AND P4, PT, R136, 0x7fffff69, PT ;  /* 0x7fffff698800780c */ /* 0x000fe20003f86070 */
[----:B------:R-:W-:-:S03]  /*8700*/  VIADD R136, R2, 0xffffffa6 ;  /* 0xffffffa602887836 */ /* 0x000fc60000000000 */
[----:B------:R-:W1:Y:S01]  /*8710*/  LDC R139, c[0x0][0x3a0] ;  /* 0x0000e800ff8b7b82 */ /* 0x000e620000000800 */
[----:B------:R4:W-:Y:S04]  /*8720*/  LDGSTS.E [R135+0x15400], desc[UR28][R150.64], !P5 ;  /* 0x1540000096877fae */ /* 0x0009e8000e9a101c */
[----:B------:R1:W-:Y:S01]  /*8730*/  LDGSTS.E [R135+0x15600], desc[UR28][R148.64], !P5 ;  /* 0x1560000094877fae */ /* 0x0003e2000e9a101c */
[----:B------:R-:W-:Y:S01]  /*8740*/  ISETP.GE.U32.AND P5, PT, R136, 0x7fffff67, PT ;  /* 0x7fffff678800780c */ /* 0x000fe20003fa6070 */
[----:B------:R-:W-:Y:S01]  /*8750*/  VIADD R136, R140, 0xffffffa4 ;  /* 0xffffffa48c887836 */ /* 0x000fe20000000000 */
[----:B------:R-:W1:Y:S01]  /*8760*/  LDC R2, c[0x0][0x3a0] ;  /* 0x0000e800ff027b82 */ /* 0x000e620000000800 */
[----:B------:R-:W-:-:S04]  /*8770*/  IMAD.WIDE R142, R0, 0x4, R142 ;  /* 0x00000004008e7825 */ /* 0x000fc800078e028e */
[C---:B--2---:R-:W-:Y:S01]  /*8780*/  IMAD.WIDE R152, R0.reuse, 0x4, R242 ;  /* 0x0000000400987825 */ /* 0x044fe200078e02f2 */
[----:B------:R2:W-:Y:S04]  /*8790*/  STL.64 [R1+0x158], R142 ;  /* 0x0001588e01007387 */ /* 0x0005e80000100a00 */
[----:B------:R-:W-:Y:S04]  /*87a0*/  STL.64 [R1+0x3c8], R152 ;  /* 0x0003c89801007387 */ /* 0x000fe80000100a00 */
[----:B------:R-:W3:Y:S01]  /*87b0*/  LDL.LU.64 R140, [R1+0x78] ;  /* 0x00007800018c7983 */ /* 0x000ee20000300a00 */
[----:B----4-:R-:W-:-:S03]  /*87c0*/  IMAD.WIDE R150, R0, 0x4, R244 ;  /* 0x0000000400967825 */ /* 0x010fc600078e02f4 */
[----:B------:R-:W4:Y:S01]  /*87d0*/  LDL.LU.64 R242, [R1+0x70] ;  /* 0x0000700001f27983 */ /* 0x000f220000300a00 */
[----:B-1----:R-:W-:-:S03]  /*87e0*/  IMAD.WIDE R148, R0, 0x4, R250 ;  /* 0x0000000400947825 */ /* 0x002fc600078e02fa */
[----:B------:R1:W-:Y:S01]  /*87f0*/  STL.64 [R1+0x160], R150 ;  /* 0x0001609601007387 */ /* 0x0003e20000100a00 */
[----:B------:R-:W3:Y:S03]  /*8800*/  LDC R250, c[0x0][0x3a0] ;  /* 0x0000e800fffa7b82 */ /* 0x000ee60000000800 */
[----:B------:R-:W-:Y:S04]  /*8810*/  LDGSTS.E [R135+0x15800], desc[UR28][R142.64], !P3 ;  /* 0x158000008e877fae */ /* 0x000fe8000d9a101c */
[----:B------:R3:W-:Y:S04]  /*8820*/  STL.64 [R1+0x3d0], R148 ;  /* 0x0003d09401007387 */ /* 0x0007e80000100a00 */
[----:B------:R-:W-:Y:S04]  /*8830*/  LDGSTS.E [R135+0x15a00], desc[UR28][R152.64], !P3 ;  /* 0x15a0000098877fae */ /* 0x000fe8000d9a101c */
[----:B--2---:R-:W2:Y:S04]  /*8840*/  LDL.LU.64 R142, [R1+0x68] ;  /* 0x00006800018e7983 */ /* 0x004ea80000300a00 */
[----:B------:R-:W2:Y:S04]  /*8850*/  LDL.LU.64 R244, [R1+0x60] ;  /* 0x0000600001f47983 */ /* 0x000ea80000300a00 */
[----:B------:R1:W-:Y:S04]  /*8860*/  LDGSTS.E [R135+0x15c00], desc[UR28][R150.64], !P4 ;  /* 0x15c0000096877fae */ /* 0x0003e8000e1a101c */
[----:B------:R3:W-:Y:S01]  /*8870*/  LDGSTS.E [R135+0x15e00], desc[UR28][R148.64], !P4 ;  /* 0x15e0000094877fae */ /* 0x0007e2000e1a101c */
[----:B-1----:R-:W-:-:S04]  /*8880*/  IMAD.WIDE R150, R0, 0x4, R146 ;  /* 0x0000000400967825 */ /* 0x002fc800078e0292 */
[C---:B---3--:R-:W-:Y:S01]  /*8890*/  IMAD.WIDE R148, R0.reuse, 0x4, R144 ;  /* 0x0000000400947825 */ /* 0x048fe200078e0290 */
[----:B------:R-:W-:Y:S03]  /*88a0*/  STL.64 [R1+0x168], R150 ;  /* 0x0001689601007387 */ /* 0x000fe60000100a00 */
[C---:B------:R-:W-:Y:S01]  /*88b0*/  IMAD.WIDE R146, R0.reuse, 0x4, R246 ;  /* 0x0000000400927825 */ /* 0x040fe200078e02f6 */
[----:B------:R1:W-:Y:S03]  /*88c0*/  STL.64 [R1+0x3d8], R148 ;  /* 0x0003d89401007387 */ /* 0x0003e60000100a00 */
[----:B------:R-:W-:Y:S01]  /*88d0*/  IMAD.WIDE R144, R0, 0x4, R248 ;  /* 0x0000000400907825 */ /* 0x000fe200078e02f8 */
[----:B------:R-:W3:Y:S04]  /*88e0*/  LDL.LU.64 R246, [R1+0x58] ;  /* 0x0000580001f67983 */ /* 0x000ee80000300a00 */
[----:B------:R1:W-:Y:S04]  /*88f0*/  STL.64 [R1+0x170], R146 ;  /* 0x0001709201007387 */ /* 0x0003e80000100a00 */
[----:B------:R1:W-:Y:S04]  /*8900*/  STL.64 [R1+0x3e0], R144 ;  /* 0x0003e09001007387 */ /* 0x0003e80000100a00 */
[----:B------:R-:W3:Y:S01]  /*8910*/  LDL.LU.64 R248, [R1+0x50] ;  /* 0x0000500001f87983 */ /* 0x000ee20000300a00 */
[----:B------:R-:W-:Y:S01]  /*8920*/  VIADD R137, R138, 0xffffffa7 ;  /* 0xffffffa78a897836 */ /* 0x000fe20000000000 */
[----:B------:R-:W-:Y:S01]  /*8930*/  ISETP.GE.U32.AND P4, PT, R136, 0x7fffff65, PT ;  /* 0x7fffff658800780c */ /* 0x000fe20003f86070 */
[----:B------:R-:W2:Y:S03]  /*8940*/  LDC R138, c[0x0][0x3a0] ;  /* 0x0000e800ff8a7b82 */ /* 0x000ea60000000800 */
[----:B------:R-:W-:Y:S01]  /*8950*/  ISETP.GE.U32.AND P0, PT, R137, 0x7fffff68, PT ;  /* 0x7fffff688900780c */ /* 0x000fe20003f06070 */
[----:B------:R-:W-:-:S02]  /*8960*/  VIADD R137, R201, 0xffffffa5 ;  /* 0xffffffa5c9897836 */ /* 0x000fc40000000000 */
[----:B------:R-:W-:Y:S02]  /*8970*/  VIADD R136, R3, 0xffffffa2 ;  /* 0xffffffa203887836 */ /* 0x000fe40000000000 */
[----:B------:R-:W2:Y:S01]  /*8980*/  LDC R201, c[0x0][0x3a0] ;  /* 0x0000e800ffc97b82 */ /* 0x000ea20000000800 */
[----:B------:R-:W-:-:S07]  /*8990*/  ISETP.GE.U32.AND P3, PT, R137, 0x7fffff66, PT ;  /* 0x7fffff668900780c */ /* 0x000fce0003f66070 */
[----:B------:R1:W-:Y:S01]  /*89a0*/  LDGSTS.E [R135+0x16000], desc[UR28][R150.64], !P0 ;  /* 0x1600000096877fae */ /* 0x0003e2000c1a101c */
[----:B------:R-:W2:Y:S03]  /*89b0*/  LDC R3, c[0x0][0x3a0] ;  /* 0x0000e800ff037b82 */ /* 0x000ea60000000800 */
[----:B------:R-:W-:Y:S04]  /*89c0*/  LDGSTS.E [R135+0x16200], desc[UR28][R148.64], !P0 ;  /* 0x1620000094877fae */ /* 0x000fe8000c1a101c */
[----:B------:R-:W-:Y:S04]  /*89d0*/  LDGSTS.E [R135+0x16400], desc[UR28][R146.64], !P5 ;  /* 0x1640000092877fae */ /* 0x000fe8000e9a101c */
[----:B------:R-:W-:Y:S04]  /*89e0*/  LDGSTS.E [R135+0x16600], desc[UR28][R144.64], !P5 ;  /* 0x1660000090877fae */ /* 0x000fe8000e9a101c */
[----:B-1----:R-:W3:Y:S04]  /*89f0*/  LDL.LU.64 R148, [R1+0x48] ;  /* 0x0000480001947983 */ /* 0x002ee80000300a00 */
[----:B------:R-:W3:Y:S01]  /*8a00*/  LDL.LU.64 R146, [R1+0x40] ;  /* 0x0000400001927983 */ /* 0x000ee20000300a00 */
[----:B------:R-:W-:Y:S01]  /*8a10*/  ISETP.GE.U32.AND P5, PT, R136, 0x7fffff63, PT ;  /* 0x7fffff638800780c */ /* 0x000fe20003fa6070 */
[----:B------:R-:W-:-:S02]  /*8a20*/  VIADD R136, R2, 0xffffffa0 ;  /* 0xffffffa002887836 */ /* 0x000fc40000000000 */
[C---:B------:R-:W-:Y:S01]  /*8a30*/  IMAD.WIDE R140, R0.reuse, 0x4, R140 ;  /* 0x00000004008c7825 */ /* 0x040fe200078e028c */
[----:B------:R-:W1:Y:S03]  /*8a40*/  LDC R2, c[0x0][0x3a0] ;  /* 0x0000e800ff027b82 */ /* 0x000e660000000800 */
[C---:B----4-:R-:W-:Y:S01]  /*8a50*/  IMAD.WIDE R242, R0.reuse, 0x4, R242 ;  /* 0x0000000400f27825 */ /* 0x050fe200078e02f2 */
[----:B------:R4:W-:Y:S04]  /*8a60*/  STL.64 [R1+0x178], R140 ;  /* 0x0001788c01007387 */ /* 0x0009e80000100a00 */
[----:B------:R2:W-:Y:S04]  /*8a70*/  STL.64 [R1+0x3e8], R242 ;  /* 0x0003e8f201007387 */ /* 0x0005e80000100a00 */
[----:B------:R-:W3:Y:S04]  /*8a80*/  LDL.LU.64 R144, [R1+0x38] ;  /* 0x0000380001907983 */ /* 0x000ee80000300a00 */
[----:B------:R-:W-:Y:S04]  /*8a90*/  LDGSTS.E [R135+0x16800], desc[UR28][R140.64], !P3 ;  /* 0x168000008c877fae */ /* 0x000fe8000d9a101c */
[----:B------:R-:W-:Y:S01]  /*8aa0*/  LDGSTS.E [R135+0x16a00], desc[UR28][R242.64], !P3 ;  /* 0x16a00000f2877fae */ /* 0x000fe2000d9a101c */
[----:B--2---:R-:W-:-:S03]  /*8ab0*/  IMAD.WIDE R152, R0, 0x4, R142 ;  /* 0x0000000400987825 */ /* 0x004fc600078e028e */
[----:B------:R-:W2:Y:S01]  /*8ac0*/  LDL.LU.64 R142, [R1+0x30] ;  /* 0x00003000018e7983 */ /* 0x000ea20000300a00 */
[----:B------:R-:W-:-:S03]  /*8ad0*/  IMAD.WIDE R150, R0, 0x4, R244 ;  /* 0x0000000400967825 */ /* 0x000fc600078e02f4 */
[----:B------:R3:W-:Y:S04]  /*8ae0*/  STL.64 [R1+0x180], R152 ;  /* 0x0001809801007387 */ /* 0x0007e80000100a00 */
[----:B------:R1:W-:Y:S04]  /*8af0*/  STL.64 [R1+0x3f0], R150 ;  /* 0x0003f09601007387 */ /* 0x0003e80000100a00 */
[----:B----4-:R-:W4:Y:S04]  /*8b00*/  LDL.LU.64 R140, [R1+0x28] ;  /* 0x00002800018c7983 */ /* 0x010f280000300a00 */
[----:B------:R-:W4:Y:S04]  /*8b10*/  LDL.LU.64 R242, [R1+0x20] ;  /* 0x0000200001f27983 */ /* 0x000f280000300a00 */
[----:B------:R3:W-:Y:S04]  /*8b20*/  LDGSTS.E [R135+0x16c00], desc[UR28][R152.64], !P4 ;  /* 0x16c0000098877fae */ /* 0x0007e8000e1a101c */
[----:B------:R-:W4:Y:S04]  /*8b30*/  LDL.LU.64 R244, [R1+0x18] ;  /* 0x0000180001f47983 */ /* 0x000f280000300a00 */
[----:B------:R1:W-:Y:S01]  /*8b40*/  LDGSTS.E [R135+0x16e00], desc[UR28][R150.64], !P4 ;  /* 0x16e0000096877fae */ /* 0x0003e2000e1a101c */
[----:B---3--:R-:W-:-:S03]  /*8b50*/  IMAD.WIDE R152, R0, 0x4, R246 ;  /* 0x0000000400987825 */ /* 0x008fc600078e02f6 */
[----:B------:R-:W3:Y:S01]  /*8b60*/  LDL.LU.64 R246, [R1+0x10] ;  /* 0x0000100001f67983 */ /* 0x000ee20000300a00 */
[----:B------:R-:W-:Y:S01]  /*8b70*/  ISETP.GE.U32.AND P4, PT, R136, 0x7fffff61, PT ;  /* 0x7fffff618800780c */ /* 0x000fe20003f86070 */
[----:B------:R-:W-:Y:S02]  /*8b80*/  VIADD R136, R250, 0xffffff9e ;  /* 0xffffff9efa887836 */ /* 0x000fe40000000000 */
[----:B------:R1:W-:Y:S02]  /*8b90*/  STL.64 [R1+0x188], R152 ;  /* 0x0001889801007387 */ /* 0x0003e40000100a00 */
[----:B-1----:R-:W-:Y:S02]  /*8ba0*/  IMAD.WIDE R150, R0, 0x4, R248 ;  /* 0x0000000400967825 */ /* 0x002fe400078e02f8 */
[----:B------:R-:W3:Y:S04]  /*8bb0*/  LDL.LU.64 R248, [R1+0x8] ;  /* 0x0000080001f87983 */ /* 0x000ee80000300a00 */
[----:B------:R-:W3:Y:S01]  /*8bc0*/  LDL.LU.64 R250, [R1] ;  /* 0x0000000001fa7983 */ /* 0x000ee20000300a00 */
[----:B------:R-:W-:-:S02]  /*8bd0*/  VIADD R137, R139, 0xffffffa3 ;  /* 0xffffffa38b897836 */ /* 0x000fc40000000000 */
[----:B------:R-:W1:Y:S03]  /*8be0*/  LDC R139, c[0x0][0x3a0] ;  /* 0x0000e800ff8b7b82 */ /* 0x000e660000000800 */
[----:B------:R-:W-:Y:S02]  /*8bf0*/  ISETP.GE.U32.AND P0, PT, R137, 0x7fffff64, PT ;  /* 0x7fffff648900780c */ /* 0x000fe40003f06070 */
[----:B------:R-:W-:Y:S01]  /*8c00*/  IADD3 R137, PT, PT, R138, -0x5f, RZ ;  /* 0xffffffa18a897810 */ /* 0x000fe20007ffe0ff */
[----:B------:R1:W-:Y:S02]  /*8c10*/  STL.64 [R1+0x3f8], R150 ;  /* 0x0003f89601007387 */ /* 0x0003e40000100a00 */
[----:B------:R-:W2:Y:S01]  /*8c20*/  LDC R138, c[0x0][0x3a0] ;  /* 0x0000e800ff8a7b82 */ /* 0x000ea20000000800 */
[----:B------:R-:W-:Y:S01]  /*8c30*/  ISETP.GE.U32.AND P3, PT, R137, 0x7fffff62, PT ;  /* 0x7fffff628900780c */ /* 0x000fe20003f66070 */
[----:B------:R-:W-:-:S06]  /*8c40*/  VIADD R137, R201, 0xffffff9f ;  /* 0xffffff9fc9897836 */ /* 0x000fcc0000000000 */
[----:B------:R-:W-:Y:S01]  /*8c50*/  LDGSTS.E [R135+0x17000], desc[UR28][R152.64], !P0 ;  /* 0x1700000098877fae */ /* 0x000fe2000c1a101c */
[----:B------:R-:W2:Y:S03]  /*8c60*/  LDC R201, c[0x0][0x3a0] ;  /* 0x0000e800ffc97b82 */ /* 0x000ea60000000800 */
[----:B------:R-:W-:Y:S01]  /*8c70*/  LDGSTS.E [R135+0x17200], desc[UR28][R150.64], !P0 ;  /* 0x1720000096877fae */ /* 0x000fe2000c1a101c */
[----:B------:R-:W-:Y:S01]  /*8c80*/  ISETP.GE.U32.AND P0, PT, R137, 0x7fffff60, PT ;  /* 0x7fffff608900780c */ /* 0x000fe20003f06070 */
[C---:B------:R-:W-:Y:S02]  /*8c90*/  IMAD.WIDE R148, R0.reuse, 0x4, R148 ;  /* 0x0000000400947825 */ /* 0x040fe400078e0294 */
[----:B------:R-:W3:Y:S02]  /*8ca0*/  LDL.LU.64 R152, [R1+0x740] ;  /* 0x0007400001987983 */ /* 0x000ee40000300a00 */
[----:B------:R-:W-:-:S02]  /*8cb0*/  IMAD.WIDE R146, R0, 0x4, R146 ;  /* 0x0000000400927825 */ /* 0x000fc400078e0292 */
[----:B-1----:R-:W3:Y:S04]  /*8cc0*/  LDL.LU.64 R150, [R1+0x738] ;  /* 0x0007380001967983 */ /* 0x002ee80000300a00 */
[----:B------:R1:W-:Y:S04]  /*8cd0*/  STL.64 [R1+0x190], R148 ;  /* 0x0001909401007387 */ /* 0x0003e80000100a00 */
[----:B------:R1:W-:Y:S04]  /*8ce0*/  STL.64 [R1+0x400], R146 ;  /* 0x0004009201007387 */ /* 0x0003e80000100a00 */
[----:B------:R-:W-:Y:S04]  /*8cf0*/  LDGSTS.E [R135+0x17400], desc[UR28][R148.64], !P5 ;  /* 0x1740000094877fae */ /* 0x000fe8000e9a101c */
[----:B------:R2:W-:Y:S01]  /*8d00*/  LDGSTS.E [R135+0x17600], desc[UR28][R146.64], !P5 ;  /* 0x1760000092877fae */ /* 0x0005e2000e9a101c */
[----:B------:R-:W-:-:S03]  /*8d10*/  ISETP.GE.U32.AND P5, PT, R136, 0x7fffff5f, PT ;  /* 0x7fffff5f8800780c */ /* 0x000fc60003fa6070 */
[----:B-1----:R-:W3:Y:S04]  /*8d20*/  LDL.LU.64 R148, [R1+0x730] ;  /* 0x0007300001947983 */ /* 0x002ee80000300a00 */
[----:B------:R-:W3:Y:S01]  /*8d30*/  LDL.LU.64 R146, [R1+0x728] ;  /* 0x0007280001927983 */ /* 0x000ee20000300a00 */
[----:B------:R-:W-:-:S05]  /*8d40*/  IMAD.WIDE R144, R0, 0x4, R144 ;  /* 0x0000000400907825 */ /* 0x000fca00078e0290 */
[----:B------:R1:W-:Y:S04]  /*8d50*/  STL.64 [R1+0x198], R144 ;  /* 0x0001989001007387 */ /* 0x0003e80000100a00 */
[----:B------:R-:W-:Y:S01]  /*8d60*/  LDGSTS.E [R135+0x17800], desc[UR28][R144.64], !P3 ;  /* 0x1780000090877fae */ /* 0x000fe2000d9a101c */
[----:B--2---:R-:W-:-:S05]  /*8d70*/  IMAD.WIDE R142, R0, 0x4, R142 ;  /* 0x00000004008e7825 */ /* 0x004fca00078e028e */
[----:B------:R2:W-:Y:S04]  /*8d80*/  STL.64 [R1+0x408], R142 ;  /* 0x0004088e01007387 */ /* 0x0005e80000100a00 */
[----:B-1----:R-:W3:Y:S01]  /*8d90*/  LDL.LU.64 R144, [R1+0x720] ;  /* 0x0007200001907983 */ /* 0x002ee20000300a00 */
[----:B----4-:R-:W-:-:S03]  /*8da0*/  IMAD.WIDE R140, R0, 0x4, R140 ;  /* 0x00000004008c7825 */ /* 0x010fc600078e028c */
[----:B------:R1:W-:Y:S01]  /*8db0*/  LDGSTS.E [R135+0x17a00], desc[UR28][R142.64], !P3 ;  /* 0x17a000008e877fae */ /* 0x0003e2000d9a101c */
[----:B------:R-:W-:-:S03]  /*8dc0*/  IMAD.WIDE R242, R0, 0x4, R242 ;  /* 0x0000000400f27825 */ /* 0x000fc600078e02f2 */
[----:B------:R-:W-:Y:S04]  /*8dd0*/  LDGSTS.E [R135+0x17c00], desc[UR28][R140.64], !P4 ;  /* 0x17c000008c877fae */ /* 0x000fe8000e1a101c */
[----:B------:R4:W-:Y:S01]  /*8de0*/  LDGSTS.E [R135+0x17e00], desc[UR28][R242.64], !P4 ;  /* 0x17e00000f2877fae */ /* 0x0009e2000e1a101c */
[----:B------:R-:W-:-:S03]  /*8df0*/  IMAD.WIDE R244, R0, 0x4, R244 ;  /* 0x0000000400f47825 */ /* 0x000fc600078e02f4 */
[----:B--2---:R-:W1:Y:S04]  /*8e00*/  LDL.LU.64 R142, [R1+0x718] ;  /* 0x00071800018e7983 */ /* 0x004e680000300a00 */
[----:B------:R2:W-:Y:S04]  /*8e10*/  STL.64 [R1+0x1a0], R140 ;  /* 0x0001a08c01007387 */ /* 0x0005e80000100a00 */
[----:B------:R3:W-:Y:S02]  /*8e20*/  STL.64 [R1+0x410], R242 ;  /* 0x000410f201007387 */ /* 0x0007e40000100a00 */
[----:B---3--:R-:W-:-:S02]  /*8e30*/  IMAD.WIDE R246, R0, 0x4, R246 ;  /* 0x0000000400f67825 */ /* 0x008fc400078e02f6 */
[----:B------:R3:W-:Y:S04]  /*8e40*/  LDGSTS.E [R135+0x18000], desc[UR28][R244.64], !P0 ;  /* 0x18000000f4877fae */ /* 0x0007e8000c1a101c */
[----:B--2---:R-:W2:Y:S04]  /*8e50*/  LDL.LU.64 R140, [R1+0x710] ;  /* 0x00071000018c7983 */ /* 0x004ea80000300a00 */
[----:B------:R-:W4:Y:S01]  /*8e60*/  LDL.LU.64 R242, [R1+0x708] ;  /* 0x0007080001f27983 */ /* 0x000f220000300a00 */
[----:B------:R-:W-:-:S03]  /*8e70*/  IMAD.WIDE R248, R0, 0x4, R248 ;  /* 0x0000000400f87825 */ /* 0x000fc600078e02f8 */
[----:B------:R3:W-:Y:S01]  /*8e80*/  STL.64 [R1+0x1a8], R244 ;  /* 0x0001a8f401007387 */ /* 0x0007e20000100a00 */
[----:B------:R-:W-:-:S03]  /*8e90*/  IMAD.WIDE R250, R0, 0x4, R250 ;  /* 0x0000000400fa7825 */ /* 0x000fc600078e02fa */
[----:B------:R3:W-:Y:S04]  /*8ea0*/  STL.64 [R1+0x418], R246 ;  /* 0x000418f601007387 */ /* 0x0007e80000100a00 */
[----:B------:R1:W-:Y:S04]  /*8eb0*/  LDGSTS.E [R135+0x18200], desc[UR28][R246.64], !P0 ;  /* 0x18200000f6877fae */ /* 0x0003e8000c1a101c */
[----:B---3--:R-:W3:Y:S04]  /*8ec0*/  LDL.LU.64 R244, [R1+0x700] ;  /* 0x0007000001f47983 */ /* 0x008ee80000300a00 */
[----:B------:R1:W-:Y:S04]  /*8ed0*/  LDGSTS.E [R135+0x18400], desc[UR28][R248.64], !P5 ;  /* 0x18400000f8877fae */ /* 0x0003e8000e9a101c */
[----:B------:R-:W2:Y:S04]  /*8ee0*/  LDL.LU.64 R246, [R1+0x6f8] ;  /* 0x0006f80001f67983 */ /* 0x000ea80000300a00 */
[----:B------:R1:W-:Y:S04]  /*8ef0*/  STL.64 [R1+0x1b0], R248 ;  /* 0x0001b0f801007387 */ /* 0x0003e80000100a00 */
[----:B------:R1:W-:Y:S04]  /*8f00*/  STL.64 [R1+0x300], R250 ;  /* 0x000300fa01007387 */ /* 0x0003e80000100a00 */
[----:B------:R1:W-:Y:S04]  /*8f10*/  LDGSTS.E [R135+0x18600], desc[UR28][R250.64], !P5 ;  /* 0x18600000fa877fae */ /* 0x0003e8000e9a101c */
[----:B-1----:R-:W2:Y:S04]  /*8f20*/  LDL.LU.64 R248, [R1+0x6f0] ;  /* 0x0006f00001f87983 */ /* 0x002ea80000300a00 */
[----:B------:R-:W2:Y:S01]  /*8f30*/  LDL.LU.64 R250, [R1+0x6e8] ;  /* 0x0006e80001fa7983 */ /* 0x000ea20000300a00 */
[----:B------:R-:W-:-:S02]  /*8f40*/  VIADD R136, R3, 0xffffff9c ;  /* 0xffffff9c03887836 */ /* 0x000fc40000000000 */
[----:B------:R-:W-:Y:S01]  /*8f50*/  VIADD R137, R139, 0xffffff9d ;  /* 0xffffff9d8b897836 */ /* 0x000fe20000000000 */
[----:B------:R-:W1:Y:S02]  /*8f60*/  LDC R3, c[0x0][0x3a0] ;  /* 0x0000e800ff037b82 */ /* 0x000e640000000800 */
[----:B------:R-:W-:Y:S01]  /*8f70*/  ISETP.GE.U32.AND P4, PT, R136, 0x7fffff5d, PT ;  /* 0x7fffff5d8800780c */ /* 0x000fe20003f86070 */
[----:B------:R-:W-:-:S05]  /*8f80*/  VIADD R136, R2, 0xffffff9a ;  /* 0xffffff9a02887836 */ /* 0x000fca0000000000 */
[----:B------:R-:W-:Y:S01]  /*8f90*/  ISETP.GE.U32.AND P5, PT, R136, 0x7fffff5b, PT ;  /* 0x7fffff5b8800780c */ /* 0x000fe20003fa6070 */
[----:B------:R-:W1:Y:S01]  /*8fa0*/  LDC R139, c[0x0][0x3a0] ;  /* 0x0000e800ff8b7b82 */ /* 0x000e620000000800 */
[----:B------:R-:W-:-:S07]  /*8fb0*/  ISETP.GE.U32.AND P3, PT, R137, 0x7fffff5e, PT ;  /* 0x7fffff5e8900780c */ /* 0x000fce0003f66070 */
[----:B------:R-:W1:Y:S01]  /*8fc0*/  LDC R136, c[0x0][0x3a0] ;  /* 0x0000e800ff887b82 */ /* 0x000e620000000800 */
[----:B------:R-:W-:-:S07]  /*8fd0*/  VIADD R137, R138, 0xffffff9b ;  /* 0xffffff9b8a897836 */ /* 0x000fce0000000000 */
[----:B------:R-:W1:Y:S01]  /*8fe0*/  LDC R138, c[0x0][0x3a0] ;  /* 0x0000e800ff8a7b82 */ /* 0x000e620000000800 */
[----:B------:R-:W-:Y:S02]  /*8ff0*/  ISETP.GE.U32.AND P0, PT, R137, 0x7fffff5c, PT ;  /* 0x7fffff5c8900780c */ /* 0x000fe40003f06070 */
[----:B------:R-:W-:-:S05]  /*9000*/  IADD3 R137, PT, PT, R201, -0x67, RZ ;  /* 0xffffff99c9897810 */ /* 0x000fca0007ffe0ff */
[----:B------:R-:W1:Y:S08]  /*9010*/  LDC R2, c[0x0][0x3a0] ;  /* 0x0000e800ff027b82 */ /* 0x000e700000000800 */
[----:B------:R-:W1:Y:S02]  /*9020*/  LDC R201, c[0x0][0x3a0] ;  /* 0x0000e800ffc97b82 */ /* 0x000e640000000800 */
[----:B-1----:R-:W-:-:S02]  /*9030*/  VIADD R136, R136, 0xffffff98 ;  /* 0xffffff9888887836 */ /* 0x002fc40000000000 */
[----:B------:R-:W-:-:S04]  /*9040*/  IMAD.WIDE R146, R0, 0x4, R146 ;  /* 0x0000000400927825 */ /* 0x000fc800078e0292 */
        /* <DEDUP_REMOVED lines=16> */
[----:B----4-:R-:W-:-:S04]  /*9150*/  IMAD.WIDE R242, R0, 0x4, R242 ;  /* 0x0000000400f27825 */ /* 0x010fc800078e02f2 */
[----:B---3--:R-:W-:-:S04]  /*9160*/  IMAD.WIDE R244, R0, 0x4, R244 ;  /* 0x0000000400f47825 */ /* 0x008fc800078e02f4 */
[----:B--2---:R-:W-:-:S04]  /*9170*/  IMAD.WIDE R246, R0, 0x4, R246 ;  /* 0x0000000400f67825 */ /* 0x004fc800078e02f6 */
[----:B------:R-:W-:-:S04]  /*9180*/  IMAD.WIDE R248, R0, 0x4, R248 ;  /* 0x0000000400f87825 */ /* 0x000fc800078e02f8 */
[----:B------:R-:W-:-:S05]  /*9190*/  IMAD.WIDE R250, R0, 0x4, R250 ;  /* 0x0000000400fa7825 */ /* 0x000fca00078e02fa */
[----:B------:R-:W-:Y:S04]  /*91a0*/  STL.64 [R1+0x1b8], R250 ;  /* 0x0001b8fa01007387 */ /* 0x000fe80000100a00 */
[----:B------:R-:W-:Y:S04]  /*91b0*/  LDGSTS.E [R135+0x18800], desc[UR28][R250.64], !P3 ;  /* 0x18800000fa877fae */ /* 0x000fe8000d9a101c */
[----:B------:R-:W-:Y:S04]  /*91c0*/  STL.64 [R1+0x2f8], R248 ;  /* 0x0002f8f801007387 */ /* 0x000fe80000100a00 */
[----:B------:R-:W-:Y:S04]  /*91d0*/  LDGSTS.E [R135+0x18a00], desc[UR28][R248.64], !P3 ;  /* 0x18a00000f8877fae */ /* 0x000fe8000d9a101c */
[----:B------:R1:W-:Y:S04]  /*91e0*/  STL.64 [R1+0x1c0], R246 ;  /* 0x0001c0f601007387 */ /* 0x0003e80000100a00 */
[----:B------:R1:W-:Y:S04]  /*91f0*/  LDGSTS.E [R135+0x18c00], desc[UR28][R246.64], !P4 ;  /* 0x18c00000f6877fae */ /* 0x0003e8000e1a101c */
[----:B------:R2:W-:Y:S04]  /*9200*/  STL.64 [R1+0x2f0], R244 ;  /* 0x0002f0f401007387 */ /* 0x0005e80000100a00 */
[----:B------:R2:W-:Y:S01]  /*9210*/  LDGSTS.E [R135+0x18e00], desc[UR28][R244.64], !P4 ;  /* 0x18e00000f4877fae */ /* 0x0005e2000e1a101c */
[----:B------:R-:W-:Y:S01]  /*9220*/  ISETP.GE.U32.AND P3, PT, R137, 0x7fffff5a, PT ;  /* 0x7fffff5a8900780c */ /* 0x000fe20003f66070 */
[----:B------:R-:W-:-:S02]  /*9230*/  VIADD R137, R139, 0xffffff97 ;  /* 0xffffff978b897836 */ /* 0x000fc40000000000 */
[----:B-1----:R-:W-:Y:S01]  /*9240*/  IMAD.WIDE R246, R0, 0x4, R140 ;  /* 0x0000000400f67825 */ /* 0x002fe200078e028c */
[----:B--2---:R-:W1:Y:S01]  /*9250*/  LDC R244, c[0x0][0x3a0] ;  /* 0x0000e800fff47b82 */ /* 0x004e620000000800 */
[----:B------:R-:W-:Y:S02]  /*9260*/  ISETP.GE.U32.AND P4, PT, R136, 0x7fffff59, PT ;  /* 0x7fffff598800780c */ /* 0x000fe40003f86070 */
[C---:B------:R-:W-:Y:S01]  /*9270*/  IMAD.WIDE R140, R0.reuse, 0x4, R144 ;  /* 0x00000004008c7825 */ /* 0x040fe200078e0290 */
[----:B------:R-:W-:Y:S03]  /*9280*/  LDGSTS.E [R135+0x19000], desc[UR28][R242.64], !P0 ;  /* 0x19000000f2877fae */ /* 0x000fe6000c1a101c */
[----:B------:R-:W-:Y:S01]  /*9290*/  VIADD R136, R3, 0xffffff96 ;  /* 0xffffff9603887836 */ /* 0x000fe20000000000 */
[----:B------:R-:W-:Y:S01]  /*92a0*/  LDGSTS.E [R135+0x19200], desc[UR28][R246.64], !P0 ;  /* 0x19200000f6877fae */ /* 0x000fe2000c1a101c */
[----:B------:R-:W-:Y:S01]  /*92b0*/  ISETP.GE.U32.AND P0, PT, R137, 0x7fffff58, PT ;  /* 0x7fffff588900780c */ /* 0x000fe20003f06070 */
[----:B------:R-:W2:Y:S02]  /*92c0*/  LDC R139, c[0x0][0x3a0] ;  /* 0x0000e800ff8b7b82 */ /* 0x000ea40000000800 */
[----:B------:R-:W-:Y:S01]  /*92d0*/  STL.64 [R1+0x1c8], R242 ;  /* 0x0001c8f201007387 */ /* 0x000fe20000100a00 */
[----:B------:R-:W-:-:S03]  /*92e0*/  IMAD.WIDE R144, R0, 0x4, R148 ;  /* 0x0000000400907825 */ /* 0x000fc600078e0294 */
[----:B------:R3:W-:Y:S01]  /*92f0*/  LDGSTS.E [R135+0x19400], desc[UR28][R142.64], !P5 ;  /* 0x194000008e877fae */ /* 0x0007e2000e9a101c */
[----:B------:R-:W-:-:S03]  /*9300*/  VIADD R137, R138, 0xffffff95 ;  /* 0xffffff958a897836 */ /* 0x000fc60000000000 */
[----:B------:R-:W-:Y:S01]  /*9310*/  STL.64 [R1+0x2e8], R246 ;  /* 0x0002e8f601007387 */ /* 0x000fe20000100a00 */
[----:B------:R-:W-:Y:S01]  /*9320*/  IMAD.WIDE R148, R0, 0x4, R154 ;  /* 0x0000000400947825 */ /* 0x000fe200078e029a */
[----:B------:R-:W4:Y:S02]  /*9330*/  LDC R138, c[0x0][0x3a0] ;  /* 0x0000e800ff8a7b82 */ /* 0x000f240000000800 */
[----:B------:R3:W-:Y:S01]  /*9340*/  LDGSTS.E [R135+0x19600], desc[UR28][R140.64], !P5 ;  /* 0x196000008c877fae */ /* 0x0007e2000e9a101c */
[----:B------:R-:W-:Y:S01]  /*9350*/  ISETP.GE.U32.AND P5, PT, R136, 0x7fffff57, PT ;  /* 0x7fffff578800780c */ /* 0x000fe20003fa6070 */
[----:B------:R-:W-:Y:S02]  /*9360*/  VIADD R136, R2, 0xffffff94 ;  /* 0xffffff9402887836 */ /* 0x000fe40000000000 */
[----:B------:R3:W-:Y:S01]  /*9370*/  STL.64 [R1+0x1d0], R142 ;  /* 0x0001d08e01007387 */ /* 0x0007e20000100a00 */
[----:B------:R-:W-:-:S03]  /*9380*/  IMAD.WIDE R2, R0, 0x4, R152 ;  /* 0x0000000400027825 */ /* 0x000fc600078e0298 */
[----:B------:R1:W-:Y:S04]  /*9390*/  STL.64 [R1+0x2d8], R140 ;  /* 0x0002d88c01007387 */ /* 0x0003e80000100a00 */
[----:B------:R1:W-:Y:S01]  /*93a0*/  STL.64 [R1+0x1d8], R146 ;  /* 0x0001d89201007387 */ /* 0x0003e20000100a00 */
[----:B---3--:R-:W3:Y:S03]  /*93b0*/  LDC R142, c[0x0][0x3a0] ;  /* 0x0000e800ff8e7b82 */ /* 0x008ee60000000800 */
[----:B------:R2:W-:Y:S01]  /*93c0*/  LDGSTS.E [R135+0x19800], desc[UR28][R146.64], !P3 ;  /* 0x1980000092877fae */ /* 0x0005e2000d9a101c */
[----:B-1----:R-:W-:-:S03]  /*93d0*/  IMAD.WIDE R140, R0, 0x4, R150 ;  /* 0x00000004008c7825 */ /* 0x002fc600078e0296 */
[----:B------:R1:W-:Y:S01]  /*93e0*/  STL.64 [R1+0x2c8], R144 ;  /* 0x0002c89001007387 */ /* 0x0003e20000100a00 */
[----:B------:R-:W3:Y:S03]  /*93f0*/  LDC R143, c[0x0][0x3a0] ;  /* 0x0000e800ff8f7b82 */ /* 0x000ee60000000800 */
[----:B------:R1:W-:Y:S01]  /*9400*/  LDGSTS.E [R135+0x19a00], desc[UR28][R144.64], !P3 ;  /* 0x19a0000090877fae */ /* 0x0003e2000d9a101c */
[----:B------:R-:W-:Y:S01]  /*9410*/  ISETP.GE.U32.AND P3, PT, R137, 0x7fffff56, PT ;  /* 0x7fffff568900780c */ /* 0x000fe20003f66070 */
[----:B------:R-:W-:Y:S02]  /*9420*/  VIADD R137, R201, 0xffffff93 ;  /* 0xffffff93c9897836 */ /* 0x000fe40000000000 */
[----:B------:R4:W-:Y:S01]  /*9430*/  STL.64 [R1+0x1e0], R140 ;  /* 0x0001e08c01007387 */ /* 0x0009e20000100a00 */
[C---:B--2---:R-:W-:Y:S01]  /*9440*/  IMAD.WIDE R146, R0.reuse, 0x4, R156 ;  /* 0x0000000400927825 */ /* 0x044fe200078e029c */
[----:B------:R-:W-:Y:S01]  /*9450*/  USHF.L.U32 UR7, UR7, 0x6, URZ ;  /* 0x0000000607077899 */ /* 0x000fe200080006ff */
[----:B------:R-:W2:Y:S01]  /*9460*/  LDC R201, c[0x0][0x3a0] ;  /* 0x0000e800ffc97b82 */ /* 0x000ea20000000800 */
[----:B------:R4:W-:Y:S04]  /*9470*/  LDGSTS.E [R135+0x19c00], desc[UR28][R140.64], !P4 ;  /* 0x19c000008c877fae */ /* 0x0009e8000e1a101c */
[----:B------:R4:W-:Y:S01]  /*9480*/  STL.64 [R1+0x2b8], R2 ;  /* 0x0002b80201007387 */ /* 0x0009e20000100a00 */
[----:B-1----:R-:W-:-:S03]  /*9490*/  IMAD.WIDE R144, R0, 0x4, R158 ;  /* 0x0000000400907825 */ /* 0x002fc600078e029e */
[----:B------:R1:W-:Y:S01]  /*94a0*/  LDGSTS.E [R135+0x19e00], desc[UR28][R2.64], !P4 ;  /* 0x19e0000002877fae */ /* 0x0003e2000e1a101c */
[----:B------:R-:W-:Y:S01]  /*94b0*/  ISETP.GE.U32.AND P4, PT, R136, 0x7fffff55, PT ;  /* 0x7fffff558800780c */ /* 0x000fe20003f86070 */
[----:B------:R-:W-:Y:S01]  /*94c0*/  VIADD R136, R244, 0xffffff92 ;  /* 0xffffff92f4887836 */ /* 0x000fe20000000000 */
[----:B----4-:R-:W4:Y:S01]  /*94d0*/  LDC R141, c[0x0][0x3a0] ;  /* 0x0000e800ff8d7b82 */ /* 0x010f220000000800 */
[----:B------:R3:W-:Y:S01]  /*94e0*/  LDGSTS.E [R135+0x1a000], desc[UR28][R148.64], !P0 ;  /* 0x1a00000094877fae */ /* 0x0007e2000c1a101c */
[----:B------:R-:W-:-:S03]  /*94f0*/  IMAD.WIDE R150, R0, 0x4, R162 ;  /* 0x0000000400967825 */ /* 0x000fc600078e02a2 */
[----:B------:R2:W-:Y:S01]  /*9500*/  LDGSTS.E [R135+0x1a200], desc[UR28][R146.64], !P0 ;  /* 0x1a20000092877fae */ /* 0x0005e2000c1a101c */
[----:B-1----:R-:W-:Y:S01]  /*9510*/  IMAD.WIDE R2, R0, 0x4, R160 ;  /* 0x0000000400027825 */ /* 0x002fe200078e02a0 */
[----:B------:R-:W-:Y:S02]  /*9520*/  ISETP.GE.U32.AND P0, PT, R137, 0x7fffff54, PT ;  /* 0x7fffff548900780c */ /* 0x000fe40003f06070 */
[----:B------:R1:W-:Y:S01]  /*9530*/  LDGSTS.E [R135+0x1a400], desc[UR28][R144.64], !P5 ;  /* 0x1a40000090877fae */ /* 0x0003e2000e9a101c */
[----:B------:R-:W4:Y:S03]  /*9540*/  LDC R140, c[0x0][0x3a0] ;  /* 0x0000e800ff8c7b82 */ /* 0x000f260000000800 */
[----:B------:R3:W-:Y:S04]  /*9550*/  STL.64 [R1+0x1e8], R148 ;  /* 0x0001e89401007387 */ /* 0x0007e80000100a00 */
[----:B------:R1:W-:Y:S01]  /*9560*/  LDGSTS.E [R135+0x1a600], desc[UR28][R2.64], !P5 ;  /* 0x1a60000002877fae */ /* 0x0003e2000e9a101c */
[----:B------:R-:W-:-:S03]  /*9570*/  ISETP.GE.U32.AND P5, PT, R136, 0x7fffff53, PT ;  /* 0x7fffff538800780c */ /* 0x000fc60003fa6070 */
[----:B------:R2:W-:Y:S04]  /*9580*/  STL.64 [R1+0x2a8], R146 ;  /* 0x0002a89201007387 */ /* 0x0005e80000100a00 */
[----:B------:R1:W-:Y:S01]  /*9590*/  STL.64 [R1+0x1f0], R144 ;  /* 0x0001f09001007387 */ /* 0x0003e20000100a00 */
[----:B---3--:R-:W-:-:S03]  /*95a0*/  IMAD.WIDE R148, R0, 0x4, R164 ;  /* 0x0000000400947825 */ /* 0x008fc600078e02a4 */
[----:B------:R3:W-:Y:S01]  /*95b0*/  STL.64 [R1+0x298], R2 ;  /* 0x0002980201007387 */ /* 0x0007e20000100a00 */
[----:B--2---:R-:W-:-:S03]  /*95c0*/  IMAD.WIDE R146, R0, 0x4, R166 ;  /* 0x0000000400927825 */ /* 0x004fc600078e02a6 */
[----:B------:R2:W-:Y:S01]  /*95d0*/  STL.64 [R1+0x1f8], R150 ;  /* 0x0001f89601007387 */ /* 0x0005e20000100a00 */
[----:B-1----:R-:W1:Y:S03]  /*95e0*/  LDC R144, c[0x0][0x3a0] ;  /* 0x0000e800ff907b82 */ /* 0x002e660000000800 */
[----:B------:R2:W-:Y:S01]  /*95f0*/  LDGSTS.E [R135+0x1a800], desc[UR28][R150.64], !P3 ;  /* 0x1a80000096877fae */ /* 0x0005e2000d9a101c */
[----:B---3--:R-:W-:-:S03]  /*9600*/  IMAD.WIDE R2, R0, 0x4, R168 ;  /* 0x0000000400027825 */ /* 0x008fc600078e02a8 */
[----:B------:R3:W-:Y:S01]  /*9610*/  STL.64 [R1+0x288], R148 ;  /* 0x0002889401007387 */ /* 0x0007e20000100a00 */
[----:B------:R-:W-:Y:S02]  /*9620*/  IADD3 R137, PT, PT, R139, -0x6f, RZ ;  /* 0xffffff918b897810 */ /* 0x000fe40007ffe0ff */
[----:B------:R-:W1:Y:S01]  /*9630*/  LDC R139, c[0x0][0x3a0] ;  /* 0x0000e800ff8b7b82 */ /* 0x000e620000000800 */
[----:B------:R3:W-:Y:S01]  /*9640*/  LDGSTS.E [R135+0x1aa00], desc[UR28][R148.64], !P3 ;  /* 0x1aa0000094877fae */ /* 0x0007e2000d9a101c */
[----:B--2---:R-:W-:-:S03]  /*9650*/  IMAD.WIDE R150, R0, 0x4, R170 ;  /* 0x0000000400967825 */ /* 0x004fc600078e02aa */
[----:B------:R2:W-:Y:S04]  /*9660*/  STL.64 [R1+0x200], R146 ;  /* 0x0002009201007387 */ /* 0x0005e80000100a00 */
[----:B------:R2:W-:Y:S01]  /*9670*/  LDGSTS.E [R135+0x1ac00], desc[UR28][R146.64], !P4 ;  /* 0x1ac0000092877fae */ /* 0x0005e2000e1a101c */
[----:B---3--:R-:W-:-:S03]  /*9680*/  IMAD.WIDE R148, R0, 0x4, R172 ;  /* 0x0000000400947825 */ /* 0x008fc600078e02ac */
[----:B------:R3:W-:Y:S04]  /*9690*/  STL.64 [R1+0x278], R2 ;  /* 0x0002780201007387 */ /* 0x0007e80000100a00 */
[----:B------:R3:W-:Y:S01]  /*96a0*/  LDGSTS.E [R135+0x1ae00], desc[UR28][R2.64], !P4 ;  /* 0x1ae0000002877fae */ /* 0x0007e2000e1a101c */
[----:B------:R-:W-:Y:S01]  /*96b0*/  VIADD R136, R142, 0xffffff90 ;  /* 0xffffff908e887836 */ /* 0x000fe20000000000 */
[----:B------:R-:W-:Y:S01]  /*96c0*/  ISETP.GE.U32.AND P3, PT, R137, 0x7fffff52, PT ;  /* 0x7fffff528900780c */ /* 0x000fe20003f66070 */
[C---:B--2---:R-:W-:Y:S01]  /*96d0*/  IMAD.WIDE R146, R0.reuse, 0x4, R174 ;  /* 0x0000000400927825 */ /* 0x044fe200078e02ae */
[----:B------:R-:W-:Y:S01]  /*96e0*/  STL.64 [R1+0x208], R150 ;  /* 0x0002089601007387 */ /* 0x000fe20000100a00 */
[----:B------:R-:W2:Y:S03]  /*96f0*/  LDC R142, c[0x0][0x3a0] ;  /* 0x0000e800ff8e7b82 */ /* 0x000ea60000000800 */
[----:B------:R-:W-:Y:S01]  /*9700*/  LDGSTS.E [R135+0x1b000], desc[UR28][R150.64], !P0 ;  /* 0x1b00000096877fae */ /* 0x000fe2000c1a101c */
[----:B---3--:R-:W-:-:S03]  /*9710*/  IMAD.WIDE R2, R0, 0x4, R176 ;  /* 0x0000000400027825 */ /* 0x008fc600078e02b0 */
[----:B------:R-:W-:Y:S04]  /*9720*/  STL.64 [R1+0x268], R148 ;  /* 0x0002689401007387 */ /* 0x000fe80000100a00 */
[----:B------:R-:W-:Y:S01]  /*9730*/  LDGSTS.E [R135+0x1b200], desc[UR28][R148.64], !P0 ;  /* 0x1b20000094877fae */ /* 0x000fe2000c1a101c */
[----:B------:R-:W-:-:S03]  /*9740*/  ISETP.GE.U32.AND P4, PT, R136, 0x7fffff51, PT ;  /* 0x7fffff518800780c */ /* 0x000fc60003f86070 */
[----:B------:R-:W-:Y:S01]  /*9750*/  STL.64 [R1+0x258], R146 ;  /* 0x0002589201007387 */ /* 0x000fe20000100a00 */
[----:B------:R-:W-:Y:S02]  /*9760*/  VIADD R137, R138, 0xffffff8f ;  /* 0xffffff8f8a897836 */ /* 0x000fe40000000000 */
[----:B------:R-:W3:Y:S01]  /*9770*/  LDC R138, c[0x0][0x3a0] ;  /* 0x0000e800ff8a7b82 */ /* 0x000ee20000000800 */
[----:B------:R-:W-:Y:S04]  /*9780*/  LDGSTS.E [R135+0x1b400], desc[UR28][R146.64], !P5 ;  /* 0x1b40000092877fae */ /* 0x000fe8000e9a101c */
[----:B------:R1:W-:Y:S04]  /*9790*/  STL.64 [R1+0x248], R2 ;  /* 0x0002480201007387 */ /* 0x0003e80000100a00 */
[----:B------:R1:W-:Y:S01]  /*97a0*/  LDGSTS.E [R135+0x1b600], desc[UR28][R2.64], !P5 ;  /* 0x1b60000002877fae */ /* 0x0003e2000e9a101c */
[----:B----4-:R-:W-:Y:S01]  /*97b0*/  VIADD R136, R141, 0xffffff8e ;  /* 0xffffff8e8d887836 */ /* 0x010fe20000000000 */
[----:B------:R-:W-:Y:S01]  /*97c0*/  ISETP.GE.U32.AND P0, PT, R137, 0x7fffff50, PT ;  /* 0x7fffff508900780c */ /* 0x000fe20003f06070 */
[----:B------:R-:W4:Y:S01]  /*97d0*/  LDC R141, c[0x0][0x3a0] ;  /* 0x0000e800ff8d7b82 */ /* 0x000f220000000800 */
[----:B-1----:R-:W1:Y:S02]  /*97e0*/  S2R R3, SR_TID.X ;  /* 0x0000000000037919 */ /* 0x002e640000002100 */
[----:B------:R-:W-:Y:S01]  /*97f0*/  ISETP.GE.U32.AND P5, PT, R136, 0x7fffff4f, PT ;  /* 0x7fffff4f8800780c */ /* 0x000fe20003fa6070 */
[----:B------:R-:W-:-:S02]  /*9800*/  VIADD R137, R140, 0xffffff8d ;  /* 0xffffff8d8c897836 */ /* 0x000fc40000000000 */
[----:B------:R-:W-:Y:S01]  /*9810*/  VIADD R136, R144, 0xffffff8c ;  /* 0xffffff8c90887836 */ /* 0x000fe20000000000 */
[----:B------:R-:W-:Y:S01]  /*9820*/  LDGSTS.E [R135+0x1b800], desc[UR28][R178.64], !P3 ;  /* 0x1b800000b2877fae */ /* 0x000fe2000d9a101c */
[----:B------:R-:W4:Y:S03]  /*9830*/  LDC R144, c[0x0][0x3a0] ;  /* 0x0000e800ff907b82 */ /* 0x000f260000000800 */
[----:B------:R-:W-:Y:S01]  /*9840*/  LDGSTS.E [R135+0x1ba00], desc[UR28][R180.64], !P3 ;  /* 0x1ba00000b4877fae */ /* 0x000fe2000d9a101c */
[----:B------:R-:W-:-:S03]  /*9850*/  ISETP.GE.U32.AND P3, PT, R137, 0x7fffff4e, PT ;  /* 0x7fffff4e8900780c */ /* 0x000fc60003f66070 */
[----:B------:R-:W-:Y:S01]  /*9860*/  LDGSTS.E [R135+0x1bc00], desc[UR28][R182.64], !P4 ;  /* 0x1bc00000b6877fae */ /* 0x000fe2000e1a101c */
[----:B------:R-:W4:Y:S03]  /*9870*/  LDC R140, c[0x0][0x3a0] ;  /* 0x0000e800ff8c7b82 */ /* 0x000f260000000800 */
[----:B------:R-:W-:Y:S01]  /*9880*/  LDGSTS.E [R135+0x1be00], desc[UR28][R184.64], !P4 ;  /* 0x1be00000b8877fae */ /* 0x000fe2000e1a101c */
[----:B------:R-:W-:Y:S01]  /*9890*/  ISETP.GE.U32.AND P4, PT, R136, 0x7fffff4d, PT ;  /* 0x7fffff4d8800780c */ /* 0x000fe20003f86070 */
[----:B------:R-:W-:Y:S02]  /*98a0*/  VIADD R136, R143, 0xffffff8a ;  /* 0xffffff8a8f887836 */ /* 0x000fe40000000000 */
[----:B------:R-:W-:Y:S01]  /*98b0*/  VIADD R137, R139, 0xffffff8b ;  /* 0xffffff8b8b897836 */ /* 0x000fe20000000000 */
[----:B------:R-:W4:Y:S01]  /*98c0*/  LDC R143, c[0x0][0x3a0] ;  /* 0x0000e800ff8f7b82 */ /* 0x000f220000000800 */
[----:B------:R-:W-:Y:S01]  /*98d0*/  LDGSTS.E [R135+0x1c000], desc[UR28][R186.64], !P0 ;  /* 0x1c000000ba877fae */ /* 0x000fe2000c1a101c */
[----:B------:R-:W-:-:S03]  /*98e0*/  IMAD.WIDE R176, R0, 0x4, R196 ;  /* 0x0000000400b07825 */ /* 0x000fc600078e02c4 */
[----:B------:R-:W-:Y:S01]  /*98f0*/  LDGSTS.E [R135+0x1c200], desc[UR28][R188.64], !P0 ;  /* 0x1c200000bc877fae */ /* 0x000fe2000c1a101c */
[----:B------:R-:W-:Y:S01]  /*9900*/  ISETP.GE.U32.AND P0, PT, R137, 0x7fffff4c, PT ;  /* 0x7fffff4c8900780c */ /* 0x000fe20003f06070 */
[----:B------:R-:W-:Y:S01]  /*9910*/  IMAD.WIDE R174, R0, 0x4, R202 ;  /* 0x0000000400ae7825 */ /* 0x000fe200078e02ca */
[----:B------:R-:W4:Y:S01]  /*9920*/  LDC R139, c[0x0][0x3a0] ;  /* 0x0000e800ff8b7b82 */ /* 0x000f220000000800 */
[----:B------:R-:W-:Y:S01]  /*9930*/  LDGSTS.E [R135+0x1c400], desc[UR28][R190.64], !P5 ;  /* 0x1c400000be877fae */ /* 0x000fe2000e9a101c */
[----:B---3--:R-:W-:-:S03]  /*9940*/  IADD3 R137, PT, PT, R138, -0x77, RZ ;  /* 0xffffff898a897810 */ /* 0x008fc60007ffe0ff */
[----:B------:R-:W-:Y:S01]  /*9950*/  LDGSTS.E [R135+0x1c600], desc[UR28][R192.64], !P5 ;  /* 0x1c600000c0877fae */ /* 0x000fe2000e9a101c */
[----:B------:R-:W-:Y:S01]  /*9960*/  ISETP.GE.U32.AND P5, PT, R136, 0x7fffff4b, PT ;  /* 0x7fffff4b8800780c */ /* 0x000fe20003fa6070 */
[----:B--2---:R-:W-:Y:S01]  /*9970*/  VIADD R136, R142, 0xffffff88 ;  /* 0xffffff888e887836 */ /* 0x004fe20000000000 */
[----:B------:R-:W2:Y:S01]  /*9980*/  LDC R138, c[0x0][0x3a0] ;  /* 0x0000e800ff8a7b82 */ /* 0x000ea20000000800 */
[----:B------:R-:W-:Y:S01]  /*9990*/  LDGSTS.E [R135+0x1c800], desc[UR28][R194.64], !P3 ;  /* 0x1c800000c2877fae */ /* 0x000fe2000d9a101c */
[----:B-1----:R-:W-:-:S03]  /*99a0*/  LOP3.LUT R2, R3, 0x3f, RZ, 0xc0, !PT ;  /* 0x0000003f03027812 */ /* 0x002fc600078ec0ff */
[----:B------:R-:W-:Y:S01]  /*99b0*/  LDGSTS.E [R135+0x1ca00], desc[UR28][R176.64], !P3 ;  /* 0x1ca00000b0877fae */ /* 0x000fe2000d9a101c */
[----:B------:R-:W-:Y:S01]  /*99c0*/  ISETP.GE.U32.AND P3, PT, R137, 0x7fffff4a, PT ;  /* 0x7fffff4a8900780c */ /* 0x000fe20003f66070 */
[----:B----4-:R-:W-:Y:S01]  /*99d0*/  VIADD R137, R141, 0xffffff87 ;  /* 0xffffff878d897836 */ /* 0x010fe20000000000 */
[----:B------:R-:W1:Y:S01]  /*99e0*/  LDC R3, c[0x0][0x3a0] ;  /* 0x0000e800ff037b82 */ /* 0x000e620000000800 */
[----:B------:R-:W-:Y:S04]  /*99f0*/  LDGSTS.E [R135+0x1cc00], desc[UR28][R174.64], !P4 ;  /* 0x1cc00000ae877fae */ /* 0x000fe8000e1a101c */
[----:B------:R-:W-:Y:S01]  /*9a00*/  LDGSTS.E [R135+0x1ce00], desc[UR28][R204.64], !P4 ;  /* 0x1ce00000cc877fae */ /* 0x000fe2000e1a101c */
[----:B------:R-:W-:Y:S02]  /*9a10*/  ISETP.GE.U32.AND P4, PT, R136, 0x7fffff49, PT ;  /* 0x7fffff498800780c */ /* 0x000fe40003f86070 */
[----:B------:R-:W3:Y:S01]  /*9a20*/  LDC R141, c[0x0][0x3a0] ;  /* 0x0000e800ff8d7b82 */ /* 0x000ee20000000800 */
[----:B------:R-:W-:Y:S01]  /*9a30*/  VIADD R136, R144, 0xffffff86 ;  /* 0xffffff8690887836 */ /* 0x000fe20000000000 */
[----:B------:R-:W-:Y:S01]  /*9a40*/  LDGSTS.E [R135+0x1d000], desc[UR28][R206.64], !P0 ;  /* 0x1d000000ce877fae */ /* 0x000fe2000c1a101c */
[----:B------:R-:W-:-:S03]  /*9a50*/  IMAD.WIDE R172, R0, 0x4, R216 ;  /* 0x0000000400ac7825 */ /* 0x000fc600078e02d8 */
[----:B------:R-:W-:Y:S01]  /*9a60*/  LDGSTS.E [R135+0x1d200], desc[UR28][R208.64], !P0 ;  /* 0x1d200000d0877fae */ /* 0x000fe2000c1a101c */
[----:B------:R-:W-:Y:S01]  /*9a70*/  ISETP.GE.U32.AND P0, PT, R137, 0x7fffff48, PT ;  /* 0x7fffff488900780c */ /* 0x000fe20003f06070 */
        /* <DEDUP_REMOVED lines=8> */
[----:B------:R-:W-:Y:S02]  /*9b00*/  LDGSTS.E [R135+0x1d800], desc[UR28][R214.64], !P3 ;  /* 0x1d800000d6877fae */ /* 0x000fe4000d9a101c */
[----:B------:R-:W-:Y:S02]  /*9b10*/  VIADD R136, R143, 0xffffff84 ;  /* 0xffffff848f887836 */ /* 0x000fe40000000000 */
[----:B------:R-:W-:Y:S01]  /*9b20*/  LDGSTS.E [R135+0x1da00], desc[UR28][R172.64], !P3 ;  /* 0x1da00000ac877fae */ /* 0x000fe2000d9a101c */
[----:B------:R-:W-:-:S03]  /*9b30*/  ISETP.GE.U32.AND P3, PT, R137, 0x7fffff46, PT ;  /* 0x7fffff468900780c */ /* 0x000fc60003f66070 */
[----:B------:R-:W-:Y:S01]  /*9b40*/  LDGSTS.E [R135+0x1dc00], desc[UR28][R170.64], !P4 ;  /* 0x1dc00000aa877fae */ /* 0x000fe2000e1a101c */
[----:B------:R-:W-:-:S03]  /*9b50*/  IMAD.WIDE R166, R0, 0x4, R222 ;  /* 0x0000000400a67825 */ /* 0x000fc600078e02de */
[----:B------:R-:W-:Y:S01]  /*9b60*/  LDGSTS.E [R135+0x1de00], desc[UR28][R168.64], !P4 ;  /* 0x1de00000a8877fae */ /* 0x000fe2000e1a101c */
[----:B------:R-:W-:Y:S01]  /*9b70*/  ISETP.GE.U32.AND P4, PT, R136, 0x7fffff45, PT ;  /* 0x7fffff458800780c */ /* 0x000fe20003f86070 */
[----:B------:R-:W-:Y:S02]  /*9b80*/  IMAD.WIDE R164, R0, 0x4, R224 ;  /* 0x0000000400a47825 */ /* 0x000fe400078e02e0 */
[----:B------:R-:W-:Y:S02]  /*9b90*/  LDGSTS.E [R135+0x1e000], desc[UR28][R166.64], !P0 ;  /* 0x1e000000a6877fae */ /* 0x000fe4000c1a101c */
[----:B--2---:R-:W-:Y:S02]  /*9ba0*/  VIADD R137, R138, 0xffffff83 ;  /* 0xffffff838a897836 */ /* 0x004fe40000000000 */
[C---:B------:R-:W-:Y:S01]  /*9bb0*/  IMAD.WIDE R162, R0.reuse, 0x4, R226 ;  /* 0x0000000400a27825 */ /* 0x040fe200078e02e2 */
[----:B------:R-:W-:Y:S03]  /*9bc0*/  LDGSTS.E [R135+0x1e200], desc[UR28][R164.64], !P0 ;  /* 0x1e200000a4877fae */ /* 0x000fe6000c1a101c */
[C---:B------:R-:W-:Y:S01]  /*9bd0*/  IMAD.WIDE R160, R0.reuse, 0x4, R228 ;  /* 0x0000000400a07825 */ /* 0x040fe200078e02e4 */
[----:B------:R-:W-:Y:S01]  /*9be0*/  ISETP.GE.U32.AND P0, PT, R137, 0x7fffff44, PT ;  /* 0x7fffff448900780c */ /* 0x000fe20003f06070 */
[----:B------:R-:W-:Y:S02]  /*9bf0*/  LDGSTS.E [R135+0x1e400], desc[UR28][R162.64], !P5 ;  /* 0x1e400000a2877fae */ /* 0x000fe4000e9a101c */
[----:B------:R-:W-:-:S02]  /*9c00*/  IMAD.WIDE R158, R0, 0x4, R230 ;  /* 0x00000004009e7825 */ /* 0x000fc400078e02e6 */
[----:B------:R-:W-:Y:S02]  /*9c10*/  LDGSTS.E [R135+0x1e600], desc[UR28][R160.64], !P5 ;  /* 0x1e600000a0877fae */ /* 0x000fe4000e9a101c */
[C---:B------:R-:W-:Y:S02]  /*9c20*/  IMAD.WIDE R156, R0.reuse, 0x4, R232 ;  /* 0x00000004009c7825 */ /* 0x040fe400078e02e8 */
[----:B------:R-:W-:Y:S02]  /*9c30*/  LDGSTS.E [R135+0x1e800], desc[UR28][R158.64], !P3 ;  /* 0x1e8000009e877fae */ /* 0x000fe4000d9a101c */
[C---:B------:R-:W-:Y:S02]  /*9c40*/  IMAD.WIDE R154, R0.reuse, 0x4, R234 ;  /* 0x00000004009a7825 */ /* 0x040fe400078e02ea */
[----:B------:R-:W-:Y:S02]  /*9c50*/  LDGSTS.E [R135+0x1ea00], desc[UR28][R156.64], !P3 ;  /* 0x1ea000009c877fae */ /* 0x000fe4000d9a101c */
[----:B------:R-:W-:-:S02]  /*9c60*/  IMAD.WIDE R152, R0, 0x4, R236 ;  /* 0x0000000400987825 */ /* 0x000fc400078e02ec */
[----:B------:R-:W-:Y:S02]  /*9c70*/  LDGSTS.E [R135+0x1ec00], desc[UR28][R154.64], !P4 ;  /* 0x1ec000009a877fae */ /* 0x000fe4000e1a101c */
[----:B---3--:R-:W-:Y:S02]  /*9c80*/  VIADD R137, R141, 0xffffff80 ;  /* 0xffffff808d897836 */ /* 0x008fe40000000000 */
[----:B-1----:R-:W-:Y:S01]  /*9c90*/  VIADD R3, R3, 0x3f ;  /* 0x0000003f03037836 */ /* 0x002fe20000000000 */
[----:B------:R-:W-:Y:S02]  /*9ca0*/  LDGSTS.E [R135+0x1ee00], desc[UR28][R152.64], !P4 ;  /* 0x1ee0000098877fae */ /* 0x000fe4000e1a101c */
[----:B------:R-:W-:Y:S02]  /*9cb0*/  ISETP.GE.AND P3, PT, R2, R137, PT ;  /* 0x000000890200720c */ /* 0x000fe40003f66270 */
[----:B------:R-:W-:Y:S01]  /*9cc0*/  ISETP.GT.AND P4, PT, R3, 0xbf, PT ;  /* 0x000000bf0300780c */ /* 0x000fe20003f84270 */
[----:B------:R-:W-:-:S04]  /*9cd0*/  IMAD.WIDE R2, R0, 0x4, R240 ;  /* 0x0000000400027825 */ /* 0x000fc800078e02f0 */
[----:B------:R-:W-:Y:S01]  /*9ce0*/  IMAD.WIDE R150, R0, 0x4, R238 ;  /* 0x0000000400967825 */ /* 0x000fe200078e02ee */
[----:B------:R1:W-:Y:S04]  /*9cf0*/  STL.64 [R1+0x4c8], R2 ;  /* 0x0004c80201007387 */ /* 0x0003e80000100a00 */
[----:B------:R-:W2:Y:S04]  /*9d00*/  LDL.LU.64 R242, [R1+0x210] ;  /* 0x0002100001f27983 */ /* 0x000ea80000300a00 */
[----:B------:R-:W3:Y:S04]  /*9d10*/  LDL.LU.64 R246, [R1+0x218] ;  /* 0x0002180001f67983 */ /* 0x000ee80000300a00 */
[----:B------:R-:W-:Y:S04]  /*9d20*/  LDGSTS.E [R135+0x1f000], desc[UR28][R150.64], !P0 ;  /* 0x1f00000096877fae */ /* 0x000fe8000c1a101c */
[----:B------:R-:W3:Y:S04]  /*9d30*/  LDL.LU.64 R248, [R1+0x220] ;  /* 0x0002200001f87983 */ /* 0x000ee80000300a00 */
[----:B------:R1:W-:Y:S04]  /*9d40*/  LDGSTS.E [R135+0x1f200], desc[UR28][R2.64], !P0 ;  /* 0x1f20000002877fae */ /* 0x0003e8000c1a101c */
[----:B------:R-:W3:Y:S04]  /*9d50*/  LDL.LU.64 R250, [R1+0x228] ;  /* 0x0002280001fa7983 */ /* 0x000ee80000300a00 */
[----:B-1----:R-:W3:Y:S01]  /*9d60*/  LDL.LU.64 R2, [R1+0x230] ;  /* 0x0002300001027983 */ /* 0x002ee20000300a00 */
[----:B----4-:R-:W-:Y:S01]  /*9d70*/  VIADD R136, R142, 0xffffff82 ;  /* 0xffffff828e887836 */ /* 0x010fe20000000000 */
[----:B------:R-:W-:-:S04]  /*9d80*/  IADD3 R138, PT, PT, R139, -0x7f, RZ ;  /* 0xffffff818b8a7810 */ /* 0x000fc80007ffe0ff */
[----:B------:R-:W-:Y:S02]  /*9d90*/  ISETP.GE.U32.AND P5, PT, R136, 0x7fffff43, PT ;  /* 0x7fffff438800780c */ /* 0x000fe40003fa6070 */
[----:B------:R-:W-:Y:S01]  /*9da0*/  SEL R136, RZ, 0x4, P3 ;  /* 0x00000004ff887807 */ /* 0x000fe20001800000 */
[----:B------:R-:W-:Y:S01]  /*9db0*/  IMAD.U32 R145, RZ, RZ, UR7 ;  /* 0x00000007ff917e24 */ /* 0x000fe2000f8e00ff */
[----:B------:R-:W-:Y:S02]  /*9dc0*/  ISETP.GE.U32.AND P3, PT, R138, 0x7fffff42, PT ;  /* 0x7fffff428a00780c */ /* 0x000fe40003f66070 */
[----:B------:R-:W-:Y:S02]  /*9dd0*/  SEL R136, R136, RZ, P4 ;  /* 0x000000ff88887207 */ /* 0x000fe40002000000 */
[----:B------:R-:W-:Y:S02]  /*9de0*/  ISETP.GE.U32.AND P4, PT, R137, 0x7fffff41, PT ;  /* 0x7fffff418900780c */ /* 0x000fe40003f86070 */
[----:B------:R-:W-:Y:S01]  /*9df0*/  ISETP.NE.U32.AND P0, PT, R136, RZ, PT ;  /* 0x000000ff8800720c */ /* 0x000fe20003f05070 */
        /* <DEDUP_REMOVED lines=50> */
[----:B--2---:R-:W-:-:S04]  /*a120*/  IMAD.WIDE R4, R0, 0x4, R242 ;  /* 0x0000000400047825 */ /* 0x004fc800078e02f2 */
[C---:B---3--:R-:W-:Y:S01]  /*a130*/  IMAD.WIDE R6, R0.reuse, 0x4, R246 ;  /* 0x0000000400067825 */ /* 0x048fe200078e02f6 */
[----:B------:R-:W-:Y:S03]  /*a140*/  LDGSTS.E [R135+0x1f400], desc[UR28][R4.64], !P5 ;  /* 0x1f40000004877fae */ /* 0x000fe6000e9a101c */
[----:B------:R-:W-:-:S05]  /*a150*/  IMAD.WIDE R8, R0, 0x4, R248 ;  /* 0x0000000400087825 */ /* 0x000fca00078e02f8 */
[----:B------:R-:W-:Y:S01]  /*a160*/  LDGSTS.E [R135+0x1f600], desc[UR28][R8.64], !P5 ;  /* 0x1f60000008877fae */ /* 0x000fe2000e9a101c */
[----:B------:R-:W-:-:S03]  /*a170*/  IMAD.WIDE R10, R0, 0x4, R250 ;  /* 0x00000004000a7825 */ /* 0x000fc600078e02fa */
[----:B------:R-:W-:Y:S01]  /*a180*/  LDGSTS.E [R135+0x1f800], desc[UR28][R6.64], !P3 ;  /* 0x1f80000006877fae */ /* 0x000fe2000d9a101c */
[----:B------:R-:W-:-:S05]  /*a190*/  IMAD.WIDE R12, R0, 0x4, R2 ;  /* 0x00000004000c7825 */ /* 0x000fca00078e0202 */
[----:B------:R-:W-:Y:S01]  /*a1a0*/  LDGSTS.E [R135+0x1fa00], desc[UR28][R12.64], !P3 ;  /* 0x1fa000000c877fae */ /* 0x000fe2000d9a101c */
[----:B------:R-:W-:-:S03]  /*a1b0*/  IMAD.WIDE R2, R145, 0x4, R128 ;  /* 0x0000000491027825 */ /* 0x000fc600078e0280 */
[----:B------:R-:W-:Y:S04]  /*a1c0*/  LDGSTS.E [R135+0x1fc00], desc[UR28][R10.64], !P4 ;  /* 0x1fc000000a877fae */ /* 0x000fe8000e1a101c */
[----:B------:R-:W-:Y:S04]  /*a1d0*/  LDGSTS.E [R135+0x1fe00], desc[UR28][R14.64], !P4 ;  /* 0x1fe000000e877fae */ /* 0x000fe8000e1a101c */
[----:B------:R-:W0:Y:S04]  /*a1e0*/  LDGDEPBAR ;  /* 0x00000000000079af */ /* 0x000e280000000000 */
[----:B------:R-:W-:Y:S04]  /*a1f0*/  LDGSTS.E [R252+0x38000], desc[UR28][R128.64], P2 ;  /* 0x3800000080fc7fae */ /* 0x000fe800091a101c */
[----:B------:R-:W-:Y:S04]  /*a200*/  LDGSTS.E [R252+0x38400], desc[UR28][R140.64], P2 ;  /* 0x384000008cfc7fae */ /* 0x000fe800091a101c */
[----:B------:R-:W-:Y:S04]  /*a210*/  LDGSTS.E [R252+0x38800], desc[UR28][R16.64], P2 ;  /* 0x3880000010fc7fae */ /* 0x000fe800091a101c */
[----:B------:R-:W-:Y:S04]  /*a220*/  LDGSTS.E [R252+0x38c00], desc[UR28][R24.64], P2 ;  /* 0x38c0000018fc7fae */ /* 0x000fe800091a101c */
[----:B------:R-:W-:Y:S04]  /*a230*/  LDGSTS.E [R252+0x39000], desc[UR28][R32.64], P2 ;  /* 0x3900000020fc7fae */ /* 0x000fe800091a101c */
[----:B------:R1:W-:Y:S04]  /*a240*/  STL.64 [R1+0x318], R2 ;  /* 0x0003180201007387 */ /* 0x0003e80000100a00 */
[----:B------:R-:W-:Y:S04]  /*a250*/  LDGSTS.E [R252+0x39400], desc[UR28][R40.64], P2 ;  /* 0x3940000028fc7fae */ /* 0x000fe800091a101c */
[----:B------:R-:W-:Y:S01]  /*a260*/  LDGSTS.E [R252+0x39800], desc[UR28][R48.64], P2 ;  /* 0x3980000030fc7fae */ /* 0x000fe200091a101c */
[----:B-1----:R-:W-:-:S03]  /*a270*/  IMAD.WIDE R2, R145, 0x4, R130 ;  /* 0x0000000491027825 */ /* 0x002fc600078e0282 */
        /* <DEDUP_REMOVED lines=11> */
[----:B------:R1:W-:Y:S04]  /*a330*/  LDGSTS.E [R134+0x38100], desc[UR28][R130.64], P2 ;  /* 0x3810000082867fae */ /* 0x0003e800091a101c */
[----:B------:R-:W-:Y:S04]  /*a340*/  LDGSTS.E [R134+0x38500], desc[UR28][R142.64], P2 ;  /* 0x385000008e867fae */ /* 0x000fe800091a101c */
[----:B------:R2:W-:Y:S04]  /*a350*/  STL.64 [R1+0x308], R2 ;  /* 0x0003080201007387 */ /* 0x0005e80000100a00 */
[----:B------:R3:W-:Y:S01]  /*a360*/  LDGSTS.E [R134+0x38900], desc[UR28][R18.64], P2 ;  /* 0x3890000012867fae */ /* 0x0007e200091a101c */
[----:B-1----:R-:W-:-:S03]  /*a370*/  IMAD.WIDE R130, R145, 0x4, R140 ;  /* 0x0000000491827825 */ /* 0x002fc600078e028c */
[----:B------:R-:W-:Y:S01]  /*a380*/  LDGSTS.E [R134+0x38d00], desc[UR28][R26.64], P2 ;  /* 0x38d000001a867fae */ /* 0x000fe200091a101c */
[----:B--2---:R-:W-:-:S03]  /*a390*/  IMAD.WIDE R2, R145, 0x4, R138 ;  /* 0x0000000491027825 */ /* 0x004fc600078e028a */
[----:B------:R-:W-:Y:S04]  /*a3a0*/  LDGSTS.E [R134+0x39100], desc[UR28][R34.64], P2 ;  /* 0x3910000022867fae */ /* 0x000fe800091a101c */
[----:B------:R-:W-:Y:S01]  /*a3b0*/  LDGSTS.E [R134+0x39500], desc[UR28][R42.64], P2 ;  /* 0x395000002a867fae */ /* 0x000fe200091a101c */
[----:B------:R-:W-:-:S03]  /*a3c0*/  IMAD.WIDE R128, R145, 0x4, R142 ;  /* 0x0000000491807825 */ /* 0x000fc600078e028e */
        /* <DEDUP_REMOVED lines=8> */
[----:B------:R1:W-:Y:S04]  /*a450*/  STL.64 [R1+0x2d0], R130 ;  /* 0x0002d08201007387 */ /* 0x0003e80000100a00 */
[----:B------:R-:W-:Y:S04]  /*a460*/  LDGSTS.E [R134+0x3b100], desc[UR28][R98.64], P2 ;  /* 0x3b10000062867fae */ /* 0x000fe800091a101c */
[----:B------:R2:W-:Y:S01]  /*a470*/  STL.64 [R1+0x2c0], R128 ;  /* 0x0002c08001007387 */ /* 0x0005e20000100a00 */
[----:B-1----:R-:W-:-:S03]  /*a480*/  IMAD.WIDE R130, R145, 0x4, R148 ;  /* 0x0000000491827825 */ /* 0x002fc600078e0294 */
[----:B------:R-:W-:Y:S04]  /*a490*/  LDGSTS.E [R134+0x3b500], desc[UR28][R106.64], P2 ;  /* 0x3b5000006a867fae */ /* 0x000fe800091a101c */
[----:B------:R1:W-:Y:S01]  /*a4a0*/  STL.64 [R1+0x2b0], R2 ;  /* 0x0002b00201007387 */ /* 0x0003e20000100a00 */
[----:B--2---:R-:W-:-:S03]  /*a4b0*/  IMAD.WIDE R128, R145, 0x4, R16 ;  /* 0x0000000491807825 */ /* 0x004fc600078e0210 */
[----:B------:R-:W-:Y:S04]  /*a4c0*/  LDGSTS.E [R134+0x3b900], desc[UR28][R114.64], P2 ;  /* 0x3b90000072867fae */ /* 0x000fe800091a101c */
[----:B------:R-:W-:Y:S01]  /*a4d0*/  LDGSTS.E [R134+0x3bd00], desc[UR28][R122.64], P2 ;  /* 0x3bd000007a867fae */ /* 0x000fe200091a101c */
[----:B------:R-:W-:-:S03]  /*a4e0*/  IMAD.WIDE R16, R145, 0x4, R20 ;  /* 0x0000000491107825 */ /* 0x000fc600078e0214 */
[----:B------:R-:W-:Y:S01]  /*a4f0*/  LDGSTS.E [R133+0x38200], desc[UR28][R136.64], P2 ;  /* 0x3820000088857fae */ /* 0x000fe200091a101c */
[----:B-1----:R-:W-:-:S03]  /*a500*/  IMAD.WIDE R2, R145, 0x4, R18 ;  /* 0x0000000491027825 */ /* 0x002fc600078e0212 */
[----:B------:R-:W-:Y:S04]  /*a510*/  LDGSTS.E [R133+0x38600], desc[UR28][R146.64], P2 ;  /* 0x3860000092857fae */ /* 0x000fe800091a101c */
[----:B------:R-:W-:Y:S01]  /*a520*/  STL.64 [R1+0x2a0], R130 ;  /* 0x0002a08201007387 */ /* 0x000fe20000100a00 */
[----:B---3--:R-:W-:-:S03]  /*a530*/  IMAD.WIDE R18, R145, 0x4, R26 ;  /* 0x0000000491127825 */ /* 0x008fc600078e021a */
[----:B------:R1:W-:Y:S04]  /*a540*/  LDGSTS.E [R133+0x38a00], desc[UR28][R20.64], P2 ;  /* 0x38a0000014857fae */ /* 0x0003e800091a101c */
[----:B------:R-:W-:Y:S04]  /*a550*/  STL.64 [R1+0x290], R128 ;  /* 0x0002908001007387 */ /* 0x000fe80000100a00 */
[----:B------:R2:W-:Y:S01]  /*a560*/  STL.64 [R1+0x280], R2 ;  /* 0x0002800201007387 */ /* 0x0005e20000100a00 */
[----:B-1----:R-:W-:-:S03]  /*a570*/  IMAD.WIDE R20, R145, 0x4, R24 ;  /* 0x0000000491147825 */ /* 0x002fc600078e0218 */
[----:B------:R1:W-:Y:S04]  /*a580*/  STL.64 [R1+0x270], R16 ;  /* 0x0002701001007387 */ /* 0x0003e80000100a00 */
[----:B------:R-:W-:Y:S01]  /*a590*/  LDGSTS.E [R133+0x38e00], desc[UR28][R28.64], P2 ;  /* 0x38e000001c857fae */ /* 0x000fe200091a101c */
[----:B--2---:R-:W-:-:S03]  /*a5a0*/  IMAD.WIDE R2, R145, 0x4, R22 ;  /* 0x0000000491027825 */ /* 0x004fc600078e0216 */
[----:B------:R2:W-:Y:S01]  /*a5b0*/  STL.64 [R1+0x250], R20 ;  /* 0x0002501401007387 */ /* 0x0005e20000100a00 */
[----:B-1----:R-:W-:-:S03]  /*a5c0*/  IMAD.WIDE R16, R145, 0x4, R28 ;  /* 0x0000000491107825 */ /* 0x002fc600078e021c */
[----:B------:R1:W-:Y:S04]  /*a5d0*/  LDGSTS.E [R133+0x39200], desc[UR28][R36.64], P2 ;  /* 0x3920000024857fae */ /* 0x0003e800091a101c */
[----:B------:R-:W-:Y:S01]  /*a5e0*/  STL.64 [R1+0x260], R2 ;  /* 0x0002600201007387 */ /* 0x000fe20000100a00 */
[C---:B------:R-:W-:Y:S01]  /*a5f0*/  IMAD.WIDE R198, R145.reuse, 0x4, R30 ;  /* 0x0000000491c67825 */ /* 0x040fe200078e021e */
[----:B--2---:R-:W2:Y:S02]  /*a600*/  LDC R21, c[0x0][0x3a0] ;  /* 0x0000e800ff157b82 */ /* 0x004ea40000000800 */
[----:B------:R3:W-:Y:S01]  /*a610*/  LDGSTS.E [R133+0x39600], desc[UR28][R44.64], P2 ;  /* 0x396000002c857fae */ /* 0x0007e200091a101c */
[----:B------:R-:W-:-:S03]  /*a620*/  IMAD.WIDE R108, R145, 0x4, R108 ;  /* 0x00000004916c7825 */ /* 0x000fc600078e026c */
[----:B------:R4:W-:Y:S01]  /*a630*/  STL.64 [R1+0x240], R18 ;  /* 0x0002401201007387 */ /* 0x0009e20000100a00 */
[C---:B------:R-:W-:Y:S01]  /*a640*/  IMAD.WIDE R116, R145.reuse, 0x4, R116 ;  /* 0x0000000491747825 */ /* 0x040fe200078e0274 */
[----:B------:R-:W1:Y:S02]  /*a650*/  LDC R20, c[0x0][0x3a0] ;  /* 0x0000e800ff147b82 */ /* 0x000e640000000800 */
[----:B------:R-:W-:Y:S04]  /*a660*/  LDGSTS.E [R133+0x39a00], desc[UR28][R52.64], P2 ;  /* 0x39a0000034857fae */ /* 0x000fe800091a101c */
[----:B------:R3:W-:Y:S01]  /*a670*/  STL.64 [R1+0x6c8], R2 ;  /* 0x0006c80201007387 */ /* 0x0007e20000100a00 */
[----:B----4-:R-:W-:-:S03]  /*a680*/  IMAD.WIDE R18, R145, 0x4, R32 ;  /* 0x0000000491127825 */ /* 0x010fc600078e0220 */
[----:B------:R-:W-:Y:S04]  /*a690*/  LDGSTS.E [R133+0x39e00], desc[UR28][R60.64], P2 ;  /* 0x39e000003c857fae */ /* 0x000fe800091a101c */
[----:B------:R4:W-:Y:S01]  /*a6a0*/  STL.64 [R1+0x230], R16 ;  /* 0x0002301001007387 */ /* 0x0009e20000100a00 */
[----:B------:R-:W-:-:S03]  /*a6b0*/  IMAD.WIDE R124, R145, 0x4, R124 ;  /* 0x00000004917c7825 */ /* 0x000fc600078e027c */
[----:B------:R-:W-:Y:S01]  /*a6c0*/  LDGSTS.E [R133+0x3a200], desc[UR28][R68.64], P2 ;  /* 0x3a20000044857fae */ /* 0x000fe200091a101c */
[----:B---3--:R-:W-:-:S03]  /*a6d0*/  IMAD.WIDE R2, R145, 0x4, R36 ;  /* 0x0000000491027825 */ /* 0x008fc600078e0224 */
[----:B------:R-:W-:Y:S01]  /*a6e0*/  LDGSTS.E [R133+0x3a600], desc[UR28][R76.64], P2 ;  /* 0x3a6000004c857fae */ /* 0x000fe200091a101c */
[----:B----4-:R-:W-:-:S03]  /*a6f0*/  IMAD.WIDE R16, R145, 0x4, R34 ;  /* 0x0000000491107825 */ /* 0x010fc600078e0222 */
[----:B------:R-:W-:Y:S04]  /*a700*/  LDGSTS.E [R133+0x3aa00], desc[UR28][R84.64], P2 ;  /* 0x3aa0000054857fae */ /* 0x000fe800091a101c */
[----:B------:R-:W-:Y:S01]  /*a710*/  LDGSTS.E [R133+0x3ae00], desc[UR28][R92.64], P2 ;  /* 0x3ae000005c857fae */ /* 0x000fe200091a101c */
[----:B------:R-:W-:-:S03]  /*a720*/  IMAD.WIDE R38, R145, 0x4, R38 ;  /* 0x0000000491267825 */ /* 0x000fc600078e0226 */
[----:B------:R3:W-:Y:S04]  /*a730*/  STL.64 [R1+0x90], R18 ;  /* 0x0000901201007387 */ /* 0x0007e80000100a00 */
[----:B------:R-:W-:Y:S04]  /*a740*/  LDGSTS.E [R133+0x3b200], desc[UR28][R100.64], P2 ;  /* 0x3b20000064857fae */ /* 0x000fe800091a101c */
[----:B------:R-:W-:Y:S04]  /*a750*/  STL.64 [R1+0x98], R198 ;  /* 0x000098c601007387 */ /* 0x000fe80000100a00 */
[----:B------:R-:W-:Y:S01]  /*a760*/  LDGSTS.E [R133+0x3b600], desc[UR28][R108.64], P2 ;  /* 0x3b6000006c857fae */ /* 0x000fe200091a101c */
[C---:B------:R-:W-:Y:S01]  /*a770*/  IMAD.WIDE R46, R145.reuse, 0x4, R46 ;  /* 0x00000004912e7825 */ /* 0x040fe200078e022e */
[----:B---3--:R-:W3:Y:S02]  /*a780*/  LDC R19, c[0x0][0x3a0] ;  /* 0x0000e800ff137b82 */ /* 0x008ee40000000800 */
[----:B------:R4:W-:Y:S04]  /*a790*/  STL.64 [R1+0x88], R16 ;  /* 0x0000881001007387 */ /* 0x0009e80000100a00 */
[----:B------:R-:W-:Y:S04]  /*a7a0*/  LDGSTS.E [R133+0x3ba00], desc[UR28][R116.64], P2 ;  /* 0x3ba0000074857fae */ /* 0x000fe800091a101c */
[----:B------:R-:W-:Y:S04]  /*a7b0*/  STL.64 [R1+0x6d0], R198 ;  /* 0x0006d0c601007387 */ /* 0x000fe80000100a00 */
[----:B------:R-:W-:Y:S01]  /*a7c0*/  LDGSTS.E [R133+0x3be00], desc[UR28][R124.64], P2 ;  /* 0x3be000007c857fae */ /* 0x000fe200091a101c */
[C---:B-1----:R-:W-:Y:S01]  /*a7d0*/  IMAD.WIDE R36, R145.reuse, 0x4, R38 ;  /* 0x0000000491247825 */ /* 0x042fe200078e0226 */
[----:B----4-:R-:W1:Y:S02]  /*a7e0*/  LDC R17, c[0x0][0x3a0] ;  /* 0x0000e800ff117b82 */ /* 0x010e640000000800 */
[----:B------:R-:W-:Y:S04]  /*a7f0*/  STL.64 [R1+0x80], R2 ;  /* 0x0000800201007387 */ /* 0x000fe80000100a00 */
[----:B------:R-:W-:Y:S01]  /*a800*/  LDGSTS.E [R132+0x38300], desc[UR28][R138.64], P2 ;  /* 0x383000008a847fae */ /* 0x000fe200091a101c */
[C---:B------:R-:W-:Y:S01]  /*a810*/  IMAD.WIDE R44, R145.reuse, 0x4, R44 ;  /* 0x00000004912c7825 */ /* 0x040fe200078e022c */
[----:B------:R-:W4:Y:S02]  /*a820*/  LDC R16, c[0x0][0x3a0] ;  /* 0x0000e800ff107b82 */ /* 0x000f240000000800 */
[----:B------:R2:W-:Y:S04]  /*a830*/  STL.64 [R1+0x6d8], R2 ;  /* 0x0006d80201007387 */ /* 0x0005e80000100a00 */
[----:B------:R-:W-:Y:S04]  /*a840*/  LDGSTS.E [R132+0x38700], desc[UR28][R148.64], P2 ;  /* 0x3870000094847fae */ /* 0x000fe800091a101c */
[----:B------:R3:W-:Y:S01]  /*a850*/  LDGSTS.E [R132+0x38b00], desc[UR28][R22.64], P2 ;  /* 0x38b0000016847fae */ /* 0x0007e200091a101c */
[----:B--2---:R-:W-:-:S03]  /*a860*/  IMAD.WIDE R2, R145, 0x4, R40 ;  /* 0x0000000491027825 */ /* 0x004fc600078e0228 */
[----:B------:R2:W-:Y:S04]  /*a870*/  LDGSTS.E [R132+0x38f00], desc[UR28][R30.64], P2 ;  /* 0x38f000001e847fae */ /* 0x0005e800091a101c */
[----:B------:R-:W-:Y:S01]  /*a880*/  LDGSTS.E [R132+0x39300], desc[UR28][R38.64], P2 ;  /* 0x3930000026847fae */ /* 0x000fe200091a101c */
[C---:B------:R-:W-:Y:S01]  /*a890*/  IMAD.WIDE R34, R145.reuse, 0x4, R46 ;  /* 0x0000000491227825 */ /* 0x040fe200078e022e */
[----:B---3--:R-:W3:Y:S02]  /*a8a0*/  LDC R23, c[0x0][0x3a0] ;  /* 0x0000e800ff177b82 */ /* 0x008ee40000000800 */
[----:B------:R-:W3:Y:S01]  /*a8b0*/  LDL.LU.64 R40, [R1+0x498] ;  /* 0x0004980001287983 */ /* 0x000ee20000300a00 */
[----:B------:R-:W-:-:S03]  /*a8c0*/  IMAD.WIDE R54, R145, 0x4, R54 ;  /* 0x0000000491367825 */ /* 0x000fc600078e0236 */
[----:B------:R-:W-:Y:S01]  /*a8d0*/  LDGSTS.E [R132+0x39700], desc[UR28][R46.64], P2 ;  /* 0x397000002e847fae */ /* 0x000fe200091a101c */
[C---:B------:R-:W-:Y:S01]  /*a8e0*/  IMAD.WIDE R48, R145.reuse, 0x4, R48 ;  /* 0x0000000491307825 */ /* 0x040fe200078e0230 */
[----:B------:R-:W1:Y:S02]  /*a8f0*/  LDC R22, c[0x0][0x3a0] ;  /* 0x0000e800ff167b82 */ /* 0x000e640000000800 */
[----:B------:R-:W4:Y:S04]  /*a900*/  LDL.LU.64 R38, [R1+0x490] ;  /* 0x0004900001267983 */ /* 0x000f280000300a00 */
[----:B------:R2:W-:Y:S01]  /*a910*/  STL.64 [R1+0x70], R2 ;  /* 0x0000700201007387 */ /* 0x0005e20000100a00 */
[----:B------:R-:W-:-:S03]  /*a920*/  IMAD.WIDE R198, R145, 0x4, R50 ;  /* 0x0000000491c67825 */ /* 0x000fc600078e0232 */
[----:B------:R-:W4:Y:S04]  /*a930*/  LDL.LU.64 R24, [R1+0x320] ;  /* 0x0003200001187983 */ /* 0x000f280000300a00 */
[----:B------:R-:W-:Y:S01]  /*a940*/  STL.64 [R1+0x78], R36 ;  /* 0x0000782401007387 */ /* 0x000fe20000100a00 */
[----:B--2---:R-:W-:-:S03]  /*a950*/  IMAD.WIDE R2, R145, 0x4, R42 ;  /* 0x0000000491027825 */ /* 0x004fc600078e022a */
[----:B------:R2:W-:Y:S04]  /*a960*/  STL.64 [R1+0x6e0], R36 ;  /* 0x0006e02401007387 */ /* 0x0005e80000100a00 */
[----:B------:R-:W-:Y:S01]  /*a970*/  STL.64 [R1+0x68], R2 ;  /* 0x0000680201007387 */ /* 0x000fe20000100a00 */
[----:B------:R-:W-:-:S03]  /*a980*/  IMAD.WIDE R32, R145, 0x4, R54 ;  /* 0x0000000491207825 */ /* 0x000fc600078e0236 */
[----:B------:R-:W-:Y:S04]  /*a990*/  STL.64 [R1+0x60], R44 ;  /* 0x0000602c01007387 */ /* 0x000fe80000100a00 */
[----:B------:R-:W-:Y:S04]  /*a9a0*/  STL.64 [R1+0x58], R34 ;  /* 0x0000582201007387 */ /* 0x000fe80000100a00 */
[----:B------:R-:W-:Y:S04]  /*a9b0*/  STL.64 [R1+0x50], R48 ;  /* 0x0000503001007387 */ /* 0x000fe80000100a00 */
[----:B------:R-:W-:Y:S04]  /*a9c0*/  LDGSTS.E [R132+0x39b00], desc[UR28][R54.64], P2 ;  /* 0x39b0000036847fae */ /* 0x000fe800091a101c */
[----:B------:R-:W-:Y:S04]  /*a9d0*/  STL.64 [R1+0x48], R198 ;  /* 0x000048c601007387 */ /* 0x000fe80000100a00 */
[----:B------:R-:W4:Y:S01]  /*a9e0*/  LDL.LU.64 R54, [R1+0x4a0] ;  /* 0x0004a00001367983 */ /* 0x000f220000300a00 */
[----:B------:R-:W-:-:S04]  /*a9f0*/  IMAD.WIDE R62, R145, 0x4, R62 ;  /* 0x00000004913e7825 */ /* 0x000fc800078e023e */
[C---:B------:R-:W-:Y:S01]  /*aa00*/  IMAD.WIDE R52, R145.reuse, 0x4, R52 ;  /* 0x0000000491347825 */ /* 0x040fe200078e0234 */
[----:B------:R4:W-:Y:S03]  /*aa10*/  LDGSTS.E [R132+0x39f00], desc[UR28][R62.64], P2 ;  /* 0x39f000003e847fae */ /* 0x0009e600091a101c */
[C---:B--2---:R-:W-:Y:S01]  /*aa20*/  IMAD.WIDE R36, R145.reuse, 0x4, R56 ;  /* 0x0000000491247825 */ /* 0x044fe200078e0238 */
[----:B------:R-:W-:Y:S03]  /*aa30*/  STL.64 [R1+0x40], R52 ;  /* 0x0000403401007387 */ /* 0x000fe60000100a00 */
[C---:B------:R-:W-:Y:S01]  /*aa40*/  IMAD.WIDE R94, R145.reuse, 0x4, R94 ;  /* 0x00000004915e7825 */ /* 0x040fe200078e025e */
[----:B------:R-:W-:Y:S03]  /*aa50*/  STL.64 [R1+0x38], R32 ;  /* 0x0000382001007387 */ /* 0x000fe60000100a00 */
[C---:B------:R-:W-:Y:S01]  /*aa60*/  IMAD.WIDE R58, R145.reuse, 0x4, R58 ;  /* 0x00000004913a7825 */ /* 0x040fe200078e023a */
[----:B------:R-:W-:Y:S03]  /*aa70*/  STL.64 [R1+0x30], R36 ;  /* 0x0000302401007387 */ /* 0x000fe60000100a00 */
[----:B------:R-:W-:-:S04]  /*aa80*/  IMAD.WIDE R102, R145, 0x4, R102 ;  /* 0x0000000491667825 */ /* 0x000fc800078e0266 */
[C---:B------:R-:W-:Y:S01]  /*aa90*/  IMAD.WIDE R60, R145.reuse, 0x4, R60 ;  /* 0x00000004913c7825 */ /* 0x040fe200078e023c */
[----:B------:R-:W-:Y:S03]  /*aaa0*/  STL.64 [R1+0x28], R58 ;  /* 0x0000283a01007387 */ /* 0x000fe60000100a00 */
[----:B------:R-:W-:-:S04]  /*aab0*/  IMAD.WIDE R70, R145, 0x4, R70 ;  /* 0x0000000491467825 */ /* 0x000fc800078e0246 */
[----:B------:R-:W-:-:S04]  /*aac0*/  IMAD.WIDE R110, R145, 0x4, R110 ;  /* 0x00000004916e7825 */ /* 0x000fc800078e026e */
[C---:B------:R-:W-:Y:S01]  /*aad0*/  IMAD.WIDE R30, R145.reuse, 0x4, R62 ;  /* 0x00000004911e7825 */ /* 0x040fe200078e023e */
[----:B------:R-:W-:Y:S03]  /*aae0*/  STL.64 [R1+0x20], R60 ;  /* 0x0000203c01007387 */ /* 0x000fe60000100a00 */
[----:B------:R-:W-:-:S04]  /*aaf0*/  IMAD.WIDE R78, R145, 0x4, R78 ;  /* 0x00000004914e7825 */ /* 0x000fc800078e024e */
[----:B------:R-:W-:-:S04]  /*ab00*/  IMAD.WIDE R118, R145, 0x4, R118 ;  /* 0x0000000491767825 */ /* 0x000fc800078e0276 */
[C---:B------:R-:W-:Y:S01]  /*ab10*/  IMAD.WIDE R64, R145.reuse, 0x4, R64 ;  /* 0x0000000491407825 */ /* 0x040fe200078e0240 */
[----:B------:R-:W-:Y:S03]  /*ab20*/  STL.64 [R1+0x18], R30 ;  /* 0x0000181e01007387 */ /* 0x000fe60000100a00 */
[C---:B------:R-:W-:Y:S01]  /*ab30*/  IMAD.WIDE R86, R145.reuse, 0x4, R86 ;  /* 0x0000000491567825 */ /* 0x040fe200078e0256 */
[----:B------:R-:W-:Y:S03]  /*ab40*/  LDGSTS.E [R132+0x3a300], desc[UR28][R70.64], P2 ;  /* 0x3a30000046847fae */ /* 0x000fe600091a101c */
[----:B------:R-:W-:-:S04]  /*ab50*/  IMAD.WIDE R126, R145, 0x4, R126 ;  /* 0x00000004917e7825 */ /* 0x000fc800078e027e */
[C---:B------:R-:W-:Y:S01]  /*ab60*/  IMAD.WIDE R66, R145.reuse, 0x4, R66 ;  /* 0x0000000491427825 */ /* 0x040fe200078e0242 */
[----:B------:R-:W-:Y:S03]  /*ab70*/  STL.64 [R1+0x10], R64 ;  /* 0x0000104001007387 */ /* 0x000fe60000100a00 */
[C---:B------:R-:W-:Y:S01]  /*ab80*/  IMAD.WIDE R68, R145.reuse, 0x4, R68 ;  /* 0x0000000491447825 */ /* 0x040fe200078e0244 */
[----:B------:R-:W-:Y:S03]  /*ab90*/  LDGSTS.E [R132+0x3a700], desc[UR28][R78.64], P2 ;  /* 0x3a7000004e847fae */ /* 0x000fe600091a101c */
[C---:B------:R-:W-:Y:S01]  /*aba0*/  IMAD.WIDE R28, R145.reuse, 0x4, R94 ;  /* 0x00000004911c7825 */ /* 0x040fe200078e025e */
[----:B------:R-:W-:Y:S03]  /*abb0*/  STL.64 [R1+0x8], R66 ;  /* 0x0000084201007387 */ /* 0x000fe60000100a00 */
[C---:B------:R-:W-:Y:S01]  /*abc0*/  IMAD.WIDE R148, R145.reuse, 0x4, R102 ;  /* 0x0000000491947825 */ /* 0x040fe200078e0266 */
[----:B------:R-:W-:Y:S03]  /*abd0*/  LDGSTS.E [R132+0x3ab00], desc[UR28][R86.64], P2 ;  /* 0x3ab0000056847fae */ /* 0x000fe600091a101c */
[C---:B------:R-:W-:Y:S01]  /*abe0*/  IMAD.WIDE R128, R145.reuse, 0x4, R110 ;  /* 0x0000000491807825 */ /* 0x040fe200078e026e */
[----:B------:R-:W-:Y:S03]  /*abf0*/  STL.64 [R1], R68 ;  /* 0x0000004401007387 */ /* 0x000fe60000100a00 */
[C---:B------:R-:W-:Y:S01]  /*ac00*/  IMAD.WIDE R146, R145.reuse, 0x4, R118 ;  /* 0x0000000491927825 */ /* 0x040fe200078e0276 */
[----:B------:R-:W-:Y:S03]  /*ac10*/  LDGSTS.E [R132+0x3af00], desc[UR28][R94.64], P2 ;  /* 0x3af000005e847fae */ /* 0x000fe600091a101c */
[----:B------:R-:W-:Y:S01]  /*ac20*/  IMAD.WIDE R130, R145, 0x4, R126 ;  /* 0x0000000491827825 */ /* 0x000fe200078e027e */
[----:B------:R-:W-:Y:S04]  /*ac30*/  STL.64 [R1+0x6b0], R28 ;  /* 0x0006b01c01007387 */ /* 0x000fe80000100a00 */
[----:B------:R-:W-:Y:S04]  /*ac40*/  LDGSTS.E [R132+0x3b300], desc[UR28][R102.64], P2 ;  /* 0x3b30000066847fae */ /* 0x000fe800091a101c */
[----:B------:R-:W-:Y:S04]  /*ac50*/  STL.64 [R1+0x6a8], R148 ;  /* 0x0006a89401007387 */ /* 0x000fe80000100a00 */
[----:B------:R-:W-:Y:S04]  /*ac60*/  LDGSTS.E [R132+0x3b700], desc[UR28][R110.64], P2 ;  /* 0x3b7000006e847fae */ /* 0x000fe800091a101c */
[----:B------:R-:W-:Y:S04]  /*ac70*/  STL.64 [R1+0x6a0], R128 ;  /* 0x0006a08001007387 */ /* 0x000fe80000100a00 */
[----:B------:R-:W-:Y:S04]  /*ac80*/  LDGSTS.E [R132+0x3bb00], desc[UR28][R118.64], P2 ;  /* 0x3bb0000076847fae */ /* 0x000fe800091a101c */
[----:B------:R-:W-:Y:S04]  /*ac90*/  STL.64 [R1+0x698], R146 ;  /* 0x0006989201007387 */ /* 0x000fe80000100a00 */
[----:B------:R-:W-:Y:S04]  /*aca0*/  LDGSTS.E [R132+0x3bf00], desc[UR28][R126.64], P2 ;  /* 0x3bf000007e847fae */ /* 0x000fe800091a101c */
[----:B------:R-:W-:Y:S04]  /*acb0*/  STL.64 [R1+0x690], R130 ;  /* 0x0006908201007387 */ /* 0x000fe80000100a00 */
[----:B------:R-:W0:Y:S04]  /*acc0*/  LDGDEPBAR ;  /* 0x00000000000079af */ /* 0x000e280000000000 */
[----:B------:R-:W2:Y:S04]  /*acd0*/  LDL.LU.64 R50, [R1+0x488] ;  /* 0x0004880001327983 */ /* 0x000ea80000300a00 */
[----:B------:R-:W2:Y:S01]  /*ace0*/  LDL.LU.64 R42, [R1+0x328] ;  /* 0x00032800012a7983 */ /* 0x000ea20000300a00 */
[----:B------:R-:W-:-:S03]  /*acf0*/  VIADD R144, R144, 0xffffff7f ;  /* 0xffffff7f90907836 */ /* 0x000fc60000000000 */
[----:B------:R-:W2:Y:S04]  /*ad00*/  LDL.LU.64 R46, [R1+0x480] ;  /* 0x00048000012e7983 */ /* 0x000ea80000300a00 */
[----:B------:R-:W2:Y:S01]  /*ad10*/  LDL.LU.64 R26, [R1+0x330] ;  /* 0x00033000011a7983 */ /* 0x000ea20000300a00 */
[----:B------:R-:W-:Y:S01]  /*ad20*/  ISETP.GE.U32.AND P4, PT, R144, 0x7fffff40, PT ;  /* 0x7fffff409000780c */ /* 0x000fe20003f86070 */
[----:B---3--:R-:W-:-:S04]  /*ad30*/  IMAD.WIDE R40, R0, 0x4, R40 ;  /* 0x0000000400287825 */ /* 0x008fc800078e0228 */
[----:B----4-:R-:W-:-:S04]  /*ad40*/  IMAD.WIDE R62, R0, 0x4, R38 ;  /* 0x00000004003e7825 */ /* 0x010fc800078e0226 */
[----:B------:R-:W-:-:S04]  /*ad50*/  IMAD.WIDE R24, R0, 0x4, R24 ;  /* 0x0000000400187825 */ /* 0x000fc800078e0218 */
[----:B------:R-:W-:Y:S01]  /*ad60*/  IMAD.WIDE R54, R0, 0x4, R54 ;  /* 0x0000000400367825 */ /* 0x000fe200078e0236 */
[----:B------:R-:W-:Y:S06]  /*ad70*/  BAR.SYNC.DEFER_BLOCKING 0x0 ;  /* 0x0000000000007b1d */ /* 0x000fec0000010000 */
[----:B------:R3:W-:Y:S04]  /*ad80*/  STL.64 [R1+0x110], R54 ;  /* 0x0001103601007387 */ /* 0x0007e80000100a00 */
[----:B------:R-:W4:Y:S04]  /*ad90*/  LDL.LU.64 R56, [R1+0x478] ;  /* 0x0004780001387983 */ /* 0x000f280000300a00 */
[----:B------:R1:W-:Y:S04]  /*ada0*/  STL.64 [R1+0x108], R40 ;  /* 0x0001082801007387 */ /* 0x0003e80000100a00 */
[----:B------:R-:W4:Y:S04]  /*adb0*/  LDL.LU.64 R38, [R1+0x338] ;  /* 0x0003380001267983 */ /* 0x000f280000300a00 */
[----:B------:R-:W-:Y:S04]  /*adc0*/  STL.64 [R1+0x100], R62 ;  /* 0x0001003e01007387 */ /* 0x000fe80000100a00 */
[----:B------:R1:W-:Y:S04]  /*add0*/  STL.64 [R1+0x320], R24 ;  /* 0x0003201801007387 */ /* 0x0003e80000100a00 */
[----:B------:R-:W-:Y:S01]  /*ade0*/  @!PT LDS RZ, [RZ] ;  /* 0x00000000fffff984 */ /* 0x000fe20000000800 */
[----:B------:R-:W-:Y:S01]  /*adf0*/  @!PT LDS RZ, [RZ] ;  /* 0x00000000fffff984 */ /* 0x000fe20000000800 */
[----:B------:R-:W-:Y:S01]  /*ae00*/  @!PT LDS RZ, [RZ] ;  /* 0x00000000fffff984 */ /* 0x000fe20000000800 */
[----:B------:R-:W-:Y:S04]  /*ae10*/  LDGSTS.E [R135+0x20000], desc[UR28][R54.64], !P4 ;  /* 0x2000000036877fae */ /* 0x000fe8000e1a101c */
[----:B------:R-:W-:Y:S04]  /*ae20*/  LDGSTS.E [R135+0x20200], desc[UR28][R40.64], !P4 ;  /* 0x2020000028877fae */ /* 0x000fe8000e1a101c */
[----:B---3--:R-:W3:Y:S04]  /*ae30*/  LDL.LU.64 R54, [R1+0x470] ;  /* 0x0004700001367983 */ /* 0x008ee80000300a00 */
[----:B-1----:R-:W3:Y:S01]  /*ae40*/  LDL.LU.64 R40, [R1+0x340] ;  /* 0x0003400001287983 */ /* 0x002ee20000300a00 */
[----:B------:R-:W-:-:S02]  /*ae50*/  VIADD R18, R201, 0xffffff7e ;  /* 0xffffff7ec9127836 */ /* 0x000fc40000000000 */
[----:B------:R-:W-:Y:S01]  /*ae60*/  VIADD R17, R17, 0xffffff7d ;  /* 0xffffff7d11117836 */ /* 0x000fe20000000000 */
[----:B------:R-:W1:Y:S02]  /*ae70*/  LDC R201, c[0x0][0x3a0] ;  /* 0x0000e800ffc97b82 */ /* 0x000e640000000800 */
[----:B------:R-:W-:-:S06]  /*ae80*/  ISETP.GE.U32.AND P5, PT, R18, 0x7fffff3f, PT ;  /* 0x7fffff3f1200780c */ /* 0x000fcc0003fa6070 */
[----:B------:R-:W1:Y:S01]  /*ae90*/  LDC R18, c[0x0][0x3a0] ;  /* 0x0000e800ff127b82 */ /* 0x000e620000000800 */
[----:B------:R-:W-:Y:S01]  /*aea0*/  VIADD R16, R16, 0xffffff7c ;  /* 0xffffff7c10107836 */ /* 0x000fe20000000000 */
[----:B------:R-:W-:Y:S02]  /*aeb0*/  ISETP.GE.U32.AND P2, PT, R17, 0x7fffff3e, PT ;  /* 0x7fffff3e1100780c */ /* 0x000fe40003f46070 */
[----:B------:R-:W-:Y:S02]  /*aec0*/  IADD3 R17, PT, PT, R23, -0x85, RZ ;  /* 0xffffff7b17117810 */ /* 0x000fe40007ffe0ff */
[----:B------:R-:W-:Y:S01]  /*aed0*/  ISETP.GE.U32.AND P3, PT, R16, 0x7fffff3d, PT ;  /* 0x7fffff3d1000780c */ /* 0x000fe20003f66070 */
[----:B------:R-:W-:Y:S01]  /*aee0*/  VIADD R16, R21, 0xffffff7a ;  /* 0xffffff7a15107836 */ /* 0x000fe20000000000 */
[----:B------:R-:W-:Y:S01]  /*aef0*/  LDGSTS.E [R135+0x20400], desc[UR28][R62.64], !P5 ;  /* 0x204000003e877fae */ /* 0x000fe2000e9a101c */
[----:B------:R-:W-:Y:S01]  /*af00*/  ISETP.GE.U32.AND P4, PT, R17, 0x7fffff3c, PT ;  /* 0x7fffff3c1100780c */ /* 0x000fe20003f86070 */
[----:B------:R-:W-:Y:S01]  /*af10*/  VIADD R17, R19, 0xffffff79 ;  /* 0xffffff7913117836 */ /* 0x000fe20000000000 */
[----:B------:R-:W2:Y:S01]  /*af20*/  LDC R21, c[0x0][0x3a0] ;  /* 0x0000e800ff157b82 */ /* 0x000ea20000000800 */
[----:B------:R1:W-:Y:S01]  /*af30*/  LDGSTS.E [R135+0x20600], desc[UR28][R24.64], !P5 ;  /* 0x2060000018877fae */ /* 0x0003e2000e9a101c */
[----:B------:R-:W-:Y:S01]  /*af40*/  ISETP.GE.U32.AND P5, PT, R16, 0x7fffff3b, PT ;  /* 0x7fffff3b1000780c */ /* 0x000fe20003fa6070 */
[----:B------:R-:W-:-:S05]  /*af50*/  IMAD.WIDE R250, R145, 0x4, R70 ;  /* 0x0000000491fa7825 */ /* 0x000fca00078e0246 */
[----:B------:R-:W2:Y:S01]  /*af60*/  LDC R23, c[0x0][0x3a0] ;  /* 0x0000e800ff177b82 */ /* 0x000ea20000000800 */
[----:B-1----:R-:W-:-:S07]  /*af70*/  VIADD R16, R18, 0xffffff78 ;  /* 0xffffff7812107836 */ /* 0x002fce0000000000 */
[----:B------:R-:W1:Y:S01]  /*af80*/  LDC R24, c[0x0][0x3a0] ;  /* 0x0000e800ff187b82 */ /* 0x000e620000000800 */
[----:B--2---:R-:W-:-:S04]  /*af90*/  IMAD.WIDE R50, R0, 0x4, R50 ;  /* 0x0000000400327825 */ /* 0x004fc800078e0232 */
[C---:B------:R-:W-:Y:S01]  /*afa0*/  IMAD.WIDE R42, R0.reuse, 0x4, R42 ;  /* 0x00000004002a7825 */ /* 0x040fe200078e022a */
[----:B------:R2:W-:Y:S03]  /*afb0*/  STL.64 [R1+0xf8], R50 ;  /* 0x0000f83201007387 */ /* 0x0005e60000100a00 */
[C---:B------:R-:W-:Y:S01]  /*afc0*/  IMAD.WIDE R62, R0.reuse, 0x4, R46 ;  /* 0x00000004003e7825 */ /* 0x040fe200078e022e */
[----:B------:R1:W-:Y:S03]  /*afd0*/  STL.64 [R1+0x328], R42 ;  /* 0x0003282a01007387 */ /* 0x0003e60000100a00 */
[C---:B------:R-:W-:Y:S01]  /*afe0*/  IMAD.WIDE R18, R0.reuse, 0x4, R26 ;  /* 0x0000000400127825 */ /* 0x040fe200078e021a */
[----:B------:R-:W3:Y:S04]  /*aff0*/  LDL.LU.64 R46, [R1+0x468] ;  /* 0x00046800012e7983 */ /* 0x000ee80000300a00 */
[----:B------:R-:W3:Y:S04]  /*b000*/  LDL.LU.64 R26, [R1+0x348] ;  /* 0x00034800011a7983 */ /* 0x000ee80000300a00 */
[----:B------:R-:W-:Y:S04]  /*b010*/  STL.64 [R1+0xf0], R62 ;  /* 0x0000f03e01007387 */ /* 0x000fe80000100a00 */
[----:B------:R-:W-:Y:S04]  /*b020*/  LDGSTS.E [R135+0x20800], desc[UR28][R50.64], !P2 ;  /* 0x2080000032877fae */ /* 0x000fe8000d1a101c */
[----:B------:R1:W-:Y:S04]  /*b030*/  STL.64 [R1+0x330], R18 ;  /* 0x0003301201007387 */ /* 0x0003e80000100a00 */
[----:B------:R-:W-:Y:S04]  /*b040*/  LDGSTS.E [R135+0x20a00], desc[UR28][R42.64], !P2 ;  /* 0x20a000002a877fae */ /* 0x000fe8000d1a101c */
[----:B--2---:R-:W2:Y:S04]  /*b050*/  LDL.LU.64 R50, [R1+0x460] ;  /* 0x0004600001327983 */ /* 0x004ea80000300a00 */
[----:B------:R-:W-:Y:S04]  /*b060*/  LDGSTS.E [R135+0x20c00], desc[UR28][R62.64], !P3 ;  /* 0x20c000003e877fae */ /* 0x000fe8000d9a101c */
[----:B-1----:R-:W2:Y:S04]  /*b070*/  LDL.LU.64 R42, [R1+0x350] ;  /* 0x00035000012a7983 */ /* 0x002ea80000300a00 */
[----:B------:R1:W-:Y:S01]  /*b080*/  LDGSTS.E [R135+0x20e00], desc[UR28][R18.64], !P3 ;  /* 0x20e0000012877fae */ /* 0x0003e2000d9a101c */
[----:B----4-:R-:W-:-:S04]  /*b090*/  IMAD.WIDE R56, R0, 0x4, R56 ;  /* 0x0000000400387825 */ /* 0x010fc800078e0238 */
[C---:B------:R-:W-:Y:S01]  /*b0a0*/  IMAD.WIDE R38, R0.reuse, 0x4, R38 ;  /* 0x0000000400267825 */ /* 0x040fe200078e0226 */
[----:B------:R4:W-:Y:S03]  /*b0b0*/  STL.64 [R1+0xe8], R56 ;  /* 0x0000e83801007387 */ /* 0x0009e60000100a00 */
[C---:B---3--:R-:W-:Y:S01]  /*b0c0*/  IMAD.WIDE R70, R0.reuse, 0x4, R54 ;  /* 0x0000000400467825 */ /* 0x048fe200078e0236 */
[----:B------:R3:W-:Y:S01]  /*b0d0*/  STL.64 [R1+0x338], R38 ;  /* 0x0003382601007387 */ /* 0x0007e20000100a00 */
[----:B------:R-:W-:Y:S01]  /*b0e0*/  ISETP.GE.U32.AND P2, PT, R17, 0x7fffff3a, PT ;  /* 0x7fffff3a1100780c */ /* 0x000fe20003f46070 */
[----:B-1----:R-:W1:Y:S01]  /*b0f0*/  LDC R18, c[0x0][0x3a0] ;  /* 0x0000e800ff127b82 */ /* 0x002e620000000800 */
[----:B------:R-:W-:Y:S01]  /*b100*/  IMAD.WIDE R62, R0, 0x4, R40 ;  /* 0x00000004003e7825 */ /* 0x000fe200078e0228 */
[----:B------:R-:W2:Y:S04]  /*b110*/  LDL.LU.64 R54, [R1+0x458] ;  /* 0x0004580001367983 */ /* 0x000ea80000300a00 */
[----:B------:R-:W2:Y:S02]  /*b120*/  LDL.LU.64 R40, [R1+0x358] ;  /* 0x0003580001287983 */ /* 0x000ea40000300a00 */
[----:B------:R-:W1:Y:S02]  /*b130*/  LDC R19, c[0x0][0x3a0] ;  /* 0x0000e800ff137b82 */ /* 0x000e640000000800 */
[----:B------:R-:W-:Y:S04]  /*b140*/  STL.64 [R1+0xe0], R70 ;  /* 0x0000e04601007387 */ /* 0x000fe80000100a00 */
[----:B------:R-:W-:Y:S04]  /*b150*/  LDGSTS.E [R135+0x21000], desc[UR28][R56.64], !P4 ;  /* 0x2100000038877fae */ /* 0x000fe8000e1a101c */
[----:B------:R2:W-:Y:S04]  /*b160*/  STL.64 [R1+0x340], R62 ;  /* 0x0003403e01007387 */ /* 0x0005e80000100a00 */
[----:B------:R-:W-:Y:S04]  /*b170*/  LDGSTS.E [R135+0x21200], desc[UR28][R38.64], !P4 ;  /* 0x2120000026877fae */ /* 0x000fe8000e1a101c */
[----:B----4-:R-:W4:Y:S01]  /*b180*/  LDL.LU.64 R56, [R1+0x450] ;  /* 0x0004500001387983 */ /* 0x010f220000300a00 */
[----:B------:R-:W-:-:S03]  /*b190*/  VIADD R17, R20, 0xffffff77 ;  /* 0xffffff7714117836 */ /* 0x000fc60000000000 */
[----:B------:R-:W-:Y:S04]  /*b1a0*/  LDGSTS.E [R135+0x21400], desc[UR28][R70.64], !P5 ;  /* 0x2140000046877fae */ /* 0x000fe8000e9a101c */
[----:B---3--:R-:W3:Y:S01]  /*b1b0*/  LDL.LU.64 R38, [R1+0x360] ;  /* 0x0003600001267983 */ /* 0x008ee20000300a00 */
[----:B------:R-:W-:Y:S01]  /*b1c0*/  ISETP.GE.U32.AND P4, PT, R17, 0x7fffff38, PT ;  /* 0x7fffff381100780c */ /* 0x000fe20003f86070 */
[----:B------:R-:W-:Y:S02]  /*b1d0*/  VIADD R17, R21, 0xffffff75 ;  /* 0xffffff7515117836 */ /* 0x000fe40000000000 */
[----:B------:R2:W-:Y:S01]  /*b1e0*/  LDGSTS.E [R135+0x21600], desc[UR28][R62.64], !P5 ;  /* 0x216000003e877fae */ /* 0x0005e2000e9a101c */
[----:B------:R-:W-:Y:S01]  /*b1f0*/  ISETP.GE.U32.AND P3, PT, R16, 0x7fffff39, PT ;  /* 0x7fffff391000780c */ /* 0x000fe20003f66070 */
[----:B------:R-:W-:-:S04]  /*b200*/  IMAD.WIDE R46, R0, 0x4, R46 ;  /* 0x00000004002e7825 */ /* 0x000fc800078e022e */
[C---:B------:R-:W-:Y:S01]  /*b210*/  IMAD.WIDE R26, R0.reuse, 0x4, R26 ;  /* 0x00000004001a7825 */ /* 0x040fe200078e021a */
[----:B------:R1:W-:Y:S04]  /*b220*/  STL.64 [R1+0xd8], R46 ;  /* 0x0000d82e01007387 */ /* 0x0003e80000100a00 */
[----:B------:R1:W-:Y:S04]  /*b230*/  STL.64 [R1+0x348], R26 ;  /* 0x0003481a01007387 */ /* 0x0003e80000100a00 */
[----:B------:R-:W-:Y:S04]  /*b240*/  LDGSTS.E [R135+0x21800], desc[UR28][R46.64], !P2 ;  /* 0x218000002e877fae */ /* 0x000fe8000d1a101c */
[----:B------:R-:W-:Y:S01]  /*b250*/  LDGSTS.E [R135+0x21a00], desc[UR28][R26.64], !P2 ;  /* 0x21a000001a877fae */ /* 0x000fe2000d1a101c */
[----:B--2---:R-:W-:-:S03]  /*b260*/  IMAD.WIDE R62, R0, 0x4, R50 ;  /* 0x00000004003e7825 */ /* 0x004fc600078e0232 */
[----:B------:R-:W2:Y:S04]  /*b270*/  LDL.LU.64 R50, [R1+0x448] ;  /* 0x0004480001327983 */ /* 0x000ea80000300a00 */
[----:B------:R3:W-:Y:S01]  /*b280*/  LDGSTS.E [R135+0x21c00], desc[UR28][R62.64], !P3 ;  /* 0x21c000003e877fae */ /* 0x0007e2000d9a101c */
[----:B------:R-:W-:-:S03]  /*b290*/  IMAD.WIDE R20, R0, 0x4, R42 ;  /* 0x0000000400147825 */ /* 0x000fc600078e022a */
[----:B------:R-:W2:Y:S04]  /*b2a0*/  LDL.LU.64 R42, [R1+0x368] ;  /* 0x00036800012a7983 */ /* 0x000ea80000300a00 */
[----:B------:R3:W-:Y:S04]  /*b2b0*/  STL.64 [R1+0xd0], R62 ;  /* 0x0000d03e01007387 */ /* 0x0007e80000100a00 */
[----:B------:R3:W-:Y:S04]  /*b2c0*/  STL.64 [R1+0x350], R20 ;  /* 0x0003501401007387 */ /* 0x0007e80000100a00 */
[----:B-1----:R-:W2:Y:S04]  /*b2d0*/  LDL.LU.64 R46, [R1+0x440] ;  /* 0x00044000012e7983 */ /* 0x002ea80000300a00 */
[----:B------:R-:W2:Y:S04]  /*b2e0*/  LDL.LU.64 R26, [R1+0x370] ;  /* 0x00037000011a7983 */ /* 0x000ea80000300a00 */
[----:B------:R1:W-:Y:S01]  /*b2f0*/  LDGSTS.E [R135+0x21e00], desc[UR28][R20.64], !P3 ;  /* 0x21e0000014877fae */ /* 0x0003e2000d9a101c */
[----:B------:R-:W-:-:S04]  /*b300*/  IMAD.WIDE R54, R0, 0x4, R54 ;  /* 0x0000000400367825 */ /* 0x000fc800078e0236 */
[C---:B------:R-:W-:Y:S01]  /*b310*/  IMAD.WIDE R40, R0.reuse, 0x4, R40 ;  /* 0x0000000400287825 */ /* 0x040fe200078e0228 */
[----:B------:R1:W-:Y:S03]  /*b320*/  STL.64 [R1+0xc8], R54 ;  /* 0x0000c83601007387 */ /* 0x0003e60000100a00 */
[----:B----4-:R-:W-:Y:S01]  /*b330*/  IMAD.WIDE R70, R0, 0x4, R56 ;  /* 0x0000000400467825 */ /* 0x010fe200078e0238 */
[----:B------:R4:W-:Y:S03]  /*b340*/  STL.64 [R1+0x358], R40 ;  /* 0x0003582801007387 */ /* 0x0009e60000100a00 */
[----:B------:R-:W-:Y:S01]  /*b350*/  VIADD R16, R22, 0xffffff76 ;  /* 0xffffff7616107836 */ /* 0x000fe20000000000 */
[----:B------:R-:W2:Y:S01]  /*b360*/  LDL.LU.64 R56, [R1+0x438] ;  /* 0x0004380001387983 */ /* 0x000ea20000300a00 */
[----:B------:R-:W4:Y:S01]  /*b370*/  LDC R22, c[0x0][0x3a0] ;  /* 0x0000e800ff167b82 */ /* 0x000f220000000800 */
[----:B---3--:R-:W-:-:S02]  /*b380*/  IMAD.WIDE R62, R0, 0x4, R38 ;  /* 0x00000004003e7825 */ /* 0x008fc400078e0226 */
[----:B------:R-:W-:Y:S04]  /*b390*/  LDGSTS.E [R135+0x22000], desc[UR28][R54.64], !P4 ;  /* 0x2200000036877fae */ /* 0x000fe8000e1a101c */
[----:B------:R-:W3:Y:S01]  /*b3a0*/  LDL.LU.64 R38, [R1+0x378] ;  /* 0x0003780001267983 */ /* 0x000ee20000300a00 */
[----:B------:R-:W-:Y:S01]  /*b3b0*/  ISETP.GE.U32.AND P2, PT, R17, 0x7fffff36, PT ;  /* 0x7fffff361100780c */ /* 0x000fe20003f46070 */
[----:B-1----:R-:W1:Y:S02]  /*b3c0*/  LDC R20, c[0x0][0x3a0] ;  /* 0x0000e800ff147b82 */ /* 0x002e640000000800 */
[----:B------:R1:W-:Y:S04]  /*b3d0*/  STL.64 [R1+0xc0], R70 ;  /* 0x0000c04601007387 */ /* 0x0003e80000100a00 */
[----:B------:R1:W-:Y:S02]  /*b3e0*/  STL.64 [R1+0x360], R62 ;  /* 0x0003603e01007387 */ /* 0x0003e40000100a00 */
[----:B------:R-:W1:Y:S02]  /*b3f0*/  LDC R21, c[0x0][0x3a0] ;  /* 0x0000e800ff157b82 */ /* 0x000e640000000800 */
[----:B------:R-:W3:Y:S04]  /*b400*/  LDL.LU.64 R54, [R1+0x430] ;  /* 0x0004300001367983 */ /* 0x000ee80000300a00 */
[----:B------:R-:W-:Y:S04]  /*b410*/  LDGSTS.E [R135+0x22200], desc[UR28][R40.64], !P4 ;  /* 0x2220000028877fae */ /* 0x000fe8000e1a101c */
[----:B----4-:R-:W4:Y:S01]  /*b420*/  LDL.LU.64 R40, [R1+0x380] ;  /* 0x0003800001287983 */ /* 0x010f220000300a00 */
[----:B------:R-:W-:Y:S01]  /*b430*/  ISETP.GE.U32.AND P5, PT, R16, 0x7fffff37, PT ;  /* 0x7fffff371000780c */ /* 0x000fe20003fa6070 */
[----:B------:R-:W-:-:S02]  /*b440*/  VIADD R16, R24, 0xffffff74 ;  /* 0xffffff7418107836 */ /* 0x000fc40000000000 */
[----:B------:R-:W1:Y:S03]  /*b450*/  LDC R24, c[0x0][0x3a0] ;  /* 0x0000e800ff187b82 */ /* 0x000e660000000800 */
[----:B------:R-:W-:-:S07]  /*b460*/  ISETP.GE.U32.AND P3, PT, R16, 0x7fffff35, PT ;  /* 0x7fffff351000780c */ /* 0x000fce0003f66070 */
[----:B------:R1:W-:Y:S04]  /*b470*/  LDGSTS.E [R135+0x22400], desc[UR28][R70.64], !P5 ;  /* 0x2240000046877fae */ /* 0x0003e8000e9a101c */
[----:B------:R1:W-:Y:S01]  /*b480*/  LDGSTS.E [R135+0x22600], desc[UR28][R62.64], !P5 ;  /* 0x226000003e877fae */ /* 0x0003e2000e9a101c */
[----:B------:R-:W-:Y:S01]  /*b490*/  VIADD R16, R23, 0xffffff72 ;  /* 0xffffff7217107836 */ /* 0x000fe20000000000 */
[----:B------:R-:W-:Y:S01]  /*b4a0*/  IADD3 R17, PT, PT, R18, -0x8d, RZ ;  /* 0xffffff7312117810 */ /* 0x000fe20007ffe0ff */
[----:B------:R-:W1:Y:S03]  /*b4b0*/  LDC R23, c[0x0][0x3a0] ;  /* 0x0000e800ff177b82 */ /* 0x000e660000000800 */
[----:B------:R-:W-:-:S02]  /*b4c0*/  ISETP.GE.U32.AND P4, PT, R17, 0x7fffff34, PT ;  /* 0x7fffff341100780c */ /* 0x000fc40003f86070 */
[----:B------:R-:W-:Y:S01]  /*b4d0*/  ISETP.GE.U32.AND P5, PT, R16, 0x7fffff33, PT ;  /* 0x7fffff331000780c */ /* 0x000fe20003fa6070 */
[----:B------:R-:W-:Y:S02]  /*b4e0*/  VIADD R16, R22, 0xffffff70 ;  /* 0xffffff7016107836 */ /* 0x000fe40000000000 */
[C---:B--2---:R-:W-:Y:S01]  /*b4f0*/  IMAD.WIDE R50, R0.reuse, 0x4, R50 ;  /* 0x0000000400327825 */ /* 0x044fe200078e0232 */
[----:B------:R-:W2:Y:S03]  /*b500*/  LDC R18, c[0x0][0x3a0] ;  /* 0x0000e800ff127b82 */ /* 0x000ea60000000800 */
[C---:B------:R-:W-:Y:S01]  /*b510*/  IMAD.WIDE R42, R0.reuse, 0x4, R42 ;  /* 0x00000004002a7825 */ /* 0x040fe200078e022a */
[----:B------:R1:W-:Y:S04]  /*b520*/  STL.64 [R1+0xb8], R50 ;  /* 0x0000b83201007387 */ /* 0x0003e80000100a00 */
[----:B------:R1:W-:Y:S04]  /*b530*/  STL.64 [R1+0x368], R42 ;  /* 0x0003682a01007387 */ /* 0x0003e80000100a00 */
[----:B------:R-:W-:Y:S01]  /*b540*/  LDGSTS.E [R135+0x22800], desc[UR28][R50.64], !P2 ;  /* 0x2280000032877fae */ /* 0x000fe2000d1a101c */
[----:B-1----:R-:W-:-:S03]  /*b550*/  IMAD.WIDE R70, R0, 0x4, R46 ;  /* 0x0000000400467825 */ /* 0x002fc600078e022e */
[----:B------:R-:W-:Y:S01]  /*b560*/  LDGSTS.E [R135+0x22a00], desc[UR28][R42.64], !P2 ;  /* 0x22a000002a877fae */ /* 0x000fe2000d1a101c */
[----:B------:R-:W-:-:S03]  /*b570*/  IMAD.WIDE R62, R0, 0x4, R26 ;  /* 0x00000004003e7825 */ /* 0x000fc600078e021a */
[----:B------:R-:W2:Y:S04]  /*b580*/  LDL.LU.64 R46, [R1+0x428] ;  /* 0x00042800012e7983 */ /* 0x000ea80000300a00 */
[----:B------:R-:W2:Y:S04]  /*b590*/  LDL.LU.64 R26, [R1+0x388] ;  /* 0x00038800011a7983 */ /* 0x000ea80000300a00 */
[----:B------:R-:W-:Y:S04]  /*b5a0*/  STL.64 [R1+0xb0], R70 ;  /* 0x0000b04601007387 */ /* 0x000fe80000100a00 */
[----:B------:R1:W-:Y:S04]  /*b5b0*/  STL.64 [R1+0x370], R62 ;  /* 0x0003703e01007387 */ /* 0x0003e80000100a00 */
[----:B------:R-:W2:Y:S04]  /*b5c0*/  LDL.LU.64 R50, [R1+0x420] ;  /* 0x0004200001327983 */ /* 0x000ea80000300a00 */
[----:B------:R-:W2:Y:S04]  /*b5d0*/  LDL.LU.64 R42, [R1+0x390] ;  /* 0x00039000012a7983 */ /* 0x000ea80000300a00 */
[----:B------:R-:W-:Y:S04]  /*b5e0*/  LDGSTS.E [R135+0x22c00], desc[UR28][R70.64], !P3 ;  /* 0x22c0000046877fae */ /* 0x000fe8000d9a101c */
[----:B------:R1:W-:Y:S01]  /*b5f0*/  LDGSTS.E [R135+0x22e00], desc[UR28][R62.64], !P3 ;  /* 0x22e000003e877fae */ /* 0x0003e2000d9a101c */
[----:B------:R-:W-:Y:S01]  /*b600*/  ISETP.GE.U32.AND P3, PT, R16, 0x7fffff31, PT ;  /* 0x7fffff311000780c */ /* 0x000fe20003f66070 */
[----:B------:R-:W-:-:S02]  /*b610*/  VIADD R16, R24, 0xffffff6e ;  /* 0xffffff6e18107836 */ /* 0x000fc40000000000 */
[----:B------:R-:W-:-:S04]  /*b620*/  IMAD.WIDE R56, R0, 0x4, R56 ;  /* 0x0000000400387825 */ /* 0x000fc800078e0238 */
[C---:B---3--:R-:W-:Y:S01]  /*b630*/  IMAD.WIDE R38, R0.reuse, 0x4, R38 ;  /* 0x0000000400267825 */ /* 0x048fe200078e0226 */
[----:B------:R3:W-:Y:S04]  /*b640*/  STL.64 [R1+0xa8], R56 ;  /* 0x0000a83801007387 */ /* 0x0007e80000100a00 */
[----:B------:R3:W-:Y:S04]  /*b650*/  STL.64 [R1+0x378], R38 ;  /* 0x0003782601007387 */ /* 0x0007e80000100a00 */
[----:B------:R-:W-:Y:S01]  /*b660*/  LDGSTS.E [R135+0x23000], desc[UR28][R56.64], !P4 ;  /* 0x2300000038877fae */ /* 0x000fe2000e1a101c */
[----:B-1----:R-:W-:-:S03]  /*b670*/  IMAD.WIDE R62, R0, 0x4, R54 ;  /* 0x00000004003e7825 */ /* 0x002fc600078e0236 */
[----:B------:R-:W-:Y:S04]  /*b680*/  LDGSTS.E [R135+0x23200], desc[UR28][R38.64], !P4 ;  /* 0x2320000026877fae */ /* 0x000fe8000e1a101c */
[----:B------:R-:W2:Y:S01]  /*b690*/  LDL.LU.64 R54, [R1+0x128] ;  /* 0x0001280001367983 */ /* 0x000ea20000300a00 */
[----:B------:R-:W-:Y:S02]  /*b6a0*/  VIADD R17, R19, 0xffffff71 ;  /* 0xffffff7113117836 */ /* 0x000fe40000000000 */
[----:B------:R-:W1:Y:S01]  /*b6b0*/  LDC R19, c[0x0][0x3a0] ;  /* 0x0000e800ff137b82 */ /* 0x000e620000000800 */
[----:B------:R-:W-:Y:S01]  /*b6c0*/  LDGSTS.E [R135+0x23400], desc[UR28][R62.64], !P5 ;  /* 0x234000003e877fae */ /* 0x000fe2000e9a101c */
[----:B----4-:R-:W-:-:S03]  /*b6d0*/  IMAD.WIDE R24, R0, 0x4, R40 ;  /* 0x0000000400187825 */ /* 0x010fc600078e0228 */
[----:B------:R-:W4:Y:S04]  /*b6e0*/  LDL.LU.64 R40, [R1+0x398] ;  /* 0x0003980001287983 */ /* 0x000f280000300a00 */
[----:B------:R-:W-:Y:S04]  /*b6f0*/  STL.64 [R1+0xa0], R62 ;  /* 0x0000a03e01007387 */ /* 0x000fe80000100a00 */
[----:B------:R1:W-:Y:S04]  /*b700*/  STL.64 [R1+0x380], R24 ;  /* 0x0003801801007387 */ /* 0x0003e80000100a00 */
[----:B---3--:R-:W3:Y:S04]  /*b710*/  LDL.LU.64 R56, [R1+0x130] ;  /* 0x0001300001387983 */ /* 0x008ee80000300a00 */
[----:B------:R-:W3:Y:S01]  /*b720*/  LDL.LU.64 R38, [R1+0x3a0] ;  /* 0x0003a00001267983 */ /* 0x000ee20000300a00 */
[----:B------:R-:W-:-:S03]  /*b730*/  ISETP.GE.U32.AND P2, PT, R17, 0x7fffff32, PT ;  /* 0x7fffff321100780c */ /* 0x000fc60003f46070 */
[----:B------:R1:W-:Y:S01]  /*b740*/  LDGSTS.E [R135+0x23600], desc[UR28][R24.64], !P5 ;  /* 0x2360000018877fae */ /* 0x0003e2000e9a101c */
[----:B------:R-:W-:Y:S01]  /*b750*/  ISETP.GE.U32.AND P5, PT, R16, 0x7fffff2f, PT ;  /* 0x7fffff2f1000780c */ /* 0x000fe20003fa6070 */
[----:B------:R-:W-:Y:S02]  /*b760*/  VIADD R16, R23, 0xffffff6c ;  /* 0xffffff6c17107836 */ /* 0x000fe40000000000 */
[----:B------:R-:W-:Y:S02]  /*b770*/  VIADD R17, R20, 0xffffff6f ;  /* 0xffffff6f14117836 */ /* 0x000fe40000000000 */
[----:B------:R-:W2:Y:S03]  /*b780*/  LDC R20, c[0x0][0x3a0] ;  /* 0x0000e800ff147b82 */ /* 0x000ea60000000800 */
[----:B------:R-:W-:-:S05]  /*b790*/  ISETP.GE.U32.AND P4, PT, R17, 0x7fffff30, PT ;  /* 0x7fffff301100780c */ /* 0x000fca0003f86070 */
[----:B-1----:R-:W1:Y:S01]  /*b7a0*/  LDC R24, c[0x0][0x3a0] ;  /* 0x0000e800ff187b82 */ /* 0x002e620000000800 */
[----:B--2---:R-:W-:-:S04]  /*b7b0*/  IMAD.WIDE R46, R0, 0x4, R46 ;  /* 0x00000004002e7825 */ /* 0x004fc800078e022e */
[C---:B------:R-:W-:Y:S01]  /*b7c0*/  IMAD.WIDE R26, R0.reuse, 0x4, R26 ;  /* 0x00000004001a7825 */ /* 0x040fe200078e021a */
[----:B------:R2:W-:Y:S04]  /*b7d0*/  STL.64 [R1+0x118], R46 ;  /* 0x0001182e01007387 */ /* 0x0005e80000100a00 */
[----:B------:R1:W-:Y:S04]  /*b7e0*/  STL.64 [R1+0x388], R26 ;  /* 0x0003881a01007387 */ /* 0x0003e80000100a00 */
[----:B------:R-:W-:Y:S01]  /*b7f0*/  LDGSTS.E [R135+0x23800], desc[UR28][R46.64], !P2 ;  /* 0x238000002e877fae */ /* 0x000fe2000d1a101c */
[----:B------:R-:W-:-:S03]  /*b800*/  IMAD.WIDE R62, R0, 0x4, R50 ;  /* 0x00000004003e7825 */ /* 0x000fc600078e0232 */
[----:B------:R-:W-:Y:S01]  /*b810*/  LDGSTS.E [R135+0x23a00], desc[UR28][R26.64], !P2 ;  /* 0x23a000001a877fae */ /* 0x000fe2000d1a101c */
[----:B------:R-:W-:-:S03]  /*b820*/  IMAD.WIDE R22, R0, 0x4, R42 ;  /* 0x0000000400167825 */ /* 0x000fc600078e022a */
[----:B------:R-:W3:Y:S04]  /*b830*/  LDL.LU.64 R50, [R1+0x138] ;  /* 0x0001380001327983 */ /* 0x000ee80000300a00 */
[----:B------:R-:W3:Y:S04]  /*b840*/  LDL.LU.64 R42, [R1+0x3a8] ;  /* 0x0003a800012a7983 */ /* 0x000ee80000300a00 */
[----:B------:R-:W-:Y:S04]  /*b850*/  STL.64 [R1+0x120], R62 ;  /* 0x0001203e01007387 */ /* 0x000fe80000100a00 */
[----:B------:R2:W-:Y:S04]  /*b860*/  STL.64 [R1+0x390], R22 ;  /* 0x0003901601007387 */ /* 0x0005e80000100a00 */
[----:B--2---:R-:W2:Y:S04]  /*b870*/  LDL.LU.64 R46, [R1+0x140] ;  /* 0x00014000012e7983 */ /* 0x004ea80000300a00 */
[----:B-1----:R-:W2:Y:S04]  /*b880*/  LDL.LU.64 R26, [R1+0x3b0] ;  /* 0x0003b000011a7983 */ /* 0x002ea80000300a00 */
[----:B------:R-:W-:Y:S04]  /*b890*/  LDGSTS.E [R135+0x23c00], desc[UR28][R62.64], !P3 ;  /* 0x23c000003e877fae */ /* 0x000fe8000d9a101c */
[----:B------:R1:W-:Y:S01]  /*b8a0*/  LDGSTS.E [R135+0x23e00], desc[UR28][R22.64], !P3 ;  /* 0x23e0000016877fae */ /* 0x0003e2000d9a101c */
[C---:B------:R-:W-:Y:S01]  /*b8b0*/  IMAD.WIDE R54, R0.reuse, 0x4, R54 ;  /* 0x0000000400367825 */ /* 0x040fe200078e0236 */
[----:B-1----:R-:W1:Y:S04]  /*b8c0*/  LDC R22, c[0x0][0x3a0] ;  /* 0x0000e800ff167b82 */ /* 0x002e680000000800 */
[----:B------:R3:W-:Y:S04]  /*b8d0*/  STL.64 [R1+0x128], R54 ;  /* 0x0001283601007387 */ /* 0x0007e80000100a00 */
[----:B------:R-:W-:Y:S01]  /*b8e0*/  LDGSTS.E [R135+0x24000], desc[UR28][R54.64], !P4 ;  /* 0x2400000036877fae */ /* 0x000fe2000e1a101c */
[C---:B----4-:R-:W-:Y:S01]  /*b8f0*/  IMAD.WIDE R40, R0.reuse, 0x4, R40 ;  /* 0x0000000400287825 */ /* 0x050fe200078e0228 */
[----:B------:R-:W4:Y:S04]  /*b900*/  LDC R23, c[0x0][0x3a0] ;  /* 0x0000e800ff177b82 */ /* 0x000f280000000800 */
[----:B------:R3:W-:Y:S04]  /*b910*/  STL.64 [R1+0x398], R40 ;  /* 0x0003982801007387 */ /* 0x0007e80000100a00 */
[----:B------:R-:W-:Y:S01]  /*b920*/  LDGSTS.E [R135+0x24200], desc[UR28][R40.64], !P4 ;  /* 0x2420000028877fae */ /* 0x000fe2000e1a101c */
[----:B---3--:R-:W-:-:S03]  /*b930*/  IMAD.WIDE R70, R0, 0x4, R56 ;  /* 0x0000000400467825 */ /* 0x008fc600078e0238 */
[----:B------:R-:W3:Y:S01]  /*b940*/  LDL.LU.64 R56, [R1+0x148] ;  /* 0x0001480001387983 */ /* 0x000ee20000300a00 */
[----:B------:R-:W-:-:S03]  /*b950*/  IMAD.WIDE R62, R0, 0x4, R38 ;  /* 0x00000004003e7825 */ /* 0x000fc600078e0226 */
[----:B------:R-:W4:Y:S04]  /*b960*/  LDL.LU.64 R38, [R1+0x3b8] ;  /* 0x0003b80001267983 */ /* 0x000f280000300a00 */
[----:B------:R-:W-:Y:S04]  /*b970*/  STL.64 [R1+0x130], R70 ;  /* 0x0001304601007387 */ /* 0x000fe80000100a00 */
[----:B------:R2:W-:Y:S04]  /*b980*/  STL.64 [R1+0x3a0], R62 ;  /* 0x0003a03e01007387 */ /* 0x0005e80000100a00 */
[----:B------:R-:W4:Y:S04]  /*b990*/  LDL.LU.64 R54, [R1+0x150] ;  /* 0x0001500001367983 */ /* 0x000f280000300a00 */
[----:B------:R-:W4:Y:S01]  /*b9a0*/  LDL.LU.64 R40, [R1+0x3c0] ;  /* 0x0003c00001287983 */ /* 0x000f220000300a00 */
[----:B------:R-:W-:Y:S01]  /*b9b0*/  VIADD R17, R18, 0xffffff6d ;  /* 0xffffff6d12117836 */ /* 0x000fe20000000000 */
[----:B------:R-:W-:Y:S01]  /*b9c0*/  ISETP.GE.U32.AND P3, PT, R16, 0x7fffff2d, PT ;  /* 0x7fffff2d1000780c */ /* 0x000fe20003f66070 */
[----:B------:R-:W-:Y:S01]  /*b9d0*/  VIADD R16, R21, 0xffffff6a ;  /* 0xffffff6a15107836 */ /* 0x000fe20000000000 */
[----:B------:R-:W-:Y:S01]  /*b9e0*/  LDGSTS.E [R135+0x24400], desc[UR28][R70.64], !P5 ;  /* 0x2440000046877fae */ /* 0x000fe2000e9a101c */
[----:B------:R-:W1:Y:S01]  /*b9f0*/  LDC R18, c[0x0][0x3a0] ;  /* 0x0000e800ff127b82 */ /* 0x000e620000000800 */
[----:B------:R-:W-:-:S02]  /*ba00*/  ISETP.GE.U32.AND P2, PT, R17, 0x7fffff2e, PT ;  /* 0x7fffff2e1100780c */ /* 0x000fc40003f46070 */
[----:B------:R2:W-:Y:S01]  /*ba10*/  LDGSTS.E [R135+0x24600], desc[UR28][R62.64], !P5 ;  /* 0x246000003e877fae */ /* 0x0005e2000e9a101c */
[----:B------:R-:W-:Y:S01]  /*ba20*/  ISETP.GE.U32.AND P5, PT, R16, 0x7fffff2b, PT ;  /* 0x7fffff2b1000780c */ /* 0x000fe20003fa6070 */
[----:B------:R-:W-:Y:S01]  /*ba30*/  VIADD R16, R24, 0xffffff68 ;  /* 0xffffff6818107836 */ /* 0x000fe20000000000 */
[----:B------:R-:W-:Y:S02]  /*ba40*/  IADD3 R17, PT, PT, R19, -0x95, RZ ;  /* 0xffffff6b13117810 */ /* 0x000fe40007ffe0ff */
[----:B------:R-:W1:Y:S02]  /*ba50*/  LDC R19, c[0x0][0x3a0] ;  /* 0x0000e800ff137b82 */ /* 0x000e640000000800 */
[----:B------:R-:W-:-:S06]  /*ba60*/  ISETP.GE.U32.AND P4, PT, R17, 0x7fffff2c, PT ;  /* 0x7fffff2c1100780c */ /* 0x000fcc0003f86070 */
[----:B------:R-:W1:Y:S01]  /*ba70*/  LDC R21, c[0x0][0x3a0] ;  /* 0x0000e800ff157b82 */ /* 0x000e620000000800 */
[----:B------:R-:W-:-:S04]  /*ba80*/  IMAD.WIDE R50, R0, 0x4, R50 ;  /* 0x0000000400327825 */ /* 0x000fc800078e0232 */
[C---:B------:R-:W-:Y:S01]  /*ba90*/  IMAD.WIDE R42, R0.reuse, 0x4, R42 ;  /* 0x00000004002a7825 */ /* 0x040fe200078e022a */
[----:B------:R1:W-:Y:S04]  /*baa0*/  STL.64 [R1+0x138], R50 ;  /* 0x0001383201007387 */ /* 0x0003e80000100a00 */
[----:B------:R1:W-:Y:S04]  /*bab0*/  STL.64 [R1+0x3a8], R42 ;  /* 0x0003a82a01007387 */ /* 0x0003e80000100a00 */
[----:B------:R-:W-:Y:S01]  /*bac0*/  LDGSTS.E [R135+0x24800], desc[UR28][R50.64], !P2 ;  /* 0x2480000032877fae */ /* 0x000fe2000d1a101c */
[----:B--2---:R-:W-:-:S03]  /*bad0*/  IMAD.WIDE R62, R0, 0x4, R46 ;  /* 0x00000004003e7825 */ /* 0x004fc600078e022e */
[----:B------:R-:W-:Y:S01]  /*bae0*/  LDGSTS.E [R135+0x24a00], desc[UR28][R42.64], !P2 ;  /* 0x24a000002a877fae */ /* 0x000fe2000d1a101c */
[----:B------:R-:W-:-:S03]  /*baf0*/  IMAD.WIDE R24, R0, 0x4, R26 ;  /* 0x0000000400187825 */ /* 0x000fc600078e021a */
[----:B------:R-:W2:Y:S04]  /*bb00*/  LDL.LU.64 R46, [R1+0x158] ;  /* 0x00015800012e7983 */ /* 0x000ea80000300a00 */
[----:B------:R-:W2:Y:S04]  /*bb10*/  LDL.LU.64 R26, [R1+0x3c8] ;  /* 0x0003c800011a7983 */ /* 0x000ea80000300a00 */
[----:B------:R3:W-:Y:S04]  /*bb20*/  STL.64 [R1+0x140], R62 ;  /* 0x0001403e01007387 */ /* 0x0007e80000100a00 */
[----:B------:R3:W-:Y:S04]  /*bb30*/  STL.64 [R1+0x3b0], R24 ;  /* 0x0003b01801007387 */ /* 0x0007e80000100a00 */
[----:B-1----:R-:W2:Y:S04]  /*bb40*/  LDL.LU.64 R50, [R1+0x160] ;  /* 0x0001600001327983 */ /* 0x002ea80000300a00 */
[----:B------:R-:W2:Y:S04]  /*bb50*/  LDL.LU.64 R42, [R1+0x3d0] ;  /* 0x0003d000012a7983 */ /* 0x000ea80000300a00 */
[----:B------:R1:W-:Y:S04]  /*bb60*/  LDGSTS.E [R135+0x24c00], desc[UR28][R62.64], !P3 ;  /* 0x24c000003e877fae */ /* 0x0003e8000d9a101c */
[----:B------:R1:W-:Y:S01]  /*bb70*/  LDGSTS.E [R135+0x24e00], desc[UR28][R24.64], !P3 ;  /* 0x24e0000018877fae */ /* 0x0003e2000d9a101c */
[----:B---3--:R-:W-:-:S04]  /*bb80*/  IMAD.WIDE R56, R0, 0x4, R56 ;  /* 0x0000000400387825 */ /* 0x008fc800078e0238 */
[C---:B----4-:R-:W-:Y:S01]  /*bb90*/  IMAD.WIDE R38, R0.reuse, 0x4, R38 ;  /* 0x0000000400267825 */ /* 0x050fe200078e0226 */
        /* <DEDUP_REMOVED lines=8> */
[----:B------:R1:W-:Y:S04]  /*bc20*/  STL.64 [R1+0x150], R62 ;  /* 0x0001503e01007387 */ /* 0x0003e80000100a00 */
[----:B------:R1:W-:Y:S04]  /*bc30*/  STL.64 [R1+0x3c0], R24 ;  /* 0x0003c01801007387 */ /* 0x0003e80000100a00 */
[----:B---3--:R-:W3:Y:S04]  /*bc40*/  LDL.LU.64 R56, [R1+0x170] ;  /* 0x0001700001387983 */ /* 0x008ee80000300a00 */
[----:B----4-:R-:W4:Y:S01]  /*bc50*/  LDL.LU.64 R38, [R1+0x3e0] ;  /* 0x0003e00001267983 */ /* 0x010f220000300a00 */
[----:B------:R-:W-:Y:S01]  /*bc60*/  VIADD R17, R20, 0xffffff69 ;  /* 0xffffff6914117836 */ /* 0x000fe20000000000 */
[----:B------:R-:W-:Y:S01]  /*bc70*/  ISETP.GE.U32.AND P3, PT, R16, 0x7fffff29, PT ;  /* 0x7fffff291000780c */ /* 0x000fe20003f66070 */
[----:B------:R-:W1:Y:S01]  /*bc80*/  LDC R20, c[0x0][0x3a0] ;  /* 0x0000e800ff147b82 */ /* 0x000e620000000800 */
[----:B------:R1:W-:Y:S02]  /*bc90*/  LDGSTS.E [R135+0x25400], desc[UR28][R62.64], !P5 ;  /* 0x254000003e877fae */ /* 0x0003e4000e9a101c */
[----:B------:R-:W-:-:S02]  /*bca0*/  ISETP.GE.U32.AND P2, PT, R17, 0x7fffff2a, PT ;  /* 0x7fffff2a1100780c */ /* 0x000fc40003f46070 */
[----:B------:R1:W-:Y:S01]  /*bcb0*/  LDGSTS.E [R135+0x25600], desc[UR28][R24.64], !P5 ;  /* 0x2560000018877fae */ /* 0x0003e2000e9a101c */
        /* <DEDUP_REMOVED lines=14> */
[----:B------:R-:W2:Y:S04]  /*bda0*/  LDL.LU.64 R46, [R1+0x180] ;  /* 0x00018000012e7983 */ /* 0x000ea80000300a00 */
[----:B------:R-:W2:Y:S01]  /*bdb0*/  LDL.LU.64 R26, [R1+0x3f0] ;  /* 0x0003f000011a7983 */ /* 0x000ea20000300a00 */
[----:B------:R-:W-:-:S03]  /*bdc0*/  ISETP.GE.U32.AND P4, PT, R17, 0x7fffff28, PT ;  /* 0x7fffff281100780c */ /* 0x000fc60003f86070 */
[----:B------:R3:W-:Y:S04]  /*bdd0*/  LDGSTS.E [R135+0x25c00], desc[UR28][R62.64], !P3 ;  /* 0x25c000003e877fae */ /* 0x0007e8000d9a101c */
[----:B------:R4:W-:Y:S01]  /*bde0*/  LDGSTS.E [R135+0x25e00], desc[UR28][R24.64], !P3 ;  /* 0x25e0000018877fae */ /* 0x0009e2000d9a101c */
[----:B------:R-:W-:-:S04]  /*bdf0*/  IMAD.WIDE R54, R0, 0x4, R54 ;  /* 0x0000000400367825 */ /* 0x000fc800078e0236 */
[C---:B------:R-:W-:Y:S01]  /*be00*/  IMAD.WIDE R40, R0.reuse, 0x4, R40 ;  /* 0x0000000400287825 */ /* 0x040fe200078e0228 */
[----:B------:R1:W-:Y:S04]  /*be10*/  STL.64 [R1+0x168], R54 ;  /* 0x0001683601007387 */ /* 0x0003e80000100a00 */
[----:B------:R1:W-:Y:S04]  /*be20*/  STL.64 [R1+0x3d8], R40 ;  /* 0x0003d82801007387 */ /* 0x0003e80000100a00 */
[----:B------:R-:W-:Y:S01]  /*be30*/  LDGSTS.E [R135+0x26000], desc[UR28][R54.64], !P4 ;  /* 0x2600000036877fae */ /* 0x000fe2000e1a101c */
[----:B---3--:R-:W-:-:S03]  /*be40*/  IMAD.WIDE R62, R0, 0x4, R56 ;  /* 0x00000004003e7825 */ /* 0x008fc600078e0238 */
[----:B------:R-:W-:Y:S01]  /*be50*/  LDGSTS.E [R135+0x26200], desc[UR28][R40.64], !P4 ;  /* 0x2620000028877fae */ /* 0x000fe2000e1a101c */
[----:B----4-:R-:W-:-:S03]  /*be60*/  IMAD.WIDE R24, R0, 0x4, R38 ;  /* 0x0000000400187825 */ /* 0x010fc600078e0226 */
[----:B------:R-:W3:Y:S04]  /*be70*/  LDL.LU.64 R56, [R1+0x188] ;  /* 0x0001880001387983 */ /* 0x000ee80000300a00 */
[----:B------:R-:W4:Y:S04]  /*be80*/  LDL.LU.64 R38, [R1+0x3f8] ;  /* 0x0003f80001267983 */ /* 0x000f280000300a00 */
[----:B------:R2:W-:Y:S04]  /*be90*/  STL.64 [R1+0x170], R62 ;  /* 0x0001703e01007387 */ /* 0x0005e80000100a00 */
[----:B------:R2:W-:Y:S04]  /*bea0*/  STL.64 [R1+0x3e0], R24 ;  /* 0x0003e01801007387 */ /* 0x0005e80000100a00 */
[----:B-1----:R-:W4:Y:S04]  /*beb0*/  LDL.LU.64 R54, [R1+0x190] ;  /* 0x0001900001367983 */ /* 0x002f280000300a00 */
[----:B------:R-:W4:Y:S01]  /*bec0*/  LDL.LU.64 R40, [R1+0x400] ;  /* 0x0004000001287983 */ /* 0x000f220000300a00 */
[----:B------:R-:W-:-:S02]  /*bed0*/  VIADD R16, R22, 0xffffff66 ;  /* 0xffffff6616107836 */ /* 0x000fc40000000000 */
[----:B------:R-:W-:Y:S01]  /*bee0*/  VIADD R17, R19, 0xffffff65 ;  /* 0xffffff6513117836 */ /* 0x000fe20000000000 */
[----:B------:R-:W1:Y:S02]  /*bef0*/  LDC R22, c[0x0][0x3a0] ;  /* 0x0000e800ff167b82 */ /* 0x000e640000000800 */
[----:B------:R-:W-:Y:S02]  /*bf00*/  ISETP.GE.U32.AND P5, PT, R16, 0x7fffff27, PT ;  /* 0x7fffff271000780c */ /* 0x000fe40003fa6070 */
[----:B------:R-:W-:Y:S01]  /*bf10*/  ISETP.GE.U32.AND P2, PT, R17, 0x7fffff26, PT ;  /* 0x7fffff261100780c */ /* 0x000fe20003f46070 */
[----:B------:R-:W-:-:S03]  /*bf20*/  VIADD R16, R21, 0xffffff64 ;  /* 0xffffff6415107836 */ /* 0x000fc60000000000 */
[----:B------:R-:W1:Y:S07]  /*bf30*/  LDC R19, c[0x0][0x3a0] ;  /* 0x0000e800ff137b82 */ /* 0x000e6e0000000800 */
[----:B------:R1:W-:Y:S01]  /*bf40*/  LDGSTS.E [R135+0x26400], desc[UR28][R62.64], !P5 ;  /* 0x264000003e877fae */ /* 0x0003e2000e9a101c */
[----:B------:R-:W-:Y:S01]  /*bf50*/  IADD3 R17, PT, PT, R20, -0x9d, RZ ;  /* 0xffffff6314117810 */ /* 0x000fe20007ffe0ff */
[----:B------:R-:W1:Y:S02]  /*bf60*/  LDC R21, c[0x0][0x3a0] ;  /* 0x0000e800ff157b82 */ /* 0x000e640000000800 */
[----:B------:R1:W-:Y:S01]  /*bf70*/  LDGSTS.E [R135+0x26600], desc[UR28][R24.64], !P5 ;  /* 0x2660000018877fae */ /* 0x0003e2000e9a101c */
[----:B------:R-:W-:-:S02]  /*bf80*/  ISETP.GE.U32.AND P3, PT, R16, 0x7fffff25, PT ;  /* 0x7fffff251000780c */ /* 0x000fc40003f66070 */
[----:B------:R-:W-:-:S03]  /*bf90*/  ISETP.GE.U32.AND P4, PT, R17, 0x7fffff24, PT ;  /* 0x7fffff241100780c */ /* 0x000fc60003f86070 */
[----:B------:R-:W1:Y:S01]  /*bfa0*/  LDC R20, c[0x0][0x3a0] ;  /* 0x0000e800ff147b82 */ /* 0x000e620000000800 */
[----:B--2---:R-:W-:-:S04]  /*bfb0*/  IMAD.WIDE R50, R0, 0x4, R50 ;  /* 0x0000000400327825 */ /* 0x004fc800078e0232 */
[C---:B------:R-:W-:Y:S01]  /*bfc0*/  IMAD.WIDE R42, R0.reuse, 0x4, R42 ;  /* 0x00000004002a7825 */ /* 0x040fe200078e022a */
[----:B------:R2:W-:Y:S04]  /*bfd0*/  STL.64 [R1+0x178], R50 ;  /* 0x0001783201007387 */ /* 0x0005e80000100a00 */
[----:B------:R2:W-:Y:S04]  /*bfe0*/  STL.64 [R1+0x3e8], R42 ;  /* 0x0003e82a01007387 */ /* 0x0005e80000100a00 */
        /* <DEDUP_REMOVED lines=34> */
[----:B------:R-:W-:Y:S01]  /*c210*/  VIADD R17, R19, 0xffffff5f ;  /* 0xffffff5f13117836 */ /* 0x000fe20000000000 */
[----:B------:R-:W-:Y:S01]  /*c220*/  ISETP.GE.U32.AND P3, PT, R16, 0x7fffff21, PT ;  /* 0x7fffff211000780c */ /* 0x000fe20003f66070 */
[----:B------:R-:W1:Y:S01]  /*c230*/  LDC R22, c[0x0][0x3a0] ;  /* 0x0000e800ff167b82 */ /* 0x000e620000000800 */
[----:B------:R1:W-:Y:S02]  /*c240*/  LDGSTS.E [R135+0x27600], desc[UR28][R24.64], !P5 ;  /* 0x2760000018877fae */ /* 0x0003e4000e9a101c */
[----:B------:R-:W-:-:S05]  /*c250*/  ISETP.GE.U32.AND P4, PT, R17, 0x7fffff20, PT ;  /* 0x7fffff201100780c */ /* 0x000fca0003f86070 */
        /* <DEDUP_REMOVED lines=8> */
[----:B-1----:R-:W-:-:S03]  /*c2e0*/  IMAD.WIDE R24, R0, 0x4, R42 ;  /* 0x0000000400187825 */ /* 0x002fc600078e022a */
[----:B------:R3:W-:Y:S04]  /*c2f0*/  LDGSTS.E [R135+0x27c00], desc[UR28][R62.64], !P3 ;  /* 0x27c000003e877fae */ /* 0x0007e8000d9a101c */
[----:B------:R-:W2:Y:S04]  /*c300*/  LDL.LU.64 R42, [R1+0x1b8] ;  /* 0x0001b800012a7983 */ /* 0x000ea80000300a00 */
[----:B------:R-:W2:Y:S04]  /*c310*/  LDL.LU.64 R50, [R1+0x2f8] ;  /* 0x0002f80001327983 */ /* 0x000ea80000300a00 */
[----:B------:R3:W-:Y:S04]  /*c320*/  STL.64 [R1+0x1a0], R62 ;  /* 0x0001a03e01007387 */ /* 0x0007e80000100a00 */
[----:B------:R4:W-:Y:S04]  /*c330*/  STL.64 [R1+0x410], R24 ;  /* 0x0004101801007387 */ /* 0x0009e80000100a00 */
[----:B------:R-:W2:Y:S04]  /*c340*/  LDL.LU.64 R46, [R1+0x1c0] ;  /* 0x0001c000012e7983 */ /* 0x000ea80000300a00 */
[----:B------:R-:W2:Y:S04]  /*c350*/  LDL.LU.64 R26, [R1+0x2f0] ;  /* 0x0002f000011a7983 */ /* 0x000ea80000300a00 */
        /* <DEDUP_REMOVED lines=20> */
[----:B------:R-:W-:Y:S02]  /*c4a0*/  VIADD R16, R23, 0xffffff5c ;  /* 0xffffff5c17107836 */ /* 0x000fe40000000000 */
[----:B------:R-:W-:Y:S01]  /*c4b0*/  IMAD.WIDE R246, R145, 0x4, R74 ;  /* 0x0000000491f67825 */ /* 0x000fe200078e024a */
[----:B------:R-:W1:Y:S07]  /*c4c0*/  LDC R20, c[0x0][0x3a0] ;  /* 0x0000e800ff147b82 */ /* 0x000e6e0000000800 */
[----:B------:R1:W-:Y:S01]  /*c4d0*/  LDGSTS.E [R135+0x28400], desc[UR28][R62.64], !P5 ;  /* 0x284000003e877fae */ /* 0x0003e2000e9a101c */
[----:B------:R-:W-:Y:S01]  /*c4e0*/  IADD3 R17, PT, PT, R18, -0xa5, RZ ;  /* 0xffffff5b12117810 */ /* 0x000fe20007ffe0ff */
[----:B------:R-:W1:Y:S02]  /*c4f0*/  LDC R23, c[0x0][0x3a0] ;  /* 0x0000e800ff177b82 */ /* 0x000e640000000800 */
[----:B------:R1:W-:Y:S01]  /*c500*/  LDGSTS.E [R135+0x28600], desc[UR28][R24.64], !P5 ;  /* 0x2860000018877fae */ /* 0x0003e2000e9a101c */
[----:B------:R-:W-:-:S02]  /*c510*/  ISETP.GE.U32.AND P3, PT, R16, 0x7fffff1d, PT ;  /* 0x7fffff1d1000780c */ /* 0x000fc40003f66070 */
[----:B------:R-:W-:Y:S01]  /*c520*/  ISETP.GE.U32.AND P4, PT, R17, 0x7fffff1c, PT ;  /* 0x7fffff1c1100780c */ /* 0x000fe20003f86070 */
[----:B------:R-:W-:Y:S02]  /*c530*/  IMAD.WIDE R248, R145, 0x4, R72 ;  /* 0x0000000491f87825 */ /* 0x000fe400078e0248 */
[----:B------:R-:W1:Y:S02]  /*c540*/  LDC R18, c[0x0][0x3a0] ;  /* 0x0000e800ff127b82 */ /* 0x000e640000000800 */
        /* <DEDUP_REMOVED lines=8> */
[----:B------:R-:W-:Y:S04]  /*c5d0*/  LDGSTS.E [R135+0x28c00], desc[UR28][R62.64], !P3 ;  /* 0x28c000003e877fae */ /* 0x000fe8000d9a101c */
[----:B------:R-:W4:Y:S04]  /*c5e0*/  LDL.LU.64 R26, [R1+0x1d8] ;  /* 0x0001d800011a7983 */ /* 0x000f280000300a00 */
[----:B------:R-:W4:Y:S04]  /*c5f0*/  LDL.LU.64 R46, [R1+0x2c8] ;  /* 0x0002c800012e7983 */ /* 0x000f280000300a00 */
[----:B------:R-:W-:Y:S04]  /*c600*/  STL.64 [R1+0x1c0], R62 ;  /* 0x0001c03e01007387 */ /* 0x000fe80000100a00 */
[----:B------:R1:W-:Y:S04]  /*c610*/  STL.64 [R1+0x430], R24 ;  /* 0x0004301801007387 */ /* 0x0003e80000100a00 */
[----:B--2---:R-:W2:Y:S04]  /*c620*/  LDL.LU.64 R42, [R1+0x1e0] ;  /* 0x0001e000012a7983 */ /* 0x004ea80000300a00 */
[----:B------:R-:W2:Y:S04]  /*c630*/  LDL.LU.64 R50, [R1+0x2b8] ;  /* 0x0002b80001327983 */ /* 0x000ea80000300a00 */
[----:B------:R1:W-:Y:S01]  /*c640*/  LDGSTS.E [R135+0x28e00], desc[UR28][R24.64], !P3 ;  /* 0x28e0000018877fae */ /* 0x0003e2000d9a101c */
[----:B---3--:R-:W-:-:S04]  /*c650*/  IMAD.WIDE R56, R0, 0x4, R56 ;  /* 0x0000000400387825 */ /* 0x008fc800078e0238 */
[C---:B----4-:R-:W-:Y:S01]  /*c660*/  IMAD.WIDE R38, R0.reuse, 0x4, R38 ;  /* 0x0000000400267825 */ /* 0x050fe200078e0226 */
[----:B------:R-:W-:Y:S04]  /*c670*/  STL.64 [R1+0x1c8], R56 ;  /* 0x0001c83801007387 */ /* 0x000fe80000100a00 */
[----:B------:R3:W-:Y:S04]  /*c680*/  STL.64 [R1+0x568], R38 ;  /* 0x0005682601007387 */ /* 0x0007e80000100a00 */
[----:B------:R-:W-:Y:S01]  /*c690*/  LDGSTS.E [R135+0x29000], desc[UR28][R56.64], !P4 ;  /* 0x2900000038877fae */ /* 0x000fe2000e1a101c */
[----:B------:R-:W-:-:S03]  /*c6a0*/  IMAD.WIDE R54, R0, 0x4, R54 ;  /* 0x0000000400367825 */ /* 0x000fc600078e0236 */
[----:B------:R-:W-:Y:S01]  /*c6b0*/  LDGSTS.E [R135+0x29200], desc[UR28][R38.64], !P4 ;  /* 0x2920000026877fae */ /* 0x000fe2000e1a101c */
[----:B-1----:R-:W-:-:S03]  /*c6c0*/  IMAD.WIDE R24, R0, 0x4, R40 ;  /* 0x0000000400187825 */ /* 0x002fc600078e0228 */
[----:B------:R-:W4:Y:S04]  /*c6d0*/  LDL.LU.64 R40, [R1+0x1e8] ;  /* 0x0001e80001287983 */ /* 0x000f280000300a00 */
[----:B------:R-:W-:Y:S04]  /*c6e0*/  STL.64 [R1+0x1d0], R54 ;  /* 0x0001d03601007387 */ /* 0x000fe80000100a00 */
[----:B------:R1:W-:Y:S04]  /*c6f0*/  STL.64 [R1+0x570], R24 ;  /* 0x0005701801007387 */ /* 0x0003e80000100a00 */
[----:B---3--:R-:W3:Y:S01]  /*c700*/  LDL.LU.64 R38, [R1+0x2a8] ;  /* 0x0002a80001267983 */ /* 0x008ee20000300a00 */
[----:B------:R-:W-:-:S02]  /*c710*/  VIADD R16, R22, 0xffffff5a ;  /* 0xffffff5a16107836 */ /* 0x000fc40000000000 */
[----:B------:R-:W1:Y:S01]  /*c720*/  LDC R22, c[0x0][0x3a0] ;  /* 0x0000e800ff167b82 */ /* 0x000e620000000800 */
[----:B------:R-:W-:Y:S01]  /*c730*/  VIADD R17, R19, 0xffffff59 ;  /* 0xffffff5913117836 */ /* 0x000fe20000000000 */
[----:B------:R-:W3:Y:S01]  /*c740*/  LDL.LU.64 R70, [R1+0x1f0] ;  /* 0x0001f00001467983 */ /* 0x000ee20000300a00 */
[----:B------:R-:W-:Y:S01]  /*c750*/  ISETP.GE.U32.AND P5, PT, R16, 0x7fffff1b, PT ;  /* 0x7fffff1b1000780c */ /* 0x000fe20003fa6070 */
[----:B------:R-:W-:Y:S02]  /*c760*/  VIADD R16, R21, 0xffffff58 ;  /* 0xffffff5815107836 */ /* 0x000fe40000000000 */
[----:B------:R-:W-:Y:S01]  /*c770*/  ISETP.GE.U32.AND P2, PT, R17, 0x7fffff1a, PT ;  /* 0x7fffff1a1100780c */ /* 0x000fe20003f46070 */
[----:B------:R-:W3:Y:S01]  /*c780*/  LDL.LU.64 R62, [R1+0x298] ;  /* 0x00029800013e7983 */ /* 0x000ee20000300a00 */
[----:B------:R-:W2:Y:S01]  /*c790*/  LDC R19, c[0x0][0x3a0] ;  /* 0x0000e800ff137b82 */ /* 0x000ea20000000800 */
[----:B------:R-:W-:Y:S01]  /*c7a0*/  ISETP.GE.U32.AND P3, PT, R16, 0x7fffff19, PT ;  /* 0x7fffff191000780c */ /* 0x000fe20003f66070 */
[----:B------:R-:W-:-:S06]  /*c7b0*/  VIADD R16, R23, 0xffffff56 ;  /* 0xffffff5617107836 */ /* 0x000fcc0000000000 */
[----:B------:R-:W-:Y:S01]  /*c7c0*/  LDGSTS.E [R135+0x29400], desc[UR28][R54.64], !P5 ;  /* 0x2940000036877fae */ /* 0x000fe2000e9a101c */
[----:B------:R-:W2:Y:S03]  /*c7d0*/  LDC R21, c[0x0][0x3a0] ;  /* 0x0000e800ff157b82 */ /* 0x000ea60000000800 */
[----:B------:R1:W-:Y:S01]  /*c7e0*/  LDGSTS.E [R135+0x29600], desc[UR28][R24.64], !P5 ;  /* 0x2960000018877fae */ /* 0x0003e2000e9a101c */
[----:B------:R-:W-:Y:S01]  /*c7f0*/  ISETP.GE.U32.AND P5, PT, R16, 0x7fffff17, PT ;  /* 0x7fffff171000780c */ /* 0x000fe20003fa6070 */
[----:B-1----:R-:W-:Y:S02]  /*c800*/  VIADD R16, R22, 0xffffff54 ;  /* 0xffffff5416107836 */ /* 0x002fe40000000000 */
[C---:B------:R-:W-:Y:S01]  /*c810*/  IMAD.WIDE R26, R0.reuse, 0x4, R26 ;  /* 0x00000004001a7825 */ /* 0x040fe200078e021a */
[----:B------:R-:W1:Y:S03]  /*c820*/  LDC R24, c[0x0][0x3a0] ;  /* 0x0000e800ff187b82 */ /* 0x000e660000000800 */
[C---:B------:R-:W-:Y:S01]  /*c830*/  IMAD.WIDE R46, R0.reuse, 0x4, R46 ;  /* 0x00000004002e7825 */ /* 0x040fe200078e022e */
[----:B------:R2:W-:Y:S04]  /*c840*/  STL.64 [R1+0x1d8], R26 ;  /* 0x0001d81a01007387 */ /* 0x0005e80000100a00 */
[----:B------:R-:W-:Y:S04]  /*c850*/  STL.64 [R1+0x538], R46 ;  /* 0x0005382e01007387 */ /* 0x000fe80000100a00 */
[----:B------:R-:W3:Y:S01]  /*c860*/  LDL.LU.64 R54, [R1+0x1f8] ;  /* 0x0001f80001367983 */ /* 0x000ee20000300a00 */
[----:B--2---:R-:W-:-:S03]  /*c870*/  IMAD.WIDE R42, R0, 0x4, R42 ;  /* 0x00000004002a7825 */ /* 0x004fc600078e022a */
[----:B------:R-:W-:Y:S01]  /*c880*/  LDGSTS.E [R135+0x29800], desc[UR28][R26.64], !P2 ;  /* 0x298000001a877fae */ /* 0x000fe2000d1a101c */
[----:B------:R-:W-:-:S03]  /*c890*/  IMAD.WIDE R22, R0, 0x4, R50 ;  /* 0x0000000400167825 */ /* 0x000fc600078e0232 */
[----:B------:R-:W-:Y:S04]  /*c8a0*/  LDGSTS.E [R135+0x29a00], desc[UR28][R46.64], !P2 ;  /* 0x29a000002e877fae */ /* 0x000fe8000d1a101c */
[----:B------:R-:W2:Y:S04]  /*c8b0*/  LDL.LU.64 R50, [R1+0x288] ;  /* 0x0002880001327983 */ /* 0x000ea80000300a00 */
[----:B------:R1:W-:Y:S04]  /*c8c0*/  STL.64 [R1+0x1e0], R42 ;  /* 0x0001e02a01007387 */ /* 0x0003e80000100a00 */
[----:B------:R1:W-:Y:S04]  /*c8d0*/  STL.64 [R1+0x540], R22 ;  /* 0x0005401601007387 */ /* 0x0003e80000100a00 */
[----:B------:R-:W2:Y:S04]  /*c8e0*/  LDL.LU.64 R26, [R1+0x200] ;  /* 0x00020000011a7983 */ /* 0x000ea80000300a00 */
[----:B------:R-:W2:Y:S04]  /*c8f0*/  LDL.LU.64 R56, [R1+0x278] ;  /* 0x0002780001387983 */ /* 0x000ea80000300a00 */
[----:B------:R-:W-:Y:S01]  /*c900*/  LDGSTS.E [R135+0x29c00], desc[UR28][R42.64], !P3 ;  /* 0x29c000002a877fae */ /* 0x000fe2000d9a101c */
[----:B----4-:R-:W-:-:S03]  /*c910*/  IMAD.WIDE R74, R0, 0x4, R40 ;  /* 0x00000004004a7825 */ /* 0x010fc600078e0228 */
[----:B-1----:R-:W4:Y:S04]  /*c920*/  LDL.LU.64 R42, [R1+0x208] ;  /* 0x00020800012a7983 */ /* 0x002f280000300a00 */
[----:B------:R-:W4:Y:S04]  /*c930*/  LDL.LU.64 R40, [R1+0x268] ;  /* 0x0002680001287983 */ /* 0x000f280000300a00 */
[----:B------:R-:W-:Y:S01]  /*c940*/  STL.64 [R1+0x1e8], R74 ;  /* 0x0001e84a01007387 */ /* 0x000fe20000100a00 */
[----:B---3--:R-:W-:-:S03]  /*c950*/  IMAD.WIDE R72, R0, 0x4, R38 ;  /* 0x0000000400487825 */ /* 0x008fc600078e0226 */
[----:B------:R1:W-:Y:S04]  /*c960*/  LDGSTS.E [R135+0x29e00], desc[UR28][R22.64], !P3 ;  /* 0x29e0000016877fae */ /* 0x0003e8000d9a101c */
[----:B------:R-:W3:Y:S04]  /*c970*/  LDL.LU.64 R38, [R1+0x258] ;  /* 0x0002580001267983 */ /* 0x000ee80000300a00 */
[----:B------:R-:W3:Y:S01]  /*c980*/  LDL.LU.64 R46, [R1+0x248] ;  /* 0x00024800012e7983 */ /* 0x000ee20000300a00 */
[----:B------:R-:W-:Y:S02]  /*c990*/  VIADD R17, R20, 0xffffff57 ;  /* 0xffffff5714117836 */ /* 0x000fe40000000000 */
[----:B------:R-:W1:Y:S03]  /*c9a0*/  LDC R20, c[0x0][0x3a0] ;  /* 0x0000e800ff147b82 */ /* 0x000e660000000800 */
[----:B------:R-:W-:Y:S01]  /*c9b0*/  ISETP.GE.U32.AND P4, PT, R17, 0x7fffff18, PT ;  /* 0x7fffff181100780c */ /* 0x000fe20003f86070 */
[----:B------:R-:W-:Y:S01]  /*c9c0*/  VIADD R17, R18, 0xffffff55 ;  /* 0xffffff5512117836 */ /* 0x000fe20000000000 */
[----:B------:R-:W-:-:S03]  /*c9d0*/  ISETP.GE.U32.AND P3, PT, R16, 0x7fffff15, PT ;  /* 0x7fffff151000780c */ /* 0x000fc60003f66070 */
[----:B------:R-:W2:Y:S01]  /*c9e0*/  LDC R18, c[0x0][0x3a0] ;  /* 0x0000e800ff127b82 */ /* 0x000ea20000000800 */
[----:B------:R-:W-:Y:S01]  /*c9f0*/  ISETP.GE.U32.AND P2, PT, R17, 0x7fffff16, PT ;  /* 0x7fffff161100780c */ /* 0x000fe20003f46070 */
[----:B------:R-:W-:Y:S01]  /*ca00*/  IMAD.WIDE R70, R0, 0x4, R70 ;  /* 0x0000000400467825 */ /* 0x000fe200078e0246 */
[----:B------:R-:W-:-:S05]  /*ca10*/  IADD3 R17, PT, PT, R19, -0xad, RZ ;  /* 0xffffff5313117810 */ /* 0x000fca0007ffe0ff */
[----:B-1----:R-:W1:Y:S01]  /*ca20*/  LDC R23, c[0x0][0x3a0] ;  /* 0x0000e800ff177b82 */ /* 0x002e620000000800 */
[----:B------:R-:W-:Y:S01]  /*ca30*/  IMAD.WIDE R62, R0, 0x4, R62 ;  /* 0x00000004003e7825 */ /* 0x000fe200078e023e */
[----:B------:R-:W-:Y:S04]  /*ca40*/  LDGSTS.E [R135+0x2a000], desc[UR28][R74.64], !P4 ;  /* 0x2a0000004a877fae */ /* 0x000fe8000e1a101c */
[----:B------:R-:W-:Y:S01]  /*ca50*/  LDGSTS.E [R135+0x2a200], desc[UR28][R72.64], !P4 ;  /* 0x2a20000048877fae */ /* 0x000fe2000e1a101c */
[----:B------:R-:W-:Y:S01]  /*ca60*/  ISETP.GE.U32.AND P4, PT, R17, 0x7fffff14, PT ;  /* 0x7fffff141100780c */ /* 0x000fe20003f86070 */
[----:B------:R-:W-:Y:S01]  /*ca70*/  VIADD R16, R21, 0xffffff52 ;  /* 0xffffff5215107836 */ /* 0x000fe20000000000 */
[----:B------:R-:W1:Y:S01]  /*ca80*/  LDC R19, c[0x0][0x3a0] ;  /* 0x0000e800ff137b82 */ /* 0x000e620000000800 */
[----:B------:R-:W-:Y:S01]  /*ca90*/  STL.64 [R1+0x530], R72 ;  /* 0x0005304801007387 */ /* 0x000fe20000100a00 */
[----:B------:R-:W-:-:S03]  /*caa0*/  VIADD R17, R20, 0xffffff51 ;  /* 0xffffff5114117836 */ /* 0x000fc60000000000 */
[----:B------:R-:W-:Y:S03]  /*cab0*/  STL.64 [R1+0x1f0], R70 ;  /* 0x0001f04601007387 */ /* 0x000fe60000100a00 */
[----:B------:R-:W1:Y:S01]  /*cac0*/  LDC R22, c[0x0][0x3a0] ;  /* 0x0000e800ff167b82 */ /* 0x000e620000000800 */
[----:B------:R-:W-:Y:S04]  /*cad0*/  LDGSTS.E [R135+0x2a400], desc[UR28][R70.64], !P5 ;  /* 0x2a40000046877fae */ /* 0x000fe8000e9a101c */
[----:B------:R-:W-:Y:S04]  /*cae0*/  STL.64 [R1+0x528], R62 ;  /* 0x0005283e01007387 */ /* 0x000fe80000100a00 */
[----:B------:R-:W-:Y:S01]  /*caf0*/  LDGSTS.E [R135+0x2a600], desc[UR28][R62.64], !P5 ;  /* 0x2a6000003e877fae */ /* 0x000fe2000e9a101c */
[----:B------:R-:W-:Y:S01]  /*cb00*/  ISETP.GE.U32.AND P5, PT, R16, 0x7fffff13, PT ;  /* 0x7fffff131000780c */ /* 0x000fe20003fa6070 */
[----:B------:R-:W-:-:S02]  /*cb10*/  VIADD R16, R24, 0xffffff50 ;  /* 0xffffff5018107836 */ /* 0x000fc40000000000 */
[----:B------:R-:W-:-:S05]  /*cb20*/  IMAD.WIDE R54, R0, 0x4, R54 ;  /* 0x0000000400367825 */ /* 0x000fca00078e0236 */
[----:B------:R-:W-:Y:S04]  /*cb30*/  STL.64 [R1+0x1f8], R54 ;  /* 0x0001f83601007387 */ /* 0x000fe80000100a00 */
[----:B------:R-:W-:Y:S01]  /*cb40*/  LDGSTS.E [R135+0x2a800], desc[UR28][R54.64], !P2 ;  /* 0x2a80000036877fae */ /* 0x000fe2000d1a101c */
[----:B--2---:R-:W-:-:S05]  /*cb50*/  IMAD.WIDE R50, R0, 0x4, R50 ;  /* 0x0000000400327825 */ /* 0x004fca00078e0232 */
[----:B------:R-:W-:Y:S04]  /*cb60*/  STL.64 [R1+0x500], R50 ;  /* 0x0005003201007387 */ /* 0x000fe80000100a00 */
[----:B------:R-:W-:Y:S01]  /*cb70*/  LDGSTS.E [R135+0x2aa00], desc[UR28][R50.64], !P2 ;  /* 0x2aa0000032877fae */ /* 0x000fe2000d1a101c */
[----:B------:R-:W-:-:S04]  /*cb80*/  IMAD.WIDE R26, R0, 0x4, R26 ;  /* 0x00000004001a7825 */ /* 0x000fc800078e021a */
[----:B------:R-:W-:Y:S01]  /*cb90*/  IMAD.WIDE R20, R0, 0x4, R56 ;  /* 0x0000000400147825 */ /* 0x000fe200078e0238 */
[----:B------:R2:W-:Y:S04]  /*cba0*/  STL.64 [R1+0x200], R26 ;  /* 0x0002001a01007387 */ /* 0x0005e80000100a00 */
[----:B------:R2:W-:Y:S04]  /*cbb0*/  LDGSTS.E [R135+0x2ac00], desc[UR28][R26.64], !P3 ;  /* 0x2ac000001a877fae */ /* 0x0005e8000d9a101c */
[----:B------:R1:W-:Y:S04]  /*cbc0*/  STL.64 [R1+0x4f8], R20 ;  /* 0x0004f81401007387 */ /* 0x0003e80000100a00 */
[----:B------:R1:W-:Y:S01]  /*cbd0*/  LDGSTS.E [R135+0x2ae00], desc[UR28][R20.64], !P3 ;  /* 0x2ae0000014877fae */ /* 0x0003e2000d9a101c */
[----:B--2---:R-:W2:Y:S01]  /*cbe0*/  LDC R26, c[0x0][0x3a0] ;  /* 0x0000e800ff1a7b82 */ /* 0x004ea20000000800 */
[----:B------:R-:W-:-:S07]  /*cbf0*/  ISETP.GE.U32.AND P2, PT, R17, 0x7fffff12, PT ;  /* 0x7fffff121100780c */ /* 0x000fce0003f46070 */
[----:B-1----:R-:W1:Y:S01]  /*cc00*/  LDC R21, c[0x0][0x3a0] ;  /* 0x0000e800ff157b82 */ /* 0x002e620000000800 */
[----:B------:R-:W-:Y:S01]  /*cc10*/  VIADD R17, R18, 0xffffff4f ;  /* 0xffffff4f12117836 */ /* 0x000fe20000000000 */
[----:B------:R-:W-:Y:S01]  /*cc20*/  ISETP.GE.U32.AND P3, PT, R16, 0x7fffff11, PT ;  /* 0x7fffff111000780c */ /* 0x000fe20003f66070 */
[----:B------:R-:W-:-:S05]  /*cc30*/  VIADD R16, R23, 0xffffff4e ;  /* 0xffffff4e17107836 */ /* 0x000fca0000000000 */
[----:B------:R-:W1:Y:S08]  /*cc40*/  LDC R18, c[0x0][0x3a0] ;  /* 0x0000e800ff127b82 */ /* 0x000e700000000800 */
[----:B------:R-:W1:Y:S01]  /*cc50*/  LDC R20, c[0x0][0x3a0] ;  /* 0x0000e800ff147b82 */ /* 0x000e620000000800 */
[----:B----4-:R-:W-:-:S04]  /*cc60*/  IMAD.WIDE R42, R0, 0x4, R42 ;  /* 0x00000004002a7825 */ /* 0x010fc800078e022a */
[C---:B------:R-:W-:Y:S01]  /*cc70*/  IMAD.WIDE R40, R0.reuse, 0x4, R40 ;  /* 0x0000000400287825 */ /* 0x040fe200078e0228 */
[----:B------:R4:W-:Y:S04]  /*cc80*/  STL.64 [R1+0x208], R42 ;  /* 0x0002082a01007387 */ /* 0x0009e80000100a00 */
[----:B------:R4:W-:Y:S01]  /*cc90*/  LDGSTS.E [R135+0x2b000], desc[UR28][R42.64], !P4 ;  /* 0x2b0000002a877fae */ /* 0x0009e2000e1a101c */
[----:B---3--:R-:W-:-:S03]  /*cca0*/  IMAD.WIDE R38, R0, 0x4, R38 ;  /* 0x0000000400267825 */ /* 0x008fc600078e0226 */
[----:B------:R3:W-:Y:S01]  /*ccb0*/  STL.64 [R1+0x4f0], R40 ;  /* 0x0004f02801007387 */ /* 0x0007e20000100a00 */
[----:B------:R-:W-:-:S03]  /*ccc0*/  IMAD.WIDE R24, R0, 0x4, R46 ;  /* 0x0000000400187825 */ /* 0x000fc600078e022e */
[----:B------:R3:W-:Y:S01]  /*ccd0*/  LDGSTS.E [R135+0x2b200], desc[UR28][R40.64], !P4 ;  /* 0x2b20000028877fae */ /* 0x0007e2000e1a101c */
[----:B------:R-:W-:Y:S01]  /*cce0*/  ISETP.GE.U32.AND P4, PT, R17, 0x7fffff10, PT ;  /* 0x7fffff101100780c */ /* 0x000fe20003f86070 */
[C---:B------:R-:W-:Y:S02]  /*ccf0*/  IMAD.WIDE R46, R0.reuse, 0x4, R178 ;  /* 0x00000004002e7825 */ /* 0x040fe400078e02b2 */
[----:B------:R1:W-:Y:S04]  /*cd00*/  STL.64 [R1+0x210], R38 ;  /* 0x0002102601007387 */ /* 0x0003e80000100a00 */
[----:B------:R1:W-:Y:S01]  /*cd10*/  LDGSTS.E [R135+0x2b400], desc[UR28][R38.64], !P5 ;  /* 0x2b40000026877fae */ /* 0x0003e2000e9a101c */
[----:B----4-:R-:W-:-:S03]  /*cd20*/  IMAD.WIDE R42, R0, 0x4, R180 ;  /* 0x00000004002a7825 */ /* 0x010fc600078e02b4 */
[----:B------:R4:W-:Y:S01]  /*cd30*/  STL.64 [R1+0x4e8], R24 ;  /* 0x0004e81801007387 */ /* 0x0009e20000100a00 */
[----:B---3--:R-:W-:-:S03]  /*cd40*/  IMAD.WIDE R40, R0, 0x4, R182 ;  /* 0x0000000400287825 */ /* 0x008fc600078e02b6 */
[----:B------:R4:W-:Y:S01]  /*cd50*/  LDGSTS.E [R135+0x2b600], desc[UR28][R24.64], !P5 ;  /* 0x2b60000018877fae */ /* 0x0009e2000e9a101c */
[----:B------:R-:W-:Y:S01]  /*cd60*/  ISETP.GE.U32.AND P5, PT, R16, 0x7fffff0f, PT ;  /* 0x7fffff0f1000780c */ /* 0x000fe20003fa6070 */
[----:B------:R-:W-:Y:S02]  /*cd70*/  VIADD R17, R19, 0xffffff4d ;  /* 0xffffff4d13117836 */ /* 0x000fe40000000000 */
[----:B-1----:R-:W-:Y:S01]  /*cd80*/  IMAD.WIDE R38, R0, 0x4, R184 ;  /* 0x0000000400267825 */ /* 0x002fe200078e02b8 */
[----:B------:R-:W-:Y:S01]  /*cd90*/  STL.64 [R1+0x218], R46 ;  /* 0x0002182e01007387 */ /* 0x000fe20000100a00 */
[----:B------:R-:W1:Y:S02]  /*cda0*/  LDC R19, c[0x0][0x3a0] ;  /* 0x0000e800ff137b82 */ /* 0x000e640000000800 */
[----:B------:R-:W-:Y:S01]  /*cdb0*/  VIADD R16, R22, 0xffffff4c ;  /* 0xffffff4c16107836 */ /* 0x000fe20000000000 */
[----:B------:R-:W-:Y:S05]  /*cdc0*/  LDGSTS.E [R135+0x2b800], desc[UR28][R46.64], !P2 ;  /* 0x2b8000002e877fae */ /* 0x000fea000d1a101c */
[----:B----4-:R-:W3:Y:S01]  /*cdd0*/  LDC R25, c[0x0][0x3a0] ;  /* 0x0000e800ff197b82 */ /* 0x010ee20000000800 */
[----:B------:R4:W-:Y:S04]  /*cde0*/  STL.64 [R1+0x4c0], R42 ;  /* 0x0004c02a01007387 */ /* 0x0009e80000100a00 */
[----:B------:R4:W-:Y:S01]  /*cdf0*/  LDGSTS.E [R135+0x2ba00], desc[UR28][R42.64], !P2 ;  /* 0x2ba000002a877fae */ /* 0x0009e2000d1a101c */
[----:B------:R-:W-:-:S02]  /*ce00*/  ISETP.GE.U32.AND P2, PT, R17, 0x7fffff0e, PT ;  /* 0x7fffff0e1100780c */ /* 0x000fc40003f46070 */
[----:B------:R-:W1:Y:S01]  /*ce10*/  LDC R24, c[0x0][0x3a0] ;  /* 0x0000e800ff187b82 */ /* 0x000e620000000800 */
[----:B------:R2:W-:Y:S01]  /*ce20*/  STL.64 [R1+0x220], R40 ;  /* 0x0002202801007387 */ /* 0x0005e20000100a00 */
[----:B------:R-:W-:-:S03]  /*ce30*/  IADD3 R17, PT, PT, R21, -0xb5, RZ ;  /* 0xffffff4b15117810 */ /* 0x000fc60007ffe0ff */
[----:B------:R2:W-:Y:S01]  /*ce40*/  LDGSTS.E [R135+0x2bc00], desc[UR28][R40.64], !P3 ;  /* 0x2bc0000028877fae */ /* 0x0005e2000d9a101c */
[C---:B------:R-:W-:Y:S02]  /*ce50*/  IMAD.WIDE R22, R0.reuse, 0x4, R192 ;  /* 0x0000000400167825 */ /* 0x040fe400078e02c0 */
[----:B------:R-:W1:Y:S01]  /*ce60*/  LDC R21, c[0x0][0x3a0] ;  /* 0x0000e800ff157b82 */ /* 0x000e620000000800 */
[----:B------:R2:W-:Y:S01]  /*ce70*/  STL.64 [R1+0x4b8], R38 ;  /* 0x0004b82601007387 */ /* 0x0005e20000100a00 */
[----:B----4-:R-:W-:-:S03]  /*ce80*/  IMAD.WIDE R42, R0, 0x4, R186 ;  /* 0x00000004002a7825 */ /* 0x010fc600078e02ba */
[----:B------:R4:W-:Y:S01]  /*ce90*/  LDGSTS.E [R135+0x2be00], desc[UR28][R38.64], !P3 ;  /* 0x2be0000026877fae */ /* 0x0009e2000d9a101c */
[----:B------:R-:W-:Y:S01]  /*cea0*/  ISETP.GE.U32.AND P3, PT, R16, 0x7fffff0d, PT ;  /* 0x7fffff0d1000780c */ /* 0x000fe20003f66070 */
[----:B--2---:R-:W-:Y:S02]  /*ceb0*/  IMAD.WIDE R40, R0, 0x4, R188 ;  /* 0x0000000400287825 */ /* 0x004fe400078e02bc */
[----:B------:R2:W-:Y:S02]  /*cec0*/  LDGSTS.E [R135+0x2c000], desc[UR28][R42.64], !P4 ;  /* 0x2c0000002a877fae */ /* 0x0005e4000e1a101c */
[----:B------:R-:W-:Y:S02]  /*ced0*/  VIADD R16, R26, 0xffffff4a ;  /* 0xffffff4a1a107836 */ /* 0x000fe40000000000 */
[----:B------:R2:W-:Y:S01]  /*cee0*/  LDGSTS.E [R135+0x2c200], desc[UR28][R40.64], !P4 ;  /* 0x2c20000028877fae */ /* 0x0005e2000e1a101c */
[----:B----4-:R-:W-:Y:S01]  /*cef0*/  IMAD.WIDE R38, R0, 0x4, R190 ;  /* 0x0000000400267825 */ /* 0x010fe200078e02be */
[----:B------:R-:W-:-:S02]  /*cf00*/  ISETP.GE.U32.AND P4, PT, R17, 0x7fffff0c, PT ;  /* 0x7fffff0c1100780c */ /* 0x000fc40003f86070 */
[----:B------:R2:W-:Y:S04]  /*cf10*/  STL.64 [R1+0x228], R42 ;  /* 0x0002282a01007387 */ /* 0x0005e80000100a00 */
[----:B------:R4:W-:Y:S01]  /*cf20*/  LDGSTS.E [R135+0x2c400], desc[UR28][R38.64], !P5 ;  /* 0x2c40000026877fae */ /* 0x0009e2000e9a101c */
[----:B------:R-:W-:Y:S02]  /*cf30*/  VIADD R17, R18, 0xffffff49 ;  /* 0xffffff4912117836 */ /* 0x000fe40000000000 */
[----:B------:R-:W-:Y:S01]  /*cf40*/  IMAD.WIDE R26, R0, 0x4, R204 ;  /* 0x00000004001a7825 */ /* 0x000fe200078e02cc */
[----:B------:R1:W-:Y:S01]  /*cf50*/  LDGSTS.E [R135+0x2c600], desc[UR28][R22.64], !P5 ;  /* 0x2c60000016877fae */ /* 0x0003e2000e9a101c */
[----:B------:R-:W-:Y:S01]  /*cf60*/  ISETP.GE.U32.AND P5, PT, R16, 0x7fffff0b, PT ;  /* 0x7fffff0b1000780c */ /* 0x000fe20003fa6070 */
[----:B------:R-:W1:Y:S02]  /*cf70*/  LDC R18, c[0x0][0x3a0] ;  /* 0x0000e800ff127b82 */ /* 0x000e640000000800 */
[----:B------:R3:W-:Y:S01]  /*cf80*/  STL.64 [R1+0x4b0], R40 ;  /* 0x0004b02801007387 */ /* 0x0007e20000100a00 */
[----:B--2---:R-:W-:-:S03]  /*cf90*/  IMAD.WIDE R42, R0, 0x4, R194 ;  /* 0x00000004002a7825 */ /* 0x004fc600078e02c2 */
[----:B------:R4:W-:Y:S04]  /*cfa0*/  STL.64 [R1+0x238], R38 ;  /* 0x0002382601007387 */ /* 0x0009e80000100a00 */
[----:B------:R1:W-:Y:S01]  /*cfb0*/  STL.64 [R1+0x4a8], R22 ;  /* 0x0004a81601007387 */ /* 0x0003e20000100a00 */
[----:B---3--:R-:W-:-:S03]  /*cfc0*/  IMAD.WIDE R40, R0, 0x4, R176 ;  /* 0x0000000400287825 */ /* 0x008fc600078e02b0 */
[----:B------:R2:W-:Y:S01]  /*cfd0*/  STL.64 [R1+0x248], R42 ;  /* 0x0002482a01007387 */ /* 0x0005e20000100a00 */
[----:B----4-:R-:W-:-:S03]  /*cfe0*/  IMAD.WIDE R38, R0, 0x4, R174 ;  /* 0x0000000400267825 */ /* 0x010fc600078e02ae */
[----:B------:R2:W-:Y:S01]  /*cff0*/  LDGSTS.E [R135+0x2c800], desc[UR28][R42.64], !P2 ;  /* 0x2c8000002a877fae */ /* 0x0005e2000d1a101c */
[----:B------:R-:W-:-:S03]  /*d000*/  VIADD R16, R25, 0xffffff48 ;  /* 0xffffff4819107836 */ /* 0x000fc60000000000 */
[----:B------:R3:W-:Y:S01]  /*d010*/  STL.64 [R1+0x4a0], R40 ;  /* 0x0004a02801007387 */ /* 0x0007e20000100a00 */
[----:B-1----:R-:W1:Y:S03]  /*d020*/  LDC R23, c[0x0][0x3a0] ;  /* 0x0000e800ff177b82 */ /* 0x002e660000000800 */
[----:B------:R3:W-:Y:S01]  /*d030*/  LDGSTS.E [R135+0x2ca00], desc[UR28][R40.64], !P2 ;  /* 0x2ca0000028877fae */ /* 0x0007e2000d1a101c */
[----:B------:R-:W-:Y:S01]  /*d040*/  ISETP.GE.U32.AND P2, PT, R17, 0x7fffff0a, PT ;  /* 0x7fffff0a1100780c */ /* 0x000fe20003f46070 */
[C---:B--2---:R-:W-:Y:S02]  /*d050*/  IMAD.WIDE R42, R0.reuse, 0x4, R206 ;  /* 0x00000004002a7825 */ /* 0x044fe400078e02ce */
[----:B------:R2:W-:Y:S01]  /*d060*/  STL.64 [R1+0x258], R38 ;  /* 0x0002582601007387 */ /* 0x0005e20000100a00 */
[----:B------:R-:W4:Y:S03]  /*d070*/  LDC R22, c[0x0][0x3a0] ;  /* 0x0000e800ff167b82 */ /* 0x000f260000000800 */
[----:B------:R2:W-:Y:S01]  /*d080*/  LDGSTS.E [R135+0x2cc00], desc[UR28][R38.64], !P3 ;  /* 0x2cc0000026877fae */ /* 0x0005e2000d9a101c */
[----:B---3--:R-:W-:-:S03]  /*d090*/  IMAD.WIDE R40, R0, 0x4, R208 ;  /* 0x0000000400287825 */ /* 0x008fc600078e02d0 */
[----:B------:R3:W-:Y:S04]  /*d0a0*/  STL.64 [R1+0x498], R26 ;  /* 0x0004981a01007387 */ /* 0x0007e80000100a00 */
[----:B------:R3:W-:Y:S01]  /*d0b0*/  LDGSTS.E [R135+0x2ce00], desc[UR28][R26.64], !P3 ;  /* 0x2ce000001a877fae */ /* 0x0007e2000d9a101c */
[----:B--2---:R-:W-:-:S03]  /*d0c0*/  IMAD.WIDE R38, R0, 0x4, R210 ;  /* 0x0000000400267825 */ /* 0x004fc600078e02d2 */
[----:B------:R-:W-:Y:S01]  /*d0d0*/  STL.64 [R1+0x268], R42 ;  /* 0x0002682a01007387 */ /* 0x000fe20000100a00 */
[----:B------:R-:W-:-:S03]  /*d0e0*/  ISETP.GE.U32.AND P3, PT, R16, 0x7fffff09, PT ;  /* 0x7fffff091000780c */ /* 0x000fc60003f66070 */
[----:B------:R-:W-:Y:S01]  /*d0f0*/  LDGSTS.E [R135+0x2d000], desc[UR28][R42.64], !P4 ;  /* 0x2d0000002a877fae */ /* 0x000fe2000e1a101c */
[----:B---3--:R-:W-:-:S03]  /*d100*/  IMAD.WIDE R26, R0, 0x4, R212 ;  /* 0x00000004001a7825 */ /* 0x008fc600078e02d4 */
[----:B------:R2:W-:Y:S04]  /*d110*/  STL.64 [R1+0x490], R40 ;  /* 0x0004902801007387 */ /* 0x0005e80000100a00 */
[----:B------:R2:W-:Y:S01]  /*d120*/  LDGSTS.E [R135+0x2d200], desc[UR28][R40.64], !P4 ;  /* 0x2d20000028877fae */ /* 0x0005e2000e1a101c */
[----:B------:R-:W-:-:S03]  /*d130*/  VIADD R16, R24, 0xffffff46 ;  /* 0xffffff4618107836 */ /* 0x000fc60000000000 */
[----:B------:R3:W-:Y:S01]  /*d140*/  STL.64 [R1+0x278], R38 ;  /* 0x0002782601007387 */ /* 0x0007e20000100a00 */
[----:B------:R-:W-:-:S03]  /*d150*/  IMAD.WIDE R24, R0, 0x4, R168 ;  /* 0x0000000400187825 */ /* 0x000fc600078e02a8 */
[----:B------:R3:W-:Y:S01]  /*d160*/  LDGSTS.E [R135+0x2d400], desc[UR28][R38.64], !P5 ;  /* 0x2d40000026877fae */ /* 0x0007e2000e9a101c */
[----:B--2---:R-:W-:-:S03]  /*d170*/  IMAD.WIDE R40, R0, 0x4, R214 ;  /* 0x0000000400287825 */ /* 0x004fc600078e02d6 */
[----:B------:R2:W-:Y:S04]  /*d180*/  STL.64 [R1+0x488], R26 ;  /* 0x0004881a01007387 */ /* 0x0005e80000100a00 */
[----:B------:R2:W-:Y:S01]  /*d190*/  LDGSTS.E [R135+0x2d600], desc[UR28][R26.64], !P5 ;  /* 0x2d6000001a877fae */ /* 0x0005e2000e9a101c */
[----:B---3--:R-:W-:-:S03]  /*d1a0*/  IMAD.WIDE R38, R0, 0x4, R172 ;  /* 0x0000000400267825 */ /* 0x008fc600078e02ac */
[----:B------:R3:W-:Y:S04]  /*d1b0*/  STL.64 [R1+0x288], R40 ;  /* 0x0002882801007387 */ /* 0x0007e80000100a00 */
[----:B------:R1:W-:Y:S01]  /*d1c0*/  STL.64 [R1+0x480], R38 ;  /* 0x0004802601007387 */ /* 0x0003e20000100a00 */
[----:B--2---:R-:W-:-:S03]  /*d1d0*/  IMAD.WIDE R26, R0, 0x4, R170 ;  /* 0x00000004001a7825 */ /* 0x004fc600078e02aa */
[----:B------:R3:W-:Y:S04]  /*d1e0*/  LDGSTS.E [R135+0x2d800], desc[UR28][R40.64], !P2 ;  /* 0x2d80000028877fae */ /* 0x0007e8000d1a101c */
[----:B------:R2:W-:Y:S04]  /*d1f0*/  STL.64 [R1+0x298], R26 ;  /* 0x0002981a01007387 */ /* 0x0005e80000100a00 */
[----:B------:R-:W-:Y:S04]  /*d200*/  LDGSTS.E [R135+0x2da00], desc[UR28][R38.64], !P2 ;  /* 0x2da0000026877fae */ /* 0x000fe8000d1a101c */
[----:B------:R2:W-:Y:S01]  /*d210*/  STL.64 [R1+0x478], R24 ;  /* 0x0004781801007387 */ /* 0x0005e20000100a00 */
[----:B------:R-:W-:Y:S01]  /*d220*/  VIADD R17, R20, 0xffffff47 ;  /* 0xffffff4714117836 */ /* 0x000fe20000000000 */
[----:B------:R-:W-:Y:S01]  /*d230*/  ISETP.GE.U32.AND P5, PT, R16, 0x7fffff07, PT ;  /* 0x7fffff071000780c */ /* 0x000fe20003fa6070 */
[----:B---3--:R-:W-:Y:S01]  /*d240*/  IMAD.WIDE R40, R0, 0x4, R166 ;  /* 0x0000000400287825 */ /* 0x008fe200078e02a6 */
[----:B------:R2:W-:Y:S04]  /*d250*/  LDGSTS.E [R135+0x2dc00], desc[UR28][R26.64], !P3 ;  /* 0x2dc000001a877fae */ /* 0x0005e8000d9a101c */
[----:B-1----:R-:W3:Y:S01]  /*d260*/  LDL.LU.64 R38, [R1+0x4c8] ;  /* 0x0004c80001267983 */ /* 0x002ee20000300a00 */
[----:B------:R-:W-:Y:S01]  /*d270*/  ISETP.GE.U32.AND P4, PT, R17, 0x7fffff08, PT ;  /* 0x7fffff081100780c */ /* 0x000fe20003f86070 */
[----:B------:R-:W-:-:S02]  /*d280*/  VIADD R17, R21, 0xffffff45 ;  /* 0xffffff4515117836 */ /* 0x000fc40000000000 */
[----:B------:R-:W-:Y:S01]  /*d290*/  VIADD R16, R23, 0xffffff44 ;  /* 0xffffff4417107836 */ /* 0x000fe20000000000 */
[----:B------:R1:W-:Y:S01]  /*d2a0*/  LDGSTS.E [R135+0x2de00], desc[UR28][R24.64], !P3 ;  /* 0x2de0000018877fae */ /* 0x0003e2000d9a101c */
[----:B--2---:R-:W-:Y:S01]  /*d2b0*/  IMAD.WIDE R26, R0, 0x4, R164 ;  /* 0x00000004001a7825 */ /* 0x004fe200078e02a4 */
[----:B------:R-:W-:Y:S02]  /*d2c0*/  ISETP.GE.U32.AND P2, PT, R17, 0x7fffff06, PT ;  /* 0x7fffff061100780c */ /* 0x000fe40003f46070 */
[----:B------:R-:W-:Y:S01]  /*d2d0*/  STL.64 [R1+0x2a8], R40 ;  /* 0x0002a82801007387 */ /* 0x000fe20000100a00 */
[----:B------:R-:W-:Y:S01]  /*d2e0*/  ISETP.GE.U32.AND P3, PT, R16, 0x7fffff05, PT ;  /* 0x7fffff051000780c */ /* 0x000fe20003f66070 */
[----:B------:R-:W-:-:S03]  /*d2f0*/  IMAD.WIDE R20, R0, 0x4, R160 ;  /* 0x0000000400147825 */ /* 0x000fc600078e02a0 */
[----:B------:R-:W-:Y:S01]  /*d300*/  LDGSTS.E [R135+0x2e000], desc[UR28][R40.64], !P4 ;  /* 0x2e00000028877fae */ /* 0x000fe2000e1a101c */
[----:B-1----:R-:W-:-:S03]  /*d310*/  IMAD.WIDE R24, R0, 0x4, R162 ;  /* 0x0000000400187825 */ /* 0x002fc600078e02a2 */
[----:B------:R1:W-:Y:S04]  /*d320*/  STL.64 [R1+0x470], R26 ;  /* 0x0004701a01007387 */ /* 0x0003e80000100a00 */
[----:B------:R1:W-:Y:S01]  /*d330*/  LDGSTS.E [R135+0x2e200], desc[UR28][R26.64], !P4 ;  /* 0x2e2000001a877fae */ /* 0x0003e2000e1a101c */
[----:B----4-:R-:W-:-:S03]  /*d340*/  VIADD R16, R22, 0xffffff42 ;  /* 0xffffff4216107836 */ /* 0x010fc60000000000 */
[----:B------:R2:W-:Y:S01]  /*d350*/  STL.64 [R1+0x2b8], R24 ;  /* 0x0002b81801007387 */ /* 0x0005e20000100a00 */
[----:B------:R-:W-:-:S03]  /*d360*/  IMAD.WIDE R22, R0, 0x4, R154 ;  /* 0x0000000400167825 */ /* 0x000fc600078e029a */
[----:B------:R2:W-:Y:S01]  /*d370*/  LDGSTS.E [R135+0x2e400], desc[UR28][R24.64], !P5 ;  /* 0x2e40000018877fae */ /* 0x0005e2000e9a101c */
[----:B------:R-:W-:Y:S01]  /*d380*/  IADD3 R17, PT, PT, R19, -0xbd, RZ ;  /* 0xffffff4313117810 */ /* 0x000fe20007ffe0ff */
[C---:B-1----:R-:W-:Y:S02]  /*d390*/  IMAD.WIDE R26, R0.reuse, 0x4, R158 ;  /* 0x00000004001a7825 */ /* 0x042fe400078e029e */
[----:B------:R1:W-:Y:S04]  /*d3a0*/  STL.64 [R1+0x468], R20 ;  /* 0x0004681401007387 */ /* 0x0003e80000100a00 */
[----:B------:R1:W-:Y:S01]  /*d3b0*/  LDGSTS.E [R135+0x2e600], desc[UR28][R20.64], !P5 ;  /* 0x2e60000014877fae */ /* 0x0003e2000e9a101c */
[----:B--2---:R-:W-:-:S03]  /*d3c0*/  IMAD.WIDE R24, R0, 0x4, R156 ;  /* 0x0000000400187825 */ /* 0x004fc600078e029c */
[----:B------:R-:W-:Y:S01]  /*d3d0*/  STL.64 [R1+0x2c8], R26 ;  /* 0x0002c81a01007387 */ /* 0x000fe20000100a00 */
[----:B------:R-:W-:Y:S02]  /*d3e0*/  ISETP.GE.U32.AND P4, PT, R17, 0x7fffff04, PT ;  /* 0x7fffff041100780c */ /* 0x000fe40003f86070 */
[----:B------:R-:W-:Y:S01]  /*d3f0*/  ISETP.GE.U32.AND P5, PT, R16, 0x7fffff03, PT ;  /* 0x7fffff031000780c */ /* 0x000fe20003fa6070 */
[----:B------:R-:W-:Y:S01]  /*d400*/  STL.64 [R1+0x460], R24 ;  /* 0x0004601801007387 */ /* 0x000fe20000100a00 */
[----:B-1----:R-:W-:-:S03]  /*d410*/  IMAD.WIDE R20, R0, 0x4, R152 ;  /* 0x0000000400147825 */ /* 0x002fc600078e0298 */
[----:B------:R1:W-:Y:S01]  /*d420*/  STL.64 [R1+0x2d8], R22 ;  /* 0x0002d81601007387 */ /* 0x0003e20000100a00 */
[----:B------:R-:W-:-:S03]  /*d430*/  VIADD R16, R18, 0xffffff41 ;  /* 0xffffff4112107836 */ /* 0x000fc60000000000 */
[----:B------:R-:W2:Y:S01]  /*d440*/  LDL.64 R74, [R1+0x318] ;  /* 0x00031800014a7983 */ /* 0x000ea20000100a00 */
[----:B------:R-:W-:-:S03]  /*d450*/  VIADD R17, R201, 0xffffff40 ;  /* 0xffffff40c9117836 */ /* 0x000fc60000000000 */
[----:B------:R-:W-:Y:S04]  /*d460*/  LDGSTS.E [R135+0x2e800], desc[UR28][R26.64], !P2 ;  /* 0x2e8000001a877fae */ /* 0x000fe8000d1a101c */
[----:B------:R3:W-:Y:S01]  /*d470*/  STL.64 [R1+0x458], R20 ;  /* 0x0004581401007387 */ /* 0x0007e20000100a00 */
[----:B------:R-:W-:-:S03]  /*d480*/  IMAD.WIDE R18, R0, 0x4, R4 ;  /* 0x0000000400127825 */ /* 0x000fc600078e0204 */
[----:B------:R-:W-:Y:S01]  /*d490*/  LDGSTS.E [R135+0x2ea00], desc[UR28][R24.64], !P2 ;  /* 0x2ea0000018877fae */ /* 0x000fe2000d1a101c */
[----:B------:R-:W-:-:S03]  /*d4a0*/  ISETP.GE.U32.AND P2, PT, R16, 0x7fffff02, PT ;  /* 0x7fffff021000780c */ /* 0x000fc60003f46070 */
[----:B------:R-:W4:Y:S04]  /*d4b0*/  LDL.64 R72, [R1+0x2d0] ;  /* 0x0002d00001487983 */ /* 0x000f280000100a00 */
[----:B------:R-:W4:Y:S04]  /*d4c0*/  LDL.64 R70, [R1+0x290] ;  /* 0x0002900001467983 */ /* 0x000f280000100a00 */
[----:B------:R1:W-:Y:S04]  /*d4d0*/  LDGSTS.E [R135+0x2ec00], desc[UR28][R22.64], !P3 ;  /* 0x2ec0000016877fae */ /* 0x0003e8000d9a101c */
[----:B------:R-:W4:Y:S04]  /*d4e0*/  LDL.64 R50, [R1+0x250] ;  /* 0x0002500001327983 */ /* 0x000f280000100a00 */
[----:B------:R3:W-:Y:S01]  /*d4f0*/  LDGSTS.E [R135+0x2ee00], desc[UR28][R20.64], !P3 ;  /* 0x2ee0000014877fae */ /* 0x0007e2000d9a101c */
[----:B------:R-:W-:Y:S01]  /*d500*/  ISETP.GE.U32.AND P3, PT, R17, 0x7fffff01, PT ;  /* 0x7fffff011100780c */ /* 0x000fe20003f66070 */
[----:B------:R-:W-:-:S02]  /*d510*/  IMAD.WIDE R16, R0, 0x4, R6 ;  /* 0x0000000400107825 */ /* 0x000fc400078e0206 */
[----:B------:R-:W4:Y:S02]  /*d520*/  LDL.64 R46, [R1+0x90] ;  /* 0x00009000012e7983 */ /* 0x000f240000100a00 */
[C---:B-1----:R-:W-:Y:S02]  /*d530*/  IMAD.WIDE R22, R0.reuse, 0x4, R150 ;  /* 0x0000000400167825 */ /* 0x042fe400078e0296 */
[----:B------:R-:W4:Y:S02]  /*d540*/  LDL.64 R42, [R1+0x70] ;  /* 0x00007000012a7983 */ /* 0x000f240000100a00 */
[C---:B------:R-:W-:Y:S02]  /*d550*/  IMAD.WIDE R10, R0.reuse, 0x4, R10 ;  /* 0x00000004000a7825 */ /* 0x040fe400078e020a */
[----:B------:R-:W-:Y:S02]  /*d560*/  STL.64 [R1+0x300], R22 ;  /* 0x0003001601007387 */ /* 0x000fe40000100a00 */
[----:B------:R-:W-:-:S02]  /*d570*/  IMAD.WIDE R8, R0, 0x4, R8 ;  /* 0x0000000400087825 */ /* 0x000fc400078e0208 */
[----:B------:R-:W-:Y:S02]  /*d580*/  STL.64 [R1+0x2f8], R18 ;  /* 0x0002f81201007387 */ /* 0x000fe40000100a00 */
[C---:B------:R-:W-:Y:S02]  /*d590*/  IMAD.WIDE R6, R0.reuse, 0x4, R12 ;  /* 0x0000000400067825 */ /* 0x040fe400078e020c */
[----:B------:R-:W-:Y:S02]  /*d5a0*/  STL.64 [R1+0x2f0], R16 ;  /* 0x0002f01001007387 */ /* 0x000fe40000100a00 */
[C---:B------:R-:W-:Y:S02]  /*d5b0*/  IMAD.WIDE R4, R0.reuse, 0x4, R14 ;  /* 0x0000000400047825 */ /* 0x040fe400078e020e */
[----:B------:R-:W-:Y:S02]  /*d5c0*/  LDGSTS.E [R135+0x2f000], desc[UR28][R22.64], !P4 ;  /* 0x2f00000016877fae */ /* 0x000fe4000e1a101c */
[----:B---3--:R-:W-:-:S05]  /*d5d0*/  IMAD.WIDE R20, R0, 0x4, R38 ;  /* 0x0000000400147825 */ /* 0x008fca00078e0226 */
[----:B------:R-:W-:Y:S04]  /*d5e0*/  STL.64 [R1+0x450], R20 ;  /* 0x0004501401007387 */ /* 0x000fe80000100a00 */
[----:B------:R-:W-:Y:S04]  /*d5f0*/  STL.64 [R1+0x2e8], R10 ;  /* 0x0002e80a01007387 */ /* 0x000fe80000100a00 */
[----:B------:R-:W-:Y:S04]  /*d600*/  STL.64 [R1+0x448], R8 ;  /* 0x0004480801007387 */ /* 0x000fe80000100a00 */
[----:B------:R-:W-:Y:S04]  /*d610*/  STL.64 [R1+0x440], R6 ;  /* 0x0004400601007387 */ /* 0x000fe80000100a00 */
[----:B------:R1:W-:Y:S04]  /*d620*/  STL.64 [R1+0x438], R4 ;  /* 0x0004380401007387 */ /* 0x0003e80000100a00 */
[----:B------:R-:W3:Y:S04]  /*d630*/  LDL.64 R62, [R1+0x310] ;  /* 0x00031000013e7983 */ /* 0x000ee80000100a00 */
[----:B------:R-:W3:Y:S04]  /*d640*/  LDL.64 R40, [R1+0x2c0] ;  /* 0x0002c00001287983 */ /* 0x000ee80000100a00 */
[----:B------:R-:W3:Y:S04]  /*d650*/  LDL.64 R38, [R1+0x280] ;  /* 0x0002800001267983 */ /* 0x000ee80000100a00 */
[----:B------:R-:W3:Y:S04]  /*d660*/  LDL.64 R56, [R1+0x240] ;  /* 0x0002400001387983 */ /* 0x000ee80000100a00 */
[----:B------:R-:W3:Y:S04]  /*d670*/  LDL.64 R54, [R1+0x88] ;  /* 0x0000880001367983 */ /* 0x000ee80000100a00 */
[----:B------:R-:W-:Y:S04]  /*d680*/  LDGSTS.E [R135+0x2f200], desc[UR28][R20.64], !P4 ;  /* 0x2f20000014877fae */ /* 0x000fe8000e1a101c */
[----:B------:R-:W-:Y:S04]  /*d690*/  LDGSTS.E [R135+0x2f400], desc[UR28][R18.64], !P5 ;  /* 0x2f40000012877fae */ /* 0x000fe8000e9a101c */
[----:B------:R-:W-:Y:S04]  /*d6a0*/  LDGSTS.E [R135+0x2f600], desc[UR28][R8.64], !P5 ;  /* 0x2f60000008877fae */ /* 0x000fe8000e9a101c */
[----:B------:R-:W-:Y:S04]  /*d6b0*/  LDGSTS.E [R135+0x2f800], desc[UR28][R16.64], !P2 ;  /* 0x2f80000010877fae */ /* 0x000fe8000d1a101c */
[----:B------:R-:W-:Y:S04]  /*d6c0*/  LDGSTS.E [R135+0x2fa00], desc[UR28][R6.64], !P2 ;  /* 0x2fa0000006877fae */ /* 0x000fe8000d1a101c */
[----:B------:R-:W-:Y:S04]  /*d6d0*/  LDGSTS.E [R135+0x2fc00], desc[UR28][R10.64], !P3 ;  /* 0x2fc000000a877fae */ /* 0x000fe8000d9a101c */
[----:B------:R-:W-:Y:S04]  /*d6e0*/  LDGSTS.E [R135+0x2fe00], desc[UR28][R4.64], !P3 ;  /* 0x2fe0000004877fae */ /* 0x000fe8000d9a101c */
[----:B------:R-:W0:Y:S04]  /*d6f0*/  LDGDEPBAR ;  /* 0x00000000000079af */ /* 0x000e280000000000 */
[----:B--2---:R-:W-:Y:S04]  /*d700*/  LDGSTS.E [R252+0x40000], desc[UR28][R74.64], P0 ;  /* 0x400000004afc7fae */ /* 0x004fe800081a101c */
[----:B----4-:R-:W-:Y:S01]  /*d710*/  LDGSTS.E [R252+0x40400], desc[UR28][R72.64], P0 ;  /* 0x4040000048fc7fae */ /* 0x010fe200081a101c */
[----:B------:R-:W-:-:S03]  /*d720*/  IMAD.WIDE R240, R145, 0x4, R80 ;  /* 0x0000000491f07825 */ /* 0x000fc600078e0250 */
[----:B------:R-:W-:Y:S01]  /*d730*/  LDGSTS.E [R252+0x40800], desc[UR28][R70.64], P0 ;  /* 0x4080000046fc7fae */ /* 0x000fe200081a101c */
        /* <DEDUP_REMOVED lines=18> */
[----:B------:R-:W2:Y:S04]  /*d860*/  LDL.64 R50, [R1+0x308] ;  /* 0x0003080001327983 */ /* 0x000ea80000100a00 */
[----:B------:R-:W4:Y:S04]  /*d870*/  LDL.64 R48, [R1+0x2b0] ;  /* 0x0002b00001307983 */ /* 0x000f280000100a00 */
[----:B------:R-:W4:Y:S04]  /*d880*/  LDL.64 R46, [R1+0x270] ;  /* 0x00027000012e7983 */ /* 0x000f280000100a00 */
[----:B------:R-:W4:Y:S04]  /*d890*/  LDL.64 R42, [R1+0x230] ;  /* 0x00023000012a7983 */ /* 0x000f280000100a00 */
[----:B------:R-:W4:Y:S04]  /*d8a0*/  LDL.LU.64 R36, [R1+0x6e0] ;  /* 0x0006e00001247983 */ /* 0x000f280000300a00 */
[----:B---3--:R-:W-:Y:S04]  /*d8b0*/  LDGSTS.E [R134+0x40100], desc[UR28][R62.64], P0 ;  /* 0x401000003e867fae */ /* 0x008fe800081a101c */
[----:B------:R-:W-:Y:S04]  /*d8c0*/  LDGSTS.E [R134+0x40500], desc[UR28][R40.64], P0 ;  /* 0x4050000028867fae */ /* 0x000fe800081a101c */
[----:B------:R-:W-:Y:S04]  /*d8d0*/  LDGSTS.E [R134+0x40900], desc[UR28][R38.64], P0 ;  /* 0x4090000026867fae */ /* 0x000fe800081a101c */
[----:B------:R-:W-:Y:S04]  /*d8e0*/  LDGSTS.E [R134+0x40d00], desc[UR28][R56.64], P0 ;  /* 0x40d0000038867fae */ /* 0x000fe800081a101c */
[----:B------:R-:W-:Y:S04]  /*d8f0*/  LDGSTS.E [R134+0x41100], desc[UR28][R54.64], P0 ;  /* 0x4110000036867fae */ /* 0x000fe800081a101c */
[----:B------:R-:W3:Y:S04]  /*d900*/  LDL.64 R40, [R1+0x2e0] ;  /* 0x0002e00001287983 */ /* 0x000ee80000100a00 */
[----:B------:R-:W3:Y:S04]  /*d910*/  LDL.64 R38, [R1+0x2a0] ;  /* 0x0002a00001267983 */ /* 0x000ee80000100a00 */
[----:B------:R-:W-:Y:S01]  /*d920*/  LDGSTS.E [R134+0x41500], desc[UR28][R2.64], P0 ;  /* 0x4150000002867fae */ /* 0x000fe200081a101c */
[----:B------:R-:W-:-:S03]  /*d930*/  IMAD.WIDE R238, R145, 0x4, R82 ;  /* 0x0000000491ee7825 */ /* 0x000fc600078e0252 */
[----:B------:R-:W-:Y:S01]  /*d940*/  LDGSTS.E [R134+0x41900], desc[UR28][R198.64], P0 ;  /* 0x41900000c6867fae */ /* 0x000fe200081a101c */
[----:B------:R-:W-:-:S03]  /*d950*/  IMAD.WIDE R230, R145, 0x4, R90 ;  /* 0x0000000491e67825 */ /* 0x000fc600078e025a */
[----:B------:R-:W-:Y:S04]  /*d960*/  LDGSTS.E [R134+0x41d00], desc[UR28][R58.64], P0 ;  /* 0x41d000003a867fae */ /* 0x000fe800081a101c */
[----:B------:R-:W3:Y:S01]  /*d970*/  LDL.LU.64 R2, [R1+0x6d8] ;  /* 0x0006d80001027983 */ /* 0x000ee20000300a00 */
        /* <DEDUP_REMOVED lines=12> */
[----:B------:R-:W3:Y:S04]  /*da40*/  LDL.LU.64 R198, [R1+0x6d0] ;  /* 0x0006d00001c67983 */ /* 0x000ee80000300a00 */
[----:B--2---:R-:W-:Y:S04]  /*da50*/  LDGSTS.E [R133+0x40200], desc[UR28][R50.64], P0 ;  /* 0x4020000032857fae */ /* 0x004fe800081a101c */
[----:B----4-:R-:W-:Y:S04]  /*da60*/  LDGSTS.E [R133+0x40600], desc[UR28][R48.64], P0 ;  /* 0x4060000030857fae */ /* 0x010fe800081a101c */
[----:B------:R-:W-:Y:S04]  /*da70*/  LDGSTS.E [R133+0x40a00], desc[UR28][R46.64], P0 ;  /* 0x40a000002e857fae */ /* 0x000fe800081a101c */
[----:B------:R-:W-:Y:S04]  /*da80*/  LDGSTS.E [R133+0x40e00], desc[UR28][R42.64], P0 ;  /* 0x40e000002a857fae */ /* 0x000fe800081a101c */
[----:B---3--:R-:W-:Y:S01]  /*da90*/  LDGSTS.E [R133+0x41200], desc[UR28][R2.64], P0 ;  /* 0x4120000002857fae */ /* 0x008fe200081a101c */
[----:B------:R-:W-:-:S03]  /*daa0*/  IMAD.WIDE R244, R145, 0x4, R76 ;  /* 0x0000000491f47825 */ /* 0x000fc600078e024c */
[----:B------:R-:W-:Y:S01]  /*dab0*/  LDGSTS.E [R133+0x41600], desc[UR28][R44.64], P0 ;  /* 0x416000002c857fae */ /* 0x000fe200081a101c */
[----:B------:R-:W-:-:S03]  /*dac0*/  IMAD.WIDE R236, R145, 0x4, R84 ;  /* 0x0000000491ec7825 */ /* 0x000fc600078e0254 */
[----:B------:R-:W-:Y:S04]  /*dad0*/  LDGSTS.E [R133+0x41a00], desc[UR28][R52.64], P0 ;  /* 0x41a0000034857fae */ /* 0x000fe800081a101c */
[----:B------:R-:W2:Y:S01]  /*dae0*/  LDL.LU.64 R2, [R1+0x6c8] ;  /* 0x0006c80001027983 */ /* 0x000ea20000300a00 */
        /* <DEDUP_REMOVED lines=15> */
[----:B------:R-:W-:Y:S01]  /*dbe0*/  LDGSTS.E [R132+0x40700], desc[UR28][R38.64], P0 ;  /* 0x4070000026847fae */ /* 0x000fe200081a101c */
[----:B------:R-:W-:-:S04]  /*dbf0*/  IMAD.WIDE R242, R145, 0x4, R78 ;  /* 0x0000000491f27825 */ /* 0x000fc800078e024e */
[----:B------:R-:W-:Y:S01]  /*dc00*/  IMAD.WIDE R234, R145, 0x4, R86 ;  /* 0x0000000491ea7825 */ /* 0x000fe200078e0256 */
[----:B--2---:R-:W-:Y:S04]  /*dc10*/  LDGSTS.E [R132+0x40b00], desc[UR28][R2.64], P0 ;  /* 0x40b0000002847fae */ /* 0x004fe800081a101c */
[----:B------:R-:W-:Y:S04]  /*dc20*/  LDGSTS.E [R132+0x40f00], desc[UR28][R198.64], P0 ;  /* 0x40f00000c6847fae */ /* 0x000fe800081a101c */
[----:B------:R-:W-:Y:S04]  /*dc30*/  LDGSTS.E [R132+0x41300], desc[UR28][R36.64], P0 ;  /* 0x4130000024847fae */ /* 0x000fe800081a101c */
[----:B------:R-:W5:Y:S04]  /*dc40*/  LDL.LU.64 R2, [R1+0x6c0] ;  /* 0x0006c00001027983 */ /* 0x000f680000300a00 */
[----:B------:R-:W5:Y:S04]  /*dc50*/  LDL.LU.64 R198, [R1+0x6b8] ;  /* 0x0006b80001c67983 */ /* 0x000f680000300a00 */
        /* <DEDUP_REMOVED lines=8> */
[----:B------:R2:W-:Y:S04]  /*dce0*/  LDGSTS.E [R132+0x43700], desc[UR28][R128.64], P0 ;  /* 0x4370000080847fae */ /* 0x0005e800081a101c */
[----:B------:R-:W-:Y:S04]  /*dcf0*/  LDGSTS.E [R132+0x43b00], desc[UR28][R146.64], P0 ;  /* 0x43b0000092847fae */ /* 0x000fe800081a101c */
[----:B------:R3:W-:Y:S01]  /*dd00*/  LDGSTS.E [R132+0x43f00], desc[UR28][R130.64], P0 ;  /* 0x43f0000082847fae */ /* 0x0007e200081a101c */
[----:B--2---:R-:W2:Y:S03]  /*dd10*/  S2R R128, SR_TID.X ;  /* 0x0000000000807919 */ /* 0x004ea60000002100 */
[----:B------:R-:W0:Y:S01]  /*dd20*/  LDGDEPBAR ;  /* 0x00000000000079af */ /* 0x000e220000000000 */
[----:B------:R-:W-:-:S04]  /*dd30*/  DEPBAR.LE SB0, 0x4 ;  /* 0x000081000000791a */ /* 0x000fc80000000000 */
[C---:B--2---:R-:W-:Y:S02]  /*dd40*/  IMAD.SHL.U32 R0, R128.reuse, 0x40, RZ ;  /* 0x0000004080007824 */ /* 0x044fe400078e00ff */
[----:B------:R-:W-:-:S03]  /*dd50*/  IMAD.SHL.U32 R129, R128, 0x4, RZ ;  /* 0x0000000480817824 */ /* 0x000fc600078e00ff */
[----:B------:R-:W-:Y:S01]  /*dd60*/  LOP3.LUT R0, R0, 0x600, RZ, 0xc0, !PT ;  /* 0x0000060000007812 */ /* 0x000fe200078ec0ff */
[----:B-1----:R-:W-:-:S03]  /*dd70*/  IMAD.SHL.U32 R4, R128, 0x10, RZ ;  /* 0x0000001080047824 */ /* 0x002fc600078e00ff */
[----:B------:R-:W-:-:S04]  /*dd80*/  LOP3.LUT R0, R0, 0x180, R129, 0xf8, !PT ;  /* 0x0000018000007812 */ /* 0x000fc800078ef881 */
[----:B------:R-:W-:Y:S01]  /*dd90*/  LOP3.LUT R0, R0, 0x70, R4, 0xf8, !PT ;  /* 0x0000007000007812 */ /* 0x000fe200078ef804 */
[----:B------:R-:W-:Y:S06]  /*dda0*/  BAR.SYNC.DEFER_BLOCKING 0x0 ;  /* 0x0000000000007b1d */ /* 0x000fec0000010000 */
[----:B------:R1:W2:Y:S04]  /*ddb0*/  LDSM.16.M88.4 R68, [R0+UR9] ;  /* 0x000000090044783b */ /* 0x0002a80008000200 */
[----:B------:R1:W4:Y:S04]  /*ddc0*/  LDSM.16.M88.4 R72, [R0+UR9+0x800] ;  /* 0x000800090048783b */ /* 0x0003280008000200 */
[----:B------:R1:W1:Y:S04]  /*ddd0*/  LDSM.16.M88.4 R212, [R0+UR9+0x1000] ;  /* 0x0010000900d4783b */ /* 0x0002680008000200 */
        /* <DEDUP_REMOVED lines=26> */
[----:B---3--:R3:W1:Y:S04]  /*df80*/  LDSM.16.M88.4 R128, [R0+UR9+0xe800] ;  /* 0x00e800090080783b */ /* 0x0086680008000200 */
[----:B------:R3:W1:Y:S04]  /*df90*/  LDSM.16.M88.4 R148, [R0+UR9+0xf000] ;  /* 0x00f000090094783b */ /* 0x0006680008000200 */
[----:B------:R3:W1:Y:S01]  /*dfa0*/  LDSM.16.M88.4 R144, [R0+UR9+0xf800] ;  /* 0x00f800090090783b */ /* 0x0006620008000200 */
[----:B--2-4-:R-:W-:Y:S05]  /*dfb0*/  @!P6 BRA `(.L_x_6) ;  /* 0x000000080004e947 */ /* 0x014fea0003800000 */
[----:B------:R-:W-:Y:S01]  /*dfc0*/  IMAD.MOV.U32 R4, RZ, RZ, R68 ;  /* 0x000000ffff047224 */ /* 0x000fe200078e0044 */
[----:B------:R-:W-:Y:S01]  /*dfd0*/  MOV R5, R70 ;  /* 0x0000004600057202 */ /* 0x000fe20000000f00 */
[----:B------:R-:W-:Y:S01]  /*dfe0*/  IMAD.MOV.U32 R68, RZ, RZ, R69 ;  /* 0x000000ffff447224 */ /* 0x000fe200078e0045 */
[----:B------:R-:W-:Y:S01]  /*dff0*/  MOV R69, R71 ;  /* 0x0000004700457202 */ /* 0x000fe20000000f00 */
[----:B------:R-:W-:Y:S01]  /*e000*/  IMAD.MOV.U32 R71, RZ, RZ, R75 ;  /* 0x000000ffff477224 */ /* 0x000fe200078e004b */
[----:B-1----:R-:W-:Y:S01]  /*e010*/  MOV R13, R210 ;  /* 0x000000d2000d7202 */ /* 0x002fe20000000f00 */
[----:B------:R-:W-:Y:S01]  /*e020*/  IMAD.MOV.U32 R75, RZ, RZ, R79 ;  /* 0x000000ffff4b7224 */ /* 0x000fe200078e004f */
[----:B------:R-:W-:Y:S01]  /*e030*/  MOV R21, R194 ;  /* 0x000000c200157202 */ /* 0x000fe20000000f00 */
        /* <DEDUP_REMOVED lines=10> */
[----:B------:R-:W-:-:S02]  /*e0e0*/  IMAD.MOV.U32 R99, RZ, RZ, R103 ;  /* 0x000000ffff637224 */ /* 0x000fc400078e0067 */
[----:B------:R-:W-:Y:S02]  /*e0f0*/  IMAD.MOV.U32 R103, RZ, RZ, R107 ;  /* 0x000000ffff677224 */ /* 0x000fe400078e006b */
[----:B------:R-:W-:Y:S02]  /*e100*/  IMAD.MOV.U32 R107, RZ, RZ, R111 ;  /* 0x000000ffff6b7224 */ /* 0x000fe400078e006f */
[----:B------:R-:W-:Y:S02]  /*e110*/  IMAD.MOV.U32 R111, RZ, RZ, R115 ;  /* 0x000000ffff6f7224 */ /* 0x000fe400078e0073 */
[----:B------:R-:W-:Y:S02]  /*e120*/  IMAD.MOV.U32 R115, RZ, RZ, R119 ;  /* 0x000000ffff737224 */ /* 0x000fe400078e0077 */
[----:B------:R-:W-:Y:S02]  /*e130*/  IMAD.MOV.U32 R119, RZ, RZ, R123 ;  /* 0x000000ffff777224 */ /* 0x000fe400078e007b */
        /* <DEDUP_REMOVED lines=32> */
[----:B------:R-:W-:Y:S01]  /*e340*/  IMAD.MOV.U32 R74, RZ, RZ, R77 ;  /* 0x000000ffff4a7224 */ /* 0x000fe200078e004d */
[----:B------:R-:W-:Y:S01]  /*e350*/  MOV R77, R211 ;  /* 0x000000d3004d7202 */ /* 0x000fe20000000f00 */
[----:B------:R-:W-:Y:S02]  /*e360*/  IMAD.MOV.U32 R78, RZ, RZ, R81 ;  /* 0x000000ffff4e7224 */ /* 0x000fe400078e0051 */
[----:B------:R-:W-:Y:S01]  /*e370*/  IMAD.MOV.U32 R82, RZ, RZ, R85 ;  /* 0x000000ffff527224 */ /* 0x000fe200078e0055 */
[----:B------:R-:W-:Y:S01]  /*e380*/  MOV R85, R195 ;  /* 0x000000c300557202 */ /* 0x000fe20000000f00 */
[----:B------:R-:W-:Y:S02]  /*e390*/  IMAD.MOV.U32 R86, RZ, RZ, R89 ;  /* 0x000000ffff567224 */ /* 0x000fe400078e0059 */
[----:B------:R-:W-:Y:S01]  /*e3a0*/  IMAD.MOV.U32 R90, RZ, RZ, R93 ;  /* 0x000000ffff5a7224 */ /* 0x000fe200078e005d */
[----:B------:R-:W-:Y:S01]  /*e3b0*/  MOV R93, R187 ;  /* 0x000000bb005d7202 */ /* 0x000fe20000000f00 */
[----:B------:R-:W-:-:S02]  /*e3c0*/  IMAD.MOV.U32 R94, RZ, RZ, R97 ;  /* 0x000000ffff5e7224 */ /* 0x000fc400078e0061 */
        /* <DEDUP_REMOVED lines=62> */
[----:B------:R-:W-:-:S04]  /*e7b0*/  IMAD.MOV.U32 R131, RZ, RZ, R147 ;  /* 0x000000ffff837224 */ /* 0x000fc800078e0093 */
[----:B------:R2:W-:Y:S03]  /*e7c0*/  STTM.x128 tmem[UR11+0x100], R4 ;  /* 0x00010004000079ed */ /* 0x0005e600083c000b */
.L_x_6:
[----:B--2---:R-:W2:Y:S01]  /*e7d0*/  LDL.LU.64 R60, [R1+0x30] ;  /* 0x00003000013c7983 */ /* 0x004ea20000300a00 */
[----:B------:R-:W-:Y:S02]  /*e7e0*/  USHF.R.S32.HI UR13, URZ, 0x1f, UR7 ;  /* 0x0000001fff0d7899 */ /* 0x000fe40008011407 */
[----:B------:R-:W-:Y:S01]  /*e7f0*/  USHF.L.U32 UR12, UR7, 0x2, URZ ;  /* 0x00000002070c7899 */ /* 0x000fe200080006ff */
[----:B------:R-:W4:Y:S01]  /*e800*/  LDL.LU.64 R58, [R1+0x10] ;  /* 0x00001000013a7983 */ /* 0x000f220000300a00 */
[----:B------:R-:W-:Y:S02]  /*e810*/  USHF.R.S32.HI UR15, URZ, 0x1f, UR6 ;  /* 0x0000001fff0f7899 */ /* 0x000fe40008011406 */
[----:B------:R-:W-:Y:S01]  /*e820*/  USHF.L.U32 UR14, UR6, 0x2, URZ ;  /* 0x00000002060e7899 */ /* 0x000fe200080006ff */
[----:B---3--:R-:W3:Y:S01]  /*e830*/  LDL.LU.64 R64, [R1+0x90] ;  /* 0x0000900001407983 */ /* 0x008ee20000300a00 */
[----:B------:R-:W1:Y:S03]  /*e840*/  LDCU UR5, c[0x0][0x3a0] ;  /* 0x00007400ff0577ac */ /* 0x000e660008000800 */
[----:B------:R-:W2:Y:S04]  /*e850*/  LDL.LU.64 R56, [R1+0x70] ;  /* 0x0000700001387983 */ /* 0x000ea80000300a00 */
[----:B------:R-:W2:Y:S04]  /*e860*/  LDL.LU.64 R16, [R1+0x260] ;  /* 0x0002600001107983 */ /* 0x000ea80000300a00 */
[----:B------:R-:W2:Y:S04]  /*e870*/  LDL.LU.64 R14, [R1+0x98] ;  /* 0x00009800010e7983 */ /* 0x000ea80000300a00 */
[----:B------:R-:W2:Y:S04]  /*e880*/  LDL.LU.64 R12, [R1+0x78] ;  /* 0x00007800010c7983 */ /* 0x000ea80000300a00 */
[----:B------:R-:W2:Y:S04]  /*e890*/  LDL.LU.64 R40, [R1+0x8] ;  /* 0x0000080001287983 */ /* 0x000ea80000300a00 */
[----:B------:R-:W2:Y:S04]  /*e8a0*/  LDL.LU.64 R62, [R1+0x50] ;  /* 0x00005000013e7983 */ /* 0x000ea80000300a00 */
[----:B------:R-:W4:Y:S04]  /*e8b0*/  LDL.LU.64 R44, [R1+0x28] ;  /* 0x00002800012c7983 */ /* 0x000f280000300a00 */
        /* <DEDUP_REMOVED lines=17> */
[----:B------:R-:W4:Y:S04]  /*e9d0*/  LDL.LU.64 R22, [R1] ;  /* 0x0000000001167983 */ /* 0x000f280000300a00 */
[----:B------:R-:W4:Y:S04]  /*e9e0*/  LDL.LU.64 R26, [R1+0x40] ;  /* 0x00004000011a7983 */ /* 0x000f280000300a00 */
[----:B------:R-:W4:Y:S04]  /*e9f0*/  LDL.LU.64 R50, [R1+0x2c0] ;  /* 0x0002c00001327983 */ /* 0x000f280000300a00 */
[----:B------:R-:W4:Y:S04]  /*ea00*/  LDL.LU.64 R38, [R1+0x308] ;  /* 0x0003080001267983 */ /* 0x000f280000300a00 */
[----:B------:R-:W4:Y:S04]  /*ea10*/  LDL.LU.64 R68, [R1+0x2d0] ;  /* 0x0002d00001447983 */ /* 0x000f280000300a00 */
[----:B------:R-:W4:Y:S04]  /*ea20*/  LDL.LU.64 R70, [R1+0x250] ;  /* 0x0002500001467983 */ /* 0x000f280000300a00 */
[----:B------:R-:W4:Y:S04]  /*ea30*/  LDL.LU.64 R72, [R1+0x290] ;  /* 0x0002900001487983 */ /* 0x000f280000300a00 */
[----:B-1----:R-:W4:Y:S01]  /*ea40*/  LDL.LU.64 R76, [R1+0x318] ;  /* 0x00031800014c7983 */ /* 0x002f220000300a00 */
[----:B------:R-:W-:-:S03]  /*ea50*/  USHF.L.U64.HI UR13, UR7, 0x2, UR13 ;  /* 0x00000002070d7899 */ /* 0x000fc6000801020d */
[----:B------:R-:W-:Y:S04]  /*ea60*/  STL.64 [R1+0x6d8], R200 ;  /* 0x0006d8c801007387 */ /* 0x000fe80000100a00 */
[----:B-----5:R-:W-:Y:S04]  /*ea70*/  STL.64 [R1+0x6d0], R198 ;  /* 0x0006d0c601007387 */ /* 0x020fe80000100a00 */
[----:B------:R-:W-:Y:S04]  /*ea80*/  STL.64 [R1+0x6c8], R134 ;  /* 0x0006c88601007387 */ /* 0x000fe80000100a00 */
[----:B------:R-:W-:Y:S04]  /*ea90*/  STL.64 [R1+0x6c0], R132 ;  /* 0x0006c08401007387 */ /* 0x000fe80000100a00 */
[----:B------:R1:W-:Y:S01]  /*eaa0*/  STL.64 [R1+0x6b8], R2 ;  /* 0x0006b80201007387 */ /* 0x0003e20000100a00 */
[----:B------:R-:W1:Y:S01]  /*eab0*/  FENCE.VIEW.ASYNC.T ;  /* 0x00000000000073c6 */ /* 0x000e620000000200 */
[----:B---3--:R-:W-:Y:S01]  /*eac0*/  IMAD.MOV.U32 R66, RZ, RZ, R64 ;  /* 0x000000ffff427224 */ /* 0x008fe200078e0040 */
[----:B------:R-:W-:Y:S01]  /*ead0*/  MOV R67, R65 ;  /* 0x0000004100437202 */ /* 0x000fe20000000f00 */
[----:B--2---:R-:W-:-:S02]  /*eae0*/  IMAD.MOV.U32 R64, RZ, RZ, R62 ;  /* 0x000000ffff407224 */ /* 0x004fc400078e003e */
[----:B------:R-:W-:Y:S02]  /*eaf0*/  IMAD.MOV.U32 R62, RZ, RZ, R60 ;  /* 0x000000ffff3e7224 */ /* 0x000fe400078e003c */
[----:B------:R-:W-:Y:S02]  /*eb00*/  IMAD.MOV.U32 R60, RZ, RZ, R56 ;  /* 0x000000ffff3c7224 */ /* 0x000fe400078e0038 */
[----:B------:R-:W-:Y:S02]  /*eb10*/  IMAD.MOV.U32 R65, RZ, RZ, R63 ;  /* 0x000000ffff417224 */ /* 0x000fe400078e003f */
[----:B------:R-:W-:Y:S02]  /*eb20*/  IMAD.MOV.U32 R63, RZ, RZ, R61 ;  /* 0x000000ffff3f7224 */ /* 0x000fe400078e003d */
[----:B------:R-:W-:Y:S02]  /*eb30*/  IMAD.MOV.U32 R61, RZ, RZ, R57 ;  /* 0x000000ffff3d7224 */ /* 0x000fe400078e0039 */
[----:B----4-:R-:W-:Y:S01]  /*eb40*/  IMAD.MOV.U32 R56, RZ, RZ, R52 ;  /* 0x000000ffff387224 */ /* 0x010fe200078e0034 */
[----:B------:R-:W-:Y:S01]  /*eb50*/  MOV R57, R53 ;  /* 0x0000003500397202 */ /* 0x000fe20000000f00 */
[----:B-1----:R-:W-:Y:S01]  /*eb60*/  BAR.SYNC.DEFER_BLOCKING 0x0 ;  /* 0x0000000000007b1d */ /* 0x002fe20000010000 */
[----:B------:R-:W-:-:S04]  /*eb70*/  IADD3 R52, P2, PT, R68, UR12, RZ ;  /* 0x0000000c44347c10 */ /* 0x000fc8000ff5e0ff */
[----:B------:R-:W-:Y:S02]  /*eb80*/  IADD3.X R53, PT, PT, R69, UR13, RZ, P2, !PT ;  /* 0x0000000d45357c10 */ /* 0x000fe400097fe4ff */
[----:B------:R-:W-:-:S04]  /*eb90*/  IADD3 R74, P0, PT, R76, UR12, RZ ;  /* 0x0000000c4c4a7c10 */ /* 0x000fc8000ff1e0ff */
[----:B------:R-:W-:Y:S02]  /*eba0*/  IADD3.X R75, PT, PT, R77, UR13, RZ, P0, !PT ;  /* 0x0000000d4d4b7c10 */ /* 0x000fe400087fe4ff */
[----:B------:R-:W-:Y:S02]  /*ebb0*/  IADD3 R2, P0, PT, R72, UR12, RZ ;  /* 0x0000000c48027c10 */ /* 0x000fe4000ff1e0ff */
[----:B------:R-:W-:Y:S01]  /*ebc0*/  IADD3 R68, P2, PT, R70, UR12, RZ ;  /* 0x0000000c46447c10 */ /* 0x000fe2000ff5e0ff */
[----:B------:R-:W-:Y:S01]  /*ebd0*/  STL.64 [R1+0x4e0], R74 ;  /* 0x0004e04a01007387 */ /* 0x000fe20000100a00 */
[----:B------:R-:W-:-:S03]  /*ebe0*/  IADD3.X R3, PT, PT, R73, UR13, RZ, P0, !PT ;  /* 0x0000000d49037c10 */ /* 0x000fc600087fe4ff */
[----:B------:R1:W-:Y:S01]  /*ebf0*/  STL.64 [R1+0x520], R52 ;  /* 0x0005203401007387 */ /* 0x0003e20000100a00 */
[----:B------:R-:W-:-:S03]  /*ec00*/  IADD3.X R69, PT, PT, R71, UR13, RZ, P2, !PT ;  /* 0x0000000d47457c10 */ /* 0x000fc600097fe4ff */
[----:B------:R2:W-:Y:S01]  /*ec10*/  STL.64 [R1+0x560], R2 ;  /* 0x0005600201007387 */ /* 0x0005e20000100a00 */
[----:B-1----:R-:W-:-:S04]  /*ec20*/  IADD3 R52, P3, PT, R66, UR12, RZ ;  /* 0x0000000c42347c10 */ /* 0x002fc8000ff7e0ff */
[----:B------:R-:W-:Y:S01]  /*ec30*/  IADD3.X R53, PT, PT, R67, UR13, RZ, P3, !PT ;  /* 0x0000000d43357c10 */ /* 0x000fe20009ffe4ff */
[----:B------:R-:W-:Y:S01]  /*ec40*/  STL.64 [R1+0x590], R68 ;  /* 0x0005904401007387 */ /* 0x000fe20000100a00 */
[----:B--2---:R-:W-:-:S03]  /*ec50*/  IADD3 R2, P0, PT, R60, UR12, RZ ;  /* 0x0000000c3c027c10 */ /* 0x004fc6000ff1e0ff */
[----:B------:R1:W-:Y:S01]  /*ec60*/  STL.64 [R1+0x5b0], R52 ;  /* 0x0005b03401007387 */ /* 0x0003e20000100a00 */
[----:B------:R-:W-:Y:S02]  /*ec70*/  IADD3.X R3, PT, PT, R61, UR13, RZ, P0, !PT ;  /* 0x0000000d3d037c10 */ /* 0x000fe400087fe4ff */
[----:B------:R-:W-:Y:S02]  /*ec80*/  IADD3 R60, P0, PT, R62, UR12, RZ ;  /* 0x0000000c3e3c7c10 */ /* 0x000fe4000ff1e0ff */
[----:B-1----:R-:W-:Y:S01]  /*ec90*/  IADD3 R52, P2, PT, R64, UR12, RZ ;  /* 0x0000000c40347c10 */ /* 0x002fe2000ff5e0ff */
[----:B------:R1:W-:Y:S03]  /*eca0*/  STL.64 [R1+0x5c8], R2 ;  /* 0x0005c80201007387 */ /* 0x0003e60000100a00 */
[----:B------:R-:W-:Y:S02]  /*ecb0*/  IADD3.X R53, PT, PT, R65, UR13, RZ, P2, !PT ;  /* 0x0000000d41357c10 */ /* 0x000fe400097fe4ff */
[----:B------:R-:W-:-:S03]  /*ecc0*/  IADD3.X R61, PT, PT, R63, UR13, RZ, P0, !PT ;  /* 0x0000000d3f3d7c10 */ /* 0x000fc600087fe4ff */
[----:B------:R2:W-:Y:S01]  /*ecd0*/  STL.64 [R1+0x5e0], R52 ;  /* 0x0005e03401007387 */ /* 0x0005e20000100a00 */
[----:B-1----:R-:W-:-:S04]  /*ece0*/  IADD3 R2, P3, PT, R58, UR12, RZ ;  /* 0x0000000c3a027c10 */ /* 0x002fc8000ff7e0ff */
[----:B------:R-:W-:Y:S02]  /*ecf0*/  IADD3.X R3, PT, PT, R59, UR13, RZ, P3, !PT ;  /* 0x0000000d3b037c10 */ /* 0x000fe40009ffe4ff */
[----:B--2---:R-:W-:Y:S01]  /*ed00*/  IADD3 R52, P2, PT, R248, UR12, RZ ;  /* 0x0000000cf8347c10 */ /* 0x004fe2000ff5e0ff */
[----:B------:R-:W-:Y:S03]  /*ed10*/  STL.64 [R1+0x5f8], R60 ;  /* 0x0005f83c01007387 */ /* 0x000fe60000100a00 */
[----:B------:R-:W-:Y:S01]  /*ed20*/  IADD3.X R53, PT, PT, R249, UR13, RZ, P2, !PT ;  /* 0x0000000df9357c10 */ /* 0x000fe200097fe4ff */
[----:B------:R1:W-:Y:S01]  /*ed30*/  STL.64 [R1+0x610], R2 ;  /* 0x0006100201007387 */ /* 0x0003e20000100a00 */
[----:B------:R-:W-:-:S03]  /*ed40*/  IADD3 R58, P2, PT, R232, UR12, RZ ;  /* 0x0000000ce83a7c10 */ /* 0x000fc6000ff5e0ff */
[----:B------:R2:W-:Y:S01]  /*ed50*/  STL.64 [R1+0x628], R52 ;  /* 0x0006283401007387 */ /* 0x0005e20000100a00 */
[----:B------:R-:W-:Y:S02]  /*ed60*/  IADD3.X R59, PT, PT, R233, UR13, RZ, P2, !PT ;  /* 0x0000000de93b7c10 */ /* 0x000fe400097fe4ff */
[----:B-1----:R-:W-:Y:S02]  /*ed70*/  IADD3 R2, P0, PT, R240, UR12, RZ ;  /* 0x0000000cf0027c10 */ /* 0x002fe4000ff1e0ff */
[----:B--2---:R-:W-:Y:S02]  /*ed80*/  IADD3 R52, P3, PT, R226, UR12, RZ ;  /* 0x0000000ce2347c10 */ /* 0x004fe4000ff7e0ff */
[----:B------:R-:W-:Y:S02]  /*ed90*/  IADD3.X R3, PT, PT, R241, UR13, RZ, P0, !PT ;  /* 0x0000000df1037c10 */ /* 0x000fe400087fe4ff */
[----:B------:R-:W-:-:S03]  /*eda0*/  IADD3.X R53, PT, PT, R227, UR13, RZ, P3, !PT ;  /* 0x0000000de3357c10 */ /* 0x000fc60009ffe4ff */
[----:B------:R1:W-:Y:S04]  /*edb0*/  STL.64 [R1+0x640], R2 ;  /* 0x0006400201007387 */ /* 0x0003e80000100a00 */
[----:B------:R-:W-:Y:S04]  /*edc0*/  STL.64 [R1+0x658], R58 ;  /* 0x0006583a01007387 */ /* 0x000fe80000100a00 */
[----:B------:R2:W-:Y:S01]  /*edd0*/  STL.64 [R1+0x668], R52 ;  /* 0x0006683401007387 */ /* 0x0005e20000100a00 */
[----:B-1----:R-:W-:-:S04]  /*ede0*/  IADD3 R2, P0, PT, R220, UR12, RZ ;  /* 0x0000000cdc027c10 */ /* 0x002fc8000ff1e0ff */
[----:B------:R-:W-:Y:S01]  /*edf0*/  IADD3.X R3, PT, PT, R221, UR13, RZ, P0, !PT ;  /* 0x0000000ddd037c10 */ /* 0x000fe200087fe4ff */
[----:B--2---:R-:W-:Y:S01]  /*ee00*/  IMAD.MOV.U32 R52, RZ, RZ, R36 ;  /* 0x000000ffff347224 */ /* 0x004fe200078e0024 */
[----:B------:R-:W-:Y:S01]  /*ee10*/  IADD3 R36, P2, PT, R202, UR12, RZ ;  /* 0x0000000cca247c10 */ /* 0x000fe2000ff5e0ff */
[----:B------:R-:W-:Y:S02]  /*ee20*/  IMAD.MOV.U32 R53, RZ, RZ, R37 ;  /* 0x000000ffff357224 */ /* 0x000fe400078e0025 */
[----:B------:R1:W-:Y:S01]  /*ee30*/  STL.64 [R1+0x678], R2 ;  /* 0x0006780201007387 */ /* 0x0003e20000100a00 */
[----:B------:R-:W-:Y:S02]  /*ee40*/  IADD3.X R37, PT, PT, R203, UR13, RZ, P2, !PT ;  /* 0x0000000dcb257c10 */ /* 0x000fe400097fe4ff */
[----:B------:R-:W-:-:S03]  /*ee50*/  IADD3 R58, P3, PT, R140, UR12, RZ ;  /* 0x0000000c8c3a7c10 */ /* 0x000fc6000ff7e0ff */
[----:B------:R2:W-:Y:S01]  /*ee60*/  STL.64 [R1+0x680], R36 ;  /* 0x0006802401007387 */ /* 0x0005e20000100a00 */
[----:B------:R-:W-:Y:S02]  /*ee70*/  IADD3.X R59, PT, PT, R141, UR13, RZ, P3, !PT ;  /* 0x0000000d8d3b7c10 */ /* 0x000fe40009ffe4ff */
[----:B-1----:R-:W-:-:S04]  /*ee80*/  IADD3 R2, P0, PT, R56, UR12, RZ ;  /* 0x0000000c38027c10 */ /* 0x002fc8000ff1e0ff */
[----:B------:R-:W-:Y:S02]  /*ee90*/  IADD3.X R3, PT, PT, R57, UR13, RZ, P0, !PT ;  /* 0x0000000d39037c10 */ /* 0x000fe400087fe4ff */
[----:B--2---:R-:W-:Y:S01]  /*eea0*/  IADD3 R36, P2, PT, R50, UR12, RZ ;  /* 0x0000000c32247c10 */ /* 0x004fe2000ff5e0ff */
[----:B------:R-:W-:Y:S03]  /*eeb0*/  STL.64 [R1+0x688], R58 ;  /* 0x0006883a01007387 */ /* 0x000fe60000100a00 */
[----:B------:R-:W-:Y:S01]  /*eec0*/  IADD3.X R37, PT, PT, R51, UR13, RZ, P2, !PT ;  /* 0x0000000d33257c10 */ /* 0x000fe200097fe4ff */
[----:B------:R1:W-:Y:S04]  /*eed0*/  STL.64 [R1+0x2d0], R2 ;  /* 0x0002d00201007387 */ /* 0x0003e80000100a00 */
[----:B------:R2:W-:Y:S01]  /*eee0*/  STL.64 [R1+0x318], R36 ;  /* 0x0003182401007387 */ /* 0x0005e20000100a00 */
[----:B-1----:R-:W-:Y:S01]  /*eef0*/  IADD3 R2, P0, PT, R54, UR12, RZ ;  /* 0x0000000c36027c10 */ /* 0x002fe2000ff1e0ff */
[----:B--2---:R-:W-:-:S03]  /*ef00*/  IMAD.MOV.U32 R36, RZ, RZ, R34 ;  /* 0x000000ffff247224 */ /* 0x004fc600078e0022 */
[----:B------:R-:W-:Y:S01]  /*ef10*/  IADD3.X R3, PT, PT, R55, UR13, RZ, P0, !PT ;  /* 0x0000000d37037c10 */ /* 0x000fe200087fe4ff */
[----:B------:R-:W-:Y:S01]  /*ef20*/  IMAD.MOV.U32 R34, RZ, RZ, R32 ;  /* 0x000000ffff227224 */ /* 0x000fe200078e0020 */
[----:B------:R-:W-:Y:S01]  /*ef30*/  IADD3 R32, P3, PT, R48, UR12, RZ ;  /* 0x0000000c30207c10 */ /* 0x000fe2000ff7e0ff */
[----:B------:R-:W-:Y:S01]  /*ef40*/  IMAD.MOV.U32 R37, RZ, RZ, R35 ;  /* 0x000000ffff257224 */ /* 0x000fe200078e0023 */
[----:B------:R-:W-:Y:S01]  /*ef50*/  IADD3 R50, P2, PT, R52, UR12, RZ ;  /* 0x0000000c34327c10 */ /* 0x000fe2000ff5e0ff */
[----:B------:R-:W-:Y:S01]  /*ef60*/  IMAD.MOV.U32 R35, RZ, RZ, R33 ;  /* 0x000000ffff237224 */ /* 0x000fe200078e0021 */
[----:B------:R1:W-:Y:S01]  /*ef70*/  STL.64 [R1+0x4d8], R2 ;  /* 0x0004d80201007387 */ /* 0x0003e20000100a00 */
[----:B------:R-:W-:Y:S02]  /*ef80*/  IADD3.X R33, PT, PT, R49, UR13, RZ, P3, !PT ;  /* 0x0000000d31217c10 */ /* 0x000fe40009ffe4ff */
[----:B------:R-:W-:-:S03]  /*ef90*/  IADD3.X R51, PT, PT, R53, UR13, RZ, P2, !PT ;  /* 0x0000000d35337c10 */ /* 0x000fc600097fe4ff */
[----:B------:R2:W-:Y:S01]  /*efa0*/  STL.64 [R1+0x558], R32 ;  /* 0x0005582001007387 */ /* 0x0005e20000100a00 */
[----:B-1----:R-:W-:-:S04]  /*efb0*/  IADD3 R2, P0, PT, R42, UR12, RZ ;  /* 0x0000000c2a027c10 */ /* 0x002fc8000ff1e0ff */
[----:B------:R-:W-:Y:S02]  /*efc0*/  IADD3.X R3, PT, PT, R43, UR13, RZ, P0, !PT ;  /* 0x0000000d2b037c10 */ /* 0x000fe400087fe4ff */
[----:B--2---:R-:W-:Y:S01]  /*efd0*/  IADD3 R32, P2, PT, R46, UR12, RZ ;  /* 0x0000000c2e207c10 */ /* 0x004fe2000ff5e0ff */
[----:B------:R-:W-:Y:S01]  /*efe0*/  STL.64 [R1+0x518], R50 ;  /* 0x0005183201007387 */ /* 0x000fe20000100a00 */
[----:B------:R-:W-:Y:S02]  /*eff0*/  IADD3 R42, P0, PT, R44, UR12, RZ ;  /* 0x0000000c2c2a7c10 */ /* 0x000fe4000ff1e0ff */
[----:B------:R-:W-:Y:S01]  /*f000*/  IADD3.X R33, PT, PT, R47, UR13, RZ, P2, !PT ;  /* 0x0000000d2f217c10 */ /* 0x000fe200097fe4ff */
[----:B------:R1:W-:Y:S01]  /*f010*/  STL.64 [R1+0x588], R2 ;  /* 0x0005880201007387 */ /* 0x0003e20000100a00 */
[----:B------:R-:W-:-:S03]  /*f020*/  IADD3.X R43, PT, PT, R45, UR13, RZ, P0, !PT ;  /* 0x0000000d2d2b7c10 */ /* 0x000fc600087fe4ff */
[----:B------:R2:W-:Y:S01]  /*f030*/  STL.64 [R1+0x5a8], R32 ;  /* 0x0005a82001007387 */ /* 0x0005e20000100a00 */
[----:B-1----:R-:W-:-:S04]  /*f040*/  IADD3 R2, P3, PT, R40, UR12, RZ ;  /* 0x0000000c28027c10 */ /* 0x002fc8000ff7e0ff */
[----:B------:R-:W-:Y:S01]  /*f050*/  IADD3.X R3, PT, PT, R41, UR13, RZ, P3, !PT ;  /* 0x0000000d29037c10 */ /* 0x000fe20009ffe4ff */
[----:B--2---:R-:W-:Y:S01]  /*f060*/  IMAD.MOV.U32 R32, RZ, RZ, R28 ;  /* 0x000000ffff207224 */ /* 0x004fe200078e001c */
[----:B------:R-:W-:Y:S01]  /*f070*/  IADD3 R28, P2, PT, R246, UR12, RZ ;  /* 0x0000000cf61c7c10 */ /* 0x000fe2000ff5e0ff */
[----:B------:R-:W-:Y:S01]  /*f080*/  STL.64 [R1+0x5c0], R42 ;  /* 0x0005c02a01007387 */ /* 0x000fe20000100a00 */
[----:B------:R-:W-:Y:S02]  /*f090*/  MOV R33, R29 ;  /* 0x0000001d00217202 */ /* 0x000fe40000000f00 */
[----:B------:R-:W-:Y:S01]  /*f0a0*/  IADD3.X R29, PT, PT, R247, UR13, RZ, P2, !PT ;  /* 0x0000000df71d7c10 */ /* 0x000fe200097fe4ff */
[----:B------:R1:W-:Y:S04]  /*f0b0*/  STL.64 [R1+0x5d8], R2 ;  /* 0x0005d80201007387 */ /* 0x0003e80000100a00 */
[----:B------:R2:W-:Y:S01]  /*f0c0*/  STL.64 [R1+0x5f0], R28 ;  /* 0x0005f01c01007387 */ /* 0x0005e20000100a00 */
[----:B-1----:R-:W-:-:S04]  /*f0d0*/  IADD3 R2, P0, PT, R238, UR12, RZ ;  /* 0x0000000cee027c10 */ /* 0x002fc8000ff1e0ff */
[----:B------:R-:W-:Y:S01]  /*f0e0*/  IADD3.X R3, PT, PT, R239, UR13, RZ, P0, !PT ;  /* 0x0000000def037c10 */ /* 0x000fe200087fe4ff */
[----:B--2---:R-:W-:Y:S02]  /*f0f0*/  IMAD.MOV.U32 R28, RZ, RZ, R26 ;  /* 0x000000ffff1c7224 */ /* 0x004fe400078e001a */
[----:B------:R-:W-:Y:S01]  /*f100*/  IMAD.MOV.U32 R26, RZ, RZ, R20 ;  /* 0x000000ffff1a7224 */ /* 0x000fe200078e0014 */
[----:B------:R-:W-:Y:S01]  /*f110*/  IADD3 R20, P3, PT, R224, UR12, RZ ;  /* 0x0000000ce0147c10 */ /* 0x000fe2000ff7e0ff */
[----:B------:R1:W-:Y:S01]  /*f120*/  STL.64 [R1+0x608], R2 ;  /* 0x0006080201007387 */ /* 0x0003e20000100a00 */
[----:B------:R-:W-:Y:S01]  /*f130*/  IADD3 R40, P2, PT, R230, UR12, RZ ;  /* 0x0000000ce6287c10 */ /* 0x000fe2000ff5e0ff */
[----:B------:R-:W-:Y:S02]  /*f140*/  IMAD.MOV.U32 R29, RZ, RZ, R27 ;  /* 0x000000ffff1d7224 */ /* 0x000fe400078e001b */
[----:B------:R-:W-:Y:S01]  /*f150*/  IMAD.MOV.U32 R27, RZ, RZ, R21 ;  /* 0x000000ffff1b7224 */ /* 0x000fe200078e0015 */
[----:B------:R-:W-:-:S02]  /*f160*/  IADD3.X R21, PT, PT, R225, UR13, RZ, P3, !PT ;  /* 0x0000000de1157c10 */ /* 0x000fc40009ffe4ff */
[----:B------:R-:W-:Y:S02]  /*f170*/  IADD3.X R41, PT, PT, R231, UR13, RZ, P2, !PT ;  /* 0x0000000de7297c10 */ /* 0x000fe400097fe4ff */
[----:B-1----:R-:W-:Y:S01]  /*f180*/  IADD3 R2, P0, PT, R218, UR12, RZ ;  /* 0x0000000cda027c10 */ /* 0x002fe2000ff1e0ff */
[----:B------:R1:W-:Y:S03]  /*f190*/  STL.64 [R1+0x638], R20 ;  /* 0x0006381401007387 */ /* 0x0003e60000100a00 */
[----:B------:R-:W-:Y:S01]  /*f1a0*/  IADD3.X R3, PT, PT, R219, UR13, RZ, P0, !PT ;  /* 0x0000000ddb037c10 */ /* 0x000fe200087fe4ff */
[----:B------:R-:W-:Y:S04]  /*f1b0*/  STL.64 [R1+0x620], R40 ;  /* 0x0006202801007387 */ /* 0x000fe80000100a00 */
[----:B------:R2:W-:Y:S01]  /*f1c0*/  STL.64 [R1+0x650], R2 ;  /* 0x0006500201007387 */ /* 0x0005e20000100a00 */
[----:B-1----:R-:W-:-:S04]  /*f1d0*/  IADD3 R20, P2, PT, R196, UR12, RZ ;  /* 0x0000000cc4147c10 */ /* 0x002fc8000ff5e0ff */
[----:B------:R-:W-:Y:S02]  /*f1e0*/  IADD3.X R21, PT, PT, R197, UR13, RZ, P2, !PT ;  /* 0x0000000dc5157c10 */ /* 0x000fe400097fe4ff */
[----:B--2---:R-:W-:-:S03]  /*f1f0*/  IADD3 R2, P0, PT, R38, UR12, RZ ;  /* 0x0000000c26027c10 */ /* 0x004fc6000ff1e0ff */
        /* <DEDUP_REMOVED lines=22> */
[----:B------:R-:W-:Y:S02]  /*f360*/  IADD3.X R21, PT, PT, R29, UR13, RZ, P2, !PT ;  /* 0x0000000d1d157c10 */ /* 0x000fe400097fe4ff */
[----:B--2---:R-:W-:Y:S02]  /*f370*/  IADD3 R2, P3, PT, R22, UR12, RZ ;  /* 0x0000000c16027c10 */ /* 0x004fe4000ff7e0ff */
[----:B------:R-:W-:Y:S02]  /*f380*/  IADD3 R24, P0, PT, R26, UR12, RZ ;  /* 0x0000000c1a187c10 */ /* 0x000fe4000ff1e0ff */
[----:B------:R-:W-:Y:S01]  /*f390*/  IADD3.X R3, PT, PT, R23, UR13, RZ, P3, !PT ;  /* 0x0000000d17037c10 */ /* 0x000fe20009ffe4ff */
[----:B------:R1:W-:Y:S01]  /*f3a0*/  STL.64 [R1+0x550], R20 ;  /* 0x0005501401007387 */ /* 0x0003e20000100a00 */
[----:B------:R-:W-:-:S03]  /*f3b0*/  IADD3.X R25, PT, PT, R27, UR13, RZ, P0, !PT ;  /* 0x0000000d1b197c10 */ /* 0x000fc600087fe4ff */
[----:B------:R2:W-:Y:S01]  /*f3c0*/  STL.64 [R1+0x5a0], R2 ;  /* 0x0005a00201007387 */ /* 0x0005e20000100a00 */
[----:B------:R-:W-:Y:S02]  /*f3d0*/  IADD3 R248, P3, PT, R222, UR12, RZ ;  /* 0x0000000cdef87c10 */ /* 0x000fe4000ff7e0ff */
[----:B-1----:R-:W-:Y:S02]  /*f3e0*/  IADD3 R20, P2, PT, R244, UR12, RZ ;  /* 0x0000000cf4147c10 */ /* 0x002fe4000ff5e0ff */
[----:B--2---:R-:W-:Y:S02]  /*f3f0*/  IADD3 R2, P0, PT, R236, UR12, RZ ;  /* 0x0000000cec027c10 */ /* 0x004fe4000ff1e0ff */
[----:B------:R-:W-:Y:S02]  /*f400*/  IADD3.X R21, PT, PT, R245, UR13, RZ, P2, !PT ;  /* 0x0000000df5157c10 */ /* 0x000fe400097fe4ff */
[----:B------:R-:W-:Y:S02]  /*f410*/  IADD3 R244, P2, PT, R228, UR12, RZ ;  /* 0x0000000ce4f47c10 */ /* 0x000fe4000ff5e0ff */
[----:B------:R-:W-:-:S02]  /*f420*/  IADD3.X R3, PT, PT, R237, UR13, RZ, P0, !PT ;  /* 0x0000000ded037c10 */ /* 0x000fc400087fe4ff */
[----:B------:R-:W-:Y:S02]  /*f430*/  IADD3 R246, P0, PT, R216, UR12, RZ ;  /* 0x0000000cd8f67c10 */ /* 0x000fe4000ff1e0ff */
[----:B------:R-:W-:Y:S01]  /*f440*/  IADD3.X R245, PT, PT, R229, UR13, RZ, P2, !PT ;  /* 0x0000000de5f57c10 */ /* 0x000fe200097fe4ff */
[----:B------:R1:W-:Y:S01]  /*f450*/  STL.64 [R1+0x580], R24 ;  /* 0x0005801801007387 */ /* 0x0003e20000100a00 */
[----:B------:R-:W-:Y:S02]  /*f460*/  IADD3.X R249, PT, PT, R223, UR13, RZ, P3, !PT ;  /* 0x0000000ddff97c10 */ /* 0x000fe40009ffe4ff */
[----:B------:R-:W-:Y:S01]  /*f470*/  IADD3 R240, P2, PT, R142, UR12, RZ ;  /* 0x0000000c8ef07c10 */ /* 0x000fe2000ff5e0ff */
[----:B------:R2:W-:Y:S01]  /*f480*/  STL.64 [R1+0x5b8], R20 ;  /* 0x0005b81401007387 */ /* 0x0005e20000100a00 */
[----:B------:R-:W-:Y:S02]  /*f490*/  IADD3.X R247, PT, PT, R217, UR13, RZ, P0, !PT ;  /* 0x0000000dd9f77c10 */ /* 0x000fe400087fe4ff */
[----:B------:R-:W-:Y:S01]  /*f4a0*/  IADD3 R232, P0, PT, R18, UR12, RZ ;  /* 0x0000000c12e87c10 */ /* 0x000fe2000ff1e0ff */
[----:B------:R3:W-:Y:S01]  /*f4b0*/  STL.64 [R1+0x5d0], R2 ;  /* 0x0005d00201007387 */ /* 0x0007e20000100a00 */
[----:B------:R-:W-:-:S02]  /*f4c0*/  IADD3 R238, P3, PT, R136, UR12, RZ ;  /* 0x0000000c88ee7c10 */ /* 0x000fc4000ff7e0ff */
[----:B------:R-:W-:Y:S01]  /*f4d0*/  IADD3.X R241, PT, PT, R143, UR13, RZ, P2, !PT ;  /* 0x0000000d8ff17c10 */ /* 0x000fe200097fe4ff */
[----:B------:R-:W-:Y:S01]  /*f4e0*/  STL.64 [R1+0x5e8], R244 ;  /* 0x0005e8f401007387 */ /* 0x000fe20000100a00 */
[----:B------:R-:W-:Y:S02]  /*f4f0*/  IADD3 R230, P2, PT, R6, UR12, RZ ;  /* 0x0000000c06e67c10 */ /* 0x000fe4000ff5e0ff */
[----:B------:R-:W-:Y:S01]  /*f500*/  IADD3.X R233, PT, PT, R19, UR13, RZ, P0, !PT ;  /* 0x0000000d13e97c10 */ /* 0x000fe200087fe4ff */
[----:B------:R-:W-:Y:S01]  /*f510*/  STL.64 [R1+0x6e0], R244 ;  /* 0x0006e0f401007387 */ /* 0x000fe20000100a00 */
[----:B------:R-:W-:-:S03]  /*f520*/  IADD3 R228, P0, PT, R16, UR12, RZ ;  /* 0x0000000c10e47c10 */ /* 0x000fc6000ff1e0ff */
[----:B------:R-:W-:Y:S01]  /*f530*/  STL.64 [R1+0x600], R248 ;  /* 0x000600f801007387 */ /* 0x000fe20000100a00 */
[----:B------:R-:W-:-:S03]  /*f540*/  IADD3.X R239, PT, PT, R137, UR13, RZ, P3, !PT ;  /* 0x0000000d89ef7c10 */ /* 0x000fc60009ffe4ff */
[----:B------:R-:W-:Y:S01]  /*f550*/  STL.64 [R1+0x6e8], R248 ;  /* 0x0006e8f801007387 */ /* 0x000fe20000100a00 */
[----:B------:R-:W-:-:S03]  /*f560*/  IADD3.X R231, PT, PT, R7, UR13, RZ, P2, !PT ;  /* 0x0000000d07e77c10 */ /* 0x000fc600097fe4ff */
[----:B------:R-:W-:Y:S01]  /*f570*/  STL.64 [R1+0x618], R246 ;  /* 0x000618f601007387 */ /* 0x000fe20000100a00 */
[----:B------:R-:W-:-:S03]  /*f580*/  IADD3.X R229, PT, PT, R17, UR13, RZ, P0, !PT ;  /* 0x0000000d11e57c10 */ /* 0x000fc600087fe4ff */
[----:B------:R-:W-:Y:S01]  /*f590*/  STL.64 [R1+0x6f0], R246 ;  /* 0x0006f0f601007387 */ /* 0x000fe20000100a00 */
[----:B------:R-:W-:-:S03]  /*f5a0*/  IADD3 R222, P0, PT, R4, UR12, RZ ;  /* 0x0000000c04de7c10 */ /* 0x000fc6000ff1e0ff */
[----:B------:R-:W-:Y:S04]  /*f5b0*/  STL.64 [R1+0x630], R240 ;  /* 0x000630f001007387 */ /* 0x000fe80000100a00 */
[----:B------:R-:W-:Y:S04]  /*f5c0*/  STL.64 [R1+0x6f8], R240 ;  /* 0x0006f8f001007387 */ /* 0x000fe80000100a00 */
[----:B------:R-:W4:Y:S01]  /*f5d0*/  LDL.LU.64 R6, [R1+0x110] ;  /* 0x0001100001067983 */ /* 0x000f220000300a00 */
[----:B------:R-:W-:-:S03]  /*f5e0*/  IADD3.X R223, PT, PT, R5, UR13, RZ, P0, !PT ;  /* 0x0000000d05df7c10 */ /* 0x000fc600087fe4ff */
[----:B------:R-:W-:Y:S04]  /*f5f0*/  STL.64 [R1+0x648], R238 ;  /* 0x000648ee01007387 */ /* 0x000fe80000100a00 */
[----:B------:R-:W-:Y:S04]  /*f600*/  STL.64 [R1+0x270], R232 ;  /* 0x000270e801007387 */ /* 0x000fe80000100a00 */
[----:B------:R-:W-:Y:S04]  /*f610*/  STL.64 [R1+0x280], R230 ;  /* 0x000280e601007387 */ /* 0x000fe80000100a00 */
[----:B------:R-:W-:Y:S04]  /*f620*/  STL.64 [R1+0x2a0], R228 ;  /* 0x0002a0e401007387 */ /* 0x000fe80000100a00 */
[----:B------:R-:W2:Y:S01]  /*f630*/  LDL.LU.64 R4, [R1+0x108] ;  /* 0x0001080001047983 */ /* 0x000ea20000300a00 */
[----:B------:R-:W-:-:S02]  /*f640*/  IADD3 R226, P2, PT, R14, UR12, RZ ;  /* 0x0000000c0ee27c10 */ /* 0x000fc4000ff5e0ff */
[----:B------:R-:W-:Y:S01]  /*f650*/  IADD3 R224, P3, PT, R12, UR12, RZ ;  /* 0x0000000c0ce07c10 */ /* 0x000fe2000ff7e0ff */
[----:B------:R-:W3:Y:S01]  /*f660*/  LDL.LU.64 R32, [R1+0x100] ;  /* 0x0001000001207983 */ /* 0x000ee20000300a00 */
[----:B------:R-:W-:Y:S02]  /*f670*/  IADD3.X R227, PT, PT, R15, UR13, RZ, P2, !PT ;  /* 0x0000000d0fe37c10 */ /* 0x000fe400097fe4ff */
[----:B------:R-:W-:Y:S01]  /*f680*/  IADD3.X R225, PT, PT, R13, UR13, RZ, P3, !PT ;  /* 0x0000000d0de17c10 */ /* 0x000fe20009ffe4ff */
[----:B------:R-:W3:Y:S01]  /*f690*/  LDL.LU.64 R30, [R1+0xf8] ;  /* 0x0000f800011e7983 */ /* 0x000ee20000300a00 */
[----:B------:R-:W-:Y:S02]  /*f6a0*/  IADD3 R220, P2, PT, R10, UR12, RZ ;  /* 0x0000000c0adc7c10 */ /* 0x000fe4000ff5e0ff */
[----:B------:R-:W-:Y:S01]  /*f6b0*/  IADD3 R218, P0, PT, R8, UR12, RZ ;  /* 0x0000000c08da7c10 */ /* 0x000fe2000ff1e0ff */
[----:B------:R-:W3:Y:S01]  /*f6c0*/  LDL.LU.64 R28, [R1+0xf0] ;  /* 0x0000f000011c7983 */ /* 0x000ee20000300a00 */
[----:B------:R-:W-:-:S03]  /*f6d0*/  IADD3.X R221, PT, PT, R11, UR13, RZ, P2, !PT ;  /* 0x0000000d0bdd7c10 */ /* 0x000fc600097fe4ff */
[----:B------:R-:W-:Y:S01]  /*f6e0*/  STL.64 [R1+0x2c0], R226 ;  /* 0x0002c0e201007387 */ /* 0x000fe20000100a00 */
[----:B------:R-:W-:-:S03]  /*f6f0*/  IADD3.X R219, PT, PT, R9, UR13, RZ, P0, !PT ;  /* 0x0000000d09db7c10 */ /* 0x000fc600087fe4ff */
[----:B------:R-:W-:Y:S04]  /*f700*/  STL.64 [R1+0x2e0], R224 ;  /* 0x0002e0e001007387 */ /* 0x000fe80000100a00 */
[----:B------:R-:W-:Y:S04]  /*f710*/  STL.64 [R1+0x308], R222 ;  /* 0x000308de01007387 */ /* 0x000fe80000100a00 */
[----:B------:R-:W3:Y:S04]  /*f720*/  LDL.LU.64 R12, [R1+0xe8] ;  /* 0x0000e800010c7983 */ /* 0x000ee80000300a00 */
[----:B------:R-:W3:Y:S04]  /*f730*/  LDL.LU.64 R26, [R1+0xe0] ;  /* 0x0000e000011a7983 */ /* 0x000ee80000300a00 */
[----:B------:R-:W3:Y:S04]  /*f740*/  LDL.LU.64 R22, [R1+0xd8] ;  /* 0x0000d80001167983 */ /* 0x000ee80000300a00 */
[----:B------:R-:W3:Y:S04]  /*f750*/  LDL.LU.64 R16, [R1+0xd0] ;  /* 0x0000d00001107983 */ /* 0x000ee80000300a00 */
[----:B------:R-:W-:Y:S04]  /*f760*/  STL.64 [R1+0x4c8], R220 ;  /* 0x0004c8dc01007387 */ /* 0x000fe80000100a00 */
[----:B------:R-:W-:Y:S01]  /*f770*/  STL.64 [R1+0x508], R218 ;  /* 0x000508da01007387 */ /* 0x000fe20000100a00 */
[----:B------:R-:W-:-:S03]  /*f780*/  USHF.L.U64.HI UR15, UR6, 0x2, UR15 ;  /* 0x00000002060f7899 */ /* 0x000fc6000801020f */
[----:B------:R-:W3:Y:S01]  /*f790*/  LDL.LU.64 R10, [R1+0xc8] ;  /* 0x0000c800010a7983 */ /* 0x000ee20000300a00 */
[----:B------:R-:W-:Y:S02]  /*f7a0*/  IADD3 R216, P2, PT, R250, UR12, RZ ;  /* 0x0000000cfad87c10 */ /* 0x000fe4000ff5e0ff */
[----:B------:R-:W-:Y:S01]  /*f7b0*/  IADD3 R214, P3, PT, R242, UR12, RZ ;  /* 0x0000000cf2d67c10 */ /* 0x000fe2000ff7e0ff */
[----:B------:R-:W3:Y:S01]  /*f7c0*/  LDL.LU.64 R14, [R1+0xc0] ;  /* 0x0000c000010e7983 */ /* 0x000ee20000300a00 */
[----:B------:R-:W-:Y:S02]  /*f7d0*/  IADD3 R212, P4, PT, R234, UR12, RZ ;  /* 0x0000000cead47c10 */ /* 0x000fe4000ff9e0ff */
[----:B------:R-:W-:Y:S01]  /*f7e0*/  IADD3.X R217, PT, PT, R251, UR13, RZ, P2, !PT ;  /* 0x0000000dfbd97c10 */ /* 0x000fe200097fe4ff */
[----:B------:R-:W3:Y:S01]  /*f7f0*/  LDL.LU.64 R8, [R1+0xb8] ;  /* 0x0000b80001087983 */ /* 0x000ee20000300a00 */
[----:B------:R-:W-:Y:S02]  /*f800*/  IADD3.X R215, PT, PT, R243, UR13, RZ, P3, !PT ;  /* 0x0000000df3d77c10 */ /* 0x000fe40009ffe4ff */
[----:B------:R-:W-:-:S02]  /*f810*/  IADD3.X R213, PT, PT, R235, UR13, RZ, P4, !PT ;  /* 0x0000000debd57c10 */ /* 0x000fc4000a7fe4ff */
[----:B----4-:R-:W-:-:S04]  /*f820*/  IADD3 R142, P0, PT, R6, UR14, RZ ;  /* 0x0000000e068e7c10 */ /* 0x010fc8000ff1e0ff */
[----:B------:R-:W-:Y:S02]  /*f830*/  IADD3.X R143, PT, PT, R7, UR15, RZ, P0, !PT ;  /* 0x0000000f078f7c10 */ /* 0x000fe400087fe4ff */
[----:B------:R-:W4:Y:S04]  /*f840*/  LDL.LU.64 R6, [R1+0xb0] ;  /* 0x0000b00001067983 */ /* 0x000f280000300a00 */
[----:B------:R-:W-:Y:S04]  /*f850*/  STL.64 [R1+0x548], R216 ;  /* 0x000548d801007387 */ /* 0x000fe80000100a00 */
[----:B------:R-:W-:Y:S01]  /*f860*/  STL.64 [R1+0x578], R214 ;  /* 0x000578d601007387 */ /* 0x000fe20000100a00 */
[----:B--2---:R-:W-:-:S03]  /*f870*/  IADD3 R138, P0, PT, R4, UR14, RZ ;  /* 0x0000000e048a7c10 */ /* 0x004fc6000ff1e0ff */
[----:B------:R-:W-:Y:S01]  /*f880*/  STL.64 [R1+0x598], R212 ;  /* 0x000598d401007387 */ /* 0x000fe20000100a00 */
[----:B------:R-:W-:-:S03]  /*f890*/  IADD3.X R139, PT, PT, R5, UR15, RZ, P0, !PT ;  /* 0x0000000f058b7c10 */ /* 0x000fc600087fe4ff */
[----:B------:R-:W2:Y:S01]  /*f8a0*/  LDL.LU.64 R4, [R1+0xa8] ;  /* 0x0000a80001047983 */ /* 0x000ea20000300a00 */
[----:B---3--:R-:W-:Y:S02]  /*f8b0*/  IADD3 R136, P2, PT, R32, UR14, RZ ;  /* 0x0000000e20887c10 */ /* 0x008fe4000ff5e0ff */
[----:B------:R-:W-:Y:S01]  /*f8c0*/  IADD3 R140, P3, PT, R30, UR14, RZ ;  /* 0x0000000e1e8c7c10 */ /* 0x000fe2000ff7e0ff */
[----:B-1----:R-:W3:Y:S01]  /*f8d0*/  LDL.LU.64 R24, [R1+0xa0] ;  /* 0x0000a00001187983 */ /* 0x002ee20000300a00 */
[----:B------:R-:W-:-:S03]  /*f8e0*/  IADD3 R144, P4, PT, R28, UR14, RZ ;  /* 0x0000000e1c907c10 */ /* 0x000fc6000ff9e0ff */
[----:B------:R-:W3:Y:S01]  /*f8f0*/  LDL.LU.64 R20, [R1+0x118] ;  /* 0x0001180001147983 */ /* 0x000ee20000300a00 */
[----:B------:R-:W-:-:S03]  /*f900*/  IADD3.X R137, PT, PT, R33, UR15, RZ, P2, !PT ;  /* 0x0000000f21897c10 */ /* 0x000fc600097fe4ff */
[----:B------:R-:W3:Y:S01]  /*f910*/  LDL.LU.64 R18, [R1+0x120] ;  /* 0x0001200001127983 */ /* 0x000ee20000300a00 */
[----:B------:R-:W-:Y:S02]  /*f920*/  IADD3.X R141, PT, PT, R31, UR15, RZ, P3, !PT ;  /* 0x0000000f1f8d7c10 */ /* 0x000fe40009ffe4ff */
[----:B------:R-:W-:-:S04]  /*f930*/  IADD3 R148, P0, PT, R12, UR14, RZ ;  /* 0x0000000e0c947c10 */ /* 0x000fc8000ff1e0ff */
[----:B------:R-:W-:Y:S02]  /*f940*/  IADD3.X R149, PT, PT, R13, UR15, RZ, P0, !PT ;  /* 0x0000000f0d957c10 */ /* 0x000fe400087fe4ff */
[----:B------:R-:W3:Y:S01]  /*f950*/  LDL.LU.64 R12, [R1+0x128] ;  /* 0x00012800010c7983 */ /* 0x000ee20000300a00 */
[----:B------:R-:W-:-:S03]  /*f960*/  IADD3.X R145, PT, PT, R29, UR15, RZ, P4, !PT ;  /* 0x0000000f1d917c10 */ /* 0x000fc6000a7fe4ff */
[----:B------:R-:W3:Y:S04]  /*f970*/  LDL.LU.64 R32, [R1+0x130] ;  /* 0x0001300001207983 */ /* 0x000ee80000300a00 */
[----:B------:R-:W3:Y:S04]  /*f980*/  LDL.LU.64 R30, [R1+0x138] ;  /* 0x00013800011e7983 */ /* 0x000ee80000300a00 */
[----:B------:R-:W3:Y:S01]  /*f990*/  LDL.LU.64 R28, [R1+0x140] ;  /* 0x00014000011c7983 */ /* 0x000ee20000300a00 */
[----:B------:R-:W-:-:S04]  /*f9a0*/  IADD3 R170, P0, PT, R10, UR14, RZ ;  /* 0x0000000e0aaa7c10 */ /* 0x000fc8000ff1e0ff */
[----:B------:R-:W-:Y:S02]  /*f9b0*/  IADD3.X R171, PT, PT, R11, UR15, RZ, P0, !PT ;  /* 0x0000000f0bab7c10 */ /* 0x000fe400087fe4ff */
[----:B------:R-:W3:Y:S01]  /*f9c0*/  LDL.LU.64 R10, [R1+0x148] ;  /* 0x00014800010a7983 */ /* 0x000ee20000300a00 */
[----:B------:R-:W-:Y:S02]  /*f9d0*/  IADD3 R152, P2, PT, R26, UR14, RZ ;  /* 0x0000000e1a987c10 */ /* 0x000fe4000ff5e0ff */
[----:B------:R-:W-:Y:S02]  /*f9e0*/  IADD3 R160, P3, PT, R22, UR14, RZ ;  /* 0x0000000e16a07c10 */ /* 0x000fe4000ff7e0ff */
[----:B------:R-:W-:Y:S02]  /*f9f0*/  IADD3 R164, P4, PT, R16, UR14, RZ ;  /* 0x0000000e10a47c10 */ /* 0x000fe4000ff9e0ff */
[----:B------:R-:W-:Y:S02]  /*fa00*/  IADD3.X R153, PT, PT, R27, UR15, RZ, P2, !PT ;  /* 0x0000000f1b997c10 */ /* 0x000fe400097fe4ff */
[----:B------:R-:W-:Y:S01]  /*fa10*/  IADD3.X R161, PT, PT, R23, UR15, RZ, P3, !PT ;  /* 0x0000000f17a17c10 */ /* 0x000fe20009ffe4ff */
[----:B------:R-:W3:Y:S01]  /*fa20*/  LDL.LU.64 R26, [R1+0x150] ;  /* 0x00015000011a7983 */ /* 0x000ee20000300a00 */
[----:B------:R-:W-:-:S03]  /*fa30*/  IADD3.X R165, PT, PT, R17, UR15, RZ, P4, !PT ;  /* 0x0000000f11a57c10 */ /* 0x000fc6000a7fe4ff */
[----:B------:R-:W3:Y:S04]  /*fa40*/  LDL.LU.64 R22, [R1+0x158] ;  /* 0x0001580001167983 */ /* 0x000ee80000300a00 */
[----:B------:R-:W3:Y:S01]  /*fa50*/  LDL.LU.64 R16, [R1+0x160] ;  /* 0x0001600001107983 */ /* 0x000ee20000300a00 */
[----:B--2---:R-:W-:-:S04]  /*fa60*/  IADD3 R128, P0, PT, R4, UR14, RZ ;  /* 0x0000000e04807c10 */ /* 0x004fc8000ff1e0ff */
[----:B------:R-:W-:Y:S02]  /*fa70*/  IADD3.X R129, PT, PT, R5, UR15, RZ, P0, !PT ;  /* 0x0000000f05817c10 */ /* 0x000fe400087fe4ff */
[----:B------:R-:W2:Y:S01]  /*fa80*/  LDL.LU.64 R4, [R1+0x168] ;  /* 0x0001680001047983 */ /* 0x000ea20000300a00 */
[----:B------:R-:W-:Y:S02]  /*fa90*/  IADD3 R178, P3, PT, R8, UR14, RZ ;  /* 0x0000000e08b27c10 */ /* 0x000fe4000ff7e0ff */
[----:B------:R-:W-:Y:S02]  /*faa0*/  IADD3 R174, P2, PT, R14, UR14, RZ ;  /* 0x0000000e0eae7c10 */ /* 0x000fe4000ff5e0ff */
[----:B----4-:R-:W-:Y:S02]  /*fab0*/  IADD3 R158, P4, PT, R6, UR14, RZ ;  /* 0x0000000e069e7c10 */ /* 0x010fe4000ff9e0ff */
[----:B------:R-:W-:Y:S02]  /*fac0*/  IADD3.X R179, PT, PT, R9, UR15, RZ, P3, !PT ;  /* 0x0000000f09b37c10 */ /* 0x000fe40009ffe4ff */
[----:B---3--:R-:W-:-:S02]  /*fad0*/  IADD3 R118, P3, PT, R20, UR14, RZ ;  /* 0x0000000e14767c10 */ /* 0x008fc4000ff7e0ff */
[----:B------:R-:W-:Y:S02]  /*fae0*/  IADD3.X R175, PT, PT, R15, UR15, RZ, P2, !PT ;  /* 0x0000000f0faf7c10 */ /* 0x000fe400097fe4ff */
[----:B------:R-:W-:Y:S01]  /*faf0*/  IADD3.X R159, PT, PT, R7, UR15, RZ, P4, !PT ;  /* 0x0000000f079f7c10 */ /* 0x000fe2000a7fe4ff */
[----:B------:R-:W3:Y:S01]  /*fb00*/  LDL.LU.64 R14, [R1+0x170] ;  /* 0x00017000010e7983 */ /* 0x000ee20000300a00 */
[----:B------:R-:W-:Y:S02]  /*fb10*/  IADD3 R126, P2, PT, R24, UR14, RZ ;  /* 0x0000000e187e7c10 */ /* 0x000fe4000ff5e0ff */
[----:B------:R-:W-:Y:S01]  /*fb20*/  IADD3 R110, P4, PT, R18, UR14, RZ ;  /* 0x0000000e126e7c10 */ /* 0x000fe2000ff9e0ff */
[----:B------:R-:W4:Y:S01]  /*fb30*/  LDL.LU.64 R8, [R1+0x178] ;  /* 0x0001780001087983 */ /* 0x000f220000300a00 */
[----:B------:R-:W-:-:S03]  /*fb40*/  IADD3 R102, P0, PT, R12, UR14, RZ ;  /* 0x0000000e0c667c10 */ /* 0x000fc6000ff1e0ff */
[----:B------:R-:W3:Y:S01]  /*fb50*/  LDL.LU.64 R6, [R1+0x180] ;  /* 0x0001800001067983 */ /* 0x000ee20000300a00 */
[----:B------:R-:W-:Y:S02]  /*fb60*/  IADD3.X R119, PT, PT, R21, UR15, RZ, P3, !PT ;  /* 0x0000000f15777c10 */ /* 0x000fe40009ffe4ff */
[----:B------:R-:W-:Y:S01]  /*fb70*/  IADD3.X R103, PT, PT, R13, UR15, RZ, P0, !PT ;  /* 0x0000000f0d677c10 */ /* 0x000fe200087fe4ff */
[----:B------:R-:W3:Y:S01]  /*fb80*/  LDL.LU.64 R20, [R1+0x188] ;  /* 0x0001880001147983 */ /* 0x000ee20000300a00 */
[----:B------:R-:W-:Y:S02]  /*fb90*/  IADD3.X R127, PT, PT, R25, UR15, RZ, P2, !PT ;  /* 0x0000000f197f7c10 */ /* 0x000fe400097fe4ff */
[----:B------:R-:W-:Y:S01]  /*fba0*/  IADD3.X R111, PT, PT, R19, UR15, RZ, P4, !PT ;  /* 0x0000000f136f7c10 */ /* 0x000fe2000a7fe4ff */
[----:B------:R-:W3:Y:S04]  /*fbb0*/  LDL.LU.64 R24, [R1+0x190] ;  /* 0x0001900001187983 */ /* 0x000ee80000300a00 */
[----:B------:R-:W3:Y:S04]  /*fbc0*/  LDL.LU.64 R18, [R1+0x198] ;  /* 0x0001980001127983 */ /* 0x000ee80000300a00 */
[----:B------:R-:W4:Y:S01]  /*fbd0*/  LDL.LU.64 R12, [R1+0x1a0] ;  /* 0x0001a000010c7983 */ /* 0x000f220000300a00 */
[----:B------:R-:W-:-:S04]  /*fbe0*/  IADD3 R70, P0, PT, R10, UR14, RZ ;  /* 0x0000000e0a467c10 */ /* 0x000fc8000ff1e0ff */
[----:B------:R-:W-:Y:S02]  /*fbf0*/  IADD3.X R71, PT, PT, R11, UR15, RZ, P0, !PT ;  /* 0x0000000f0b477c10 */ /* 0x000fe400087fe4ff */
[----:B------:R-:W4:Y:S04]  /*fc00*/  LDL.LU.64 R10, [R1+0x1a8] ;  /* 0x0001a800010a7983 */ /* 0x000f280000300a00 */
[----:B------:R-:W4:Y:S04]  /*fc10*/  LDL.LU.64 R60, [R1+0x1b0] ;  /* 0x0001b000013c7983 */ /* 0x000f280000300a00 */
[----:B------:R-:W4:Y:S04]  /*fc20*/  LDL.LU.64 R58, [R1+0x1b8] ;  /* 0x0001b800013a7983 */ /* 0x000f280000300a00 */
[----:B------:R-:W4:Y:S04]  /*fc30*/  LDL.LU.64 R54, [R1+0x1c0] ;  /* 0x0001c00001367983 */ /* 0x000f280000300a00 */
[----:B------:R-:W4:Y:S01]  /*fc40*/  LDL.LU.64 R44, [R1+0x1c8] ;  /* 0x0001c800012c7983 */ /* 0x000f220000300a00 */
[----:B------:R-:W-:-:S04]  /*fc50*/  IADD3 R94, P2, PT, R32, UR14, RZ ;  /* 0x0000000e205e7c10 */ /* 0x000fc8000ff5e0ff */
[----:B------:R-:W-:Y:S02]  /*fc60*/  IADD3.X R95, PT, PT, R33, UR15, RZ, P2, !PT ;  /* 0x0000000f215f7c10 */ /* 0x000fe400097fe4ff */
[----:B------:R-:W-:-:S04]  /*fc70*/  IADD3 R62, P2, PT, R26, UR14, RZ ;  /* 0x0000000e1a3e7c10 */ /* 0x000fc8000ff5e0ff */
[----:B------:R-:W-:Y:S02]  /*fc80*/  IADD3.X R63, PT, PT, R27, UR15, RZ, P2, !PT ;  /* 0x0000000f1b3f7c10 */ /* 0x000fe400097fe4ff */
[----:B--2---:R-:W-:-:S04]  /*fc90*/  IADD3 R46, P0, PT, R4, UR14, RZ ;  /* 0x0000000e042e7c10 */ /* 0x004fc8000ff1e0ff */
[----:B------:R-:W-:Y:S02]  /*fca0*/  IADD3.X R47, PT, PT, R5, UR15, RZ, P0, !PT ;  /* 0x0000000f052f7c10 */ /* 0x000fe400087fe4ff */
[----:B------:R-:W2:Y:S04]  /*fcb0*/  LDL.LU.64 R4, [R1+0x1d0] ;  /* 0x0001d00001047983 */ /* 0x000ea80000300a00 */
[----:B------:R-:W2:Y:S04]  /*fcc0*/  LDL.LU.64 R42, [R1+0x1d8] ;  /* 0x0001d800012a7983 */ /* 0x000ea80000300a00 */
[----:B------:R-:W2:Y:S04]  /*fcd0*/  LDL.LU.64 R36, [R1+0x1e0] ;  /* 0x0001e00001247983 */ /* 0x000ea80000300a00 */
[----:B------:R-:W2:Y:S04]  /*fce0*/  LDL.LU.64 R34, [R1+0x1e8] ;  /* 0x0001e80001227983 */ /* 0x000ea80000300a00 */
[----:B------:R-:W2:Y:S01]  /*fcf0*/  LDL.LU.64 R26, [R1+0x1f0] ;  /* 0x0001f000011a7983 */ /* 0x000ea20000300a00 */
[----:B------:R-:W-:-:S02]  /*fd00*/  IADD3 R86, P3, PT, R30, UR14, RZ ;  /* 0x0000000e1e567c10 */ /* 0x000fc4000ff7e0ff */
[----:B------:R-:W-:Y:S02]  /*fd10*/  IADD3 R78, P4, PT, R28, UR14, RZ ;  /* 0x0000000e1c4e7c10 */ /* 0x000fe4000ff9e0ff */
[----:B------:R-:W-:Y:S02]  /*fd20*/  IADD3.X R87, PT, PT, R31, UR15, RZ, P3, !PT ;  /* 0x0000000f1f577c10 */ /* 0x000fe40009ffe4ff */
[----:B------:R-:W-:Y:S02]  /*fd30*/  IADD3 R56, P3, PT, R22, UR14, RZ ;  /* 0x0000000e16387c10 */ /* 0x000fe4000ff7e0ff */
[----:B------:R-:W-:Y:S02]  /*fd40*/  IADD3.X R79, PT, PT, R29, UR15, RZ, P4, !PT ;  /* 0x0000000f1d4f7c10 */ /* 0x000fe4000a7fe4ff */
[----:B------:R-:W-:Y:S01]  /*fd50*/  IADD3 R52, P4, PT, R16, UR14, RZ ;  /* 0x0000000e10347c10 */ /* 0x000fe2000ff9e0ff */
[----:B------:R-:W2:Y:S01]  /*fd60*/  LDL.LU.64 R28, [R1+0x1f8] ;  /* 0x0001f800011c7983 */ /* 0x000ea20000300a00 */
[----:B------:R-:W-:-:S02]  /*fd70*/  IADD3.X R57, PT, PT, R23, UR15, RZ, P3, !PT ;  /* 0x0000000f17397c10 */ /* 0x000fc40009ffe4ff */
[----:B---3--:R-:W-:Y:S02]  /*fd80*/  IADD3 R38, P2, PT, R14, UR14, RZ ;  /* 0x0000000e0e267c10 */ /* 0x008fe4000ff5e0ff */
[----:B----4-:R-:W-:Y:S02]  /*fd90*/  IADD3 R30, P3, PT, R8, UR14, RZ ;  /* 0x0000000e081e7c10 */ /* 0x010fe4000ff7e0ff */
[----:B------:R-:W-:Y:S02]  /*fda0*/  IADD3 R14, P0, PT, R20, UR14, RZ ;  /* 0x0000000e140e7c10 */ /* 0x000fe4000ff1e0ff */
[----:B------:R-:W-:Y:S02]  /*fdb0*/  IADD3.X R53, PT, PT, R17, UR15, RZ, P4, !PT ;  /* 0x0000000f11357c10 */ /* 0x000fe4000a7fe4ff */
[----:B------:R-:W-:Y:S02]  /*fdc0*/  IADD3 R22, P4, PT, R6, UR14, RZ ;  /* 0x0000000e06167c10 */ /* 0x000fe4000ff9e0ff */
[----:B------:R-:W-:-:S02]  /*fdd0*/  IADD3.X R39, PT, PT, R15, UR15, RZ, P2, !PT ;  /* 0x0000000f0f277c10 */ /* 0x000fc400097fe4ff */
[----:B------:R-:W-:Y:S02]  /*fde0*/  IADD3.X R31, PT, PT, R9, UR15, RZ, P3, !PT ;  /* 0x0000000f091f7c10 */ /* 0x000fe40009ffe4ff */
[----:B------:R-:W-:Y:S02]  /*fdf0*/  IADD3 R6, P2, PT, R24, UR14, RZ ;  /* 0x0000000e18067c10 */ /* 0x000fe4000ff5e0ff */
[----:B------:R-:W-:Y:S02]  /*fe00*/  IADD3 R8, P3, PT, R18, UR14, RZ ;  /* 0x0000000e12087c10 */ /* 0x000fe4000ff7e0ff */
[----:B------:R-:W-:Y:S02]  /*fe10*/  IADD3.X R15, PT, PT, R21, UR15, RZ, P0, !PT ;  /* 0x0000000f150f7c10 */ /* 0x000fe400087fe4ff */
[----:B------:R-:W-:Y:S01]  /*fe20*/  IADD3 R24, P0, PT, R10, UR14, RZ ;  /* 0x0000000e0a187c10 */ /* 0x000fe2000ff1e0ff */
[----:B------:R-:W3:Y:S01]  /*fe30*/  LDL.LU.64 R20, [R1+0x200] ;  /* 0x0002000001147983 */ /* 0x000ee20000300a00 */
[----:B------:R-:W-:-:S02]  /*fe40*/  IADD3.X R23, PT, PT, R7, UR15, RZ, P4, !PT ;  /* 0x0000000f07177c10 */ /* 0x000fc4000a7fe4ff */
[----:B------:R-:W-:Y:S02]  /*fe50*/  IADD3 R16, P4, PT, R12, UR14, RZ ;  /* 0x0000000e0c107c10 */ /* 0x000fe4000ff9e0ff */
[----:B------:R-:W-:Y:S02]  /*fe60*/  IADD3.X R7, PT, PT, R25, UR15, RZ, P2, !PT ;  /* 0x0000000f19077c10 */ /* 0x000fe400097fe4ff */
[----:B------:R-:W-:Y:S02]  /*fe70*/  IADD3.X R9, PT, PT, R19, UR15, RZ, P3, !PT ;  /* 0x0000000f13097c10 */ /* 0x000fe40009ffe4ff */
[----:B------:R-:W-:Y:S01]  /*fe80*/  IADD3 R32, P2, PT, R60, UR14, RZ ;  /* 0x0000000e3c207c10 */ /* 0x000fe2000ff5e0ff */
[----:B------:R-:W4:Y:S01]  /*fe90*/  LDL.LU.64 R18, [R1+0x208] ;  /* 0x0002080001127983 */ /* 0x000f220000300a00 */
[----:B------:R-:W-:-:S03]  /*fea0*/  IADD3.X R25, PT, PT, R11, UR15, RZ, P0, !PT ;  /* 0x0000000f0b197c10 */ /* 0x000fc600087fe4ff */
[----:B------:R-:W4:Y:S01]  /*feb0*/  LDL.LU.64 R10, [R1+0x210] ;  /* 0x00021000010a7983 */ /* 0x000f220000300a00 */
[----:B------:R-:W-:-:S03]  /*fec0*/  IADD3.X R17, PT, PT, R13, UR15, RZ, P4, !PT ;  /* 0x0000000f0d117c10 */ /* 0x000fc6000a7fe4ff */
[----:B------:R-:W4:Y:S01]  /*fed0*/  LDL.LU.64 R50, [R1+0x218] ;  /* 0x0002180001327983 */ /* 0x000f220000300a00 */
[----:B------:R-:W-:Y:S02]  /*fee0*/  IADD3.X R33, PT, PT, R61, UR15, RZ, P2, !PT ;  /* 0x0000000f3d217c10 */ /* 0x000fe400097fe4ff */
[----:B------:R-:W-:Y:S01]  /*fef0*/  IADD3 R40, P3, PT, R58, UR14, RZ ;  /* 0x0000000e3a287c10 */ /* 0x000fe2000ff7e0ff */
[----:B------:R-:W4:Y:S01]  /*ff00*/  LDL.LU.64 R12, [R1+0x220] ;  /* 0x00022000010c7983 */ /* 0x000f220000300a00 */
[----:B------:R-:W-:-:S03]  /*ff10*/  IADD3 R64, P0, PT, R44, UR14, RZ ;  /* 0x0000000e2c407c10 */ /* 0x000fc6000ff1e0ff */
[----:B------:R-:W4:Y:S01]  /*ff20*/  LDL.LU.64 R60, [R1+0x228] ;  /* 0x00022800013c7983 */ /* 0x000f220000300a00 */
[----:B------:R-:W-:Y:S02]  /*ff30*/  IADD3.X R41, PT, PT, R59, UR15, RZ, P3, !PT ;  /* 0x0000000f3b297c10 */ /* 0x000fe40009ffe4ff */
[----:B------:R-:W-:Y:S01]  /*ff40*/  IADD3.X R65, PT, PT, R45, UR15, RZ, P0, !PT ;  /* 0x0000000f2d417c10 */ /* 0x000fe200087fe4ff */
[----:B------:R-:W4:Y:S01]  /*ff50*/  LDL.LU.64 R58, [R1+0x238] ;  /* 0x00023800013a7983 */ /* 0x000f220000300a00 */
[----:B------:R-:W-:-:S03]  /*ff60*/  IADD3 R48, P4, PT, R54, UR14, RZ ;  /* 0x0000000e36307c10 */ /* 0x000fc6000ff9e0ff */
[----:B------:R-:W4:Y:S01]  /*ff70*/  LDL.LU.64 R44, [R1+0x248] ;  /* 0x00024800012c7983 */ /* 0x000f220000300a00 */
[----:B------:R-:W-:Y:S02]  /*ff80*/  IADD3.X R49, PT, PT, R55, UR15, RZ, P4, !PT ;  /* 0x0000000f37317c10 */ /* 0x000fe4000a7fe4ff */
[----:B--2---:R-:W-:Y:S02]  /*ff90*/  IADD3 R72, P2, PT, R4, UR14, RZ ;  /* 0x0000000e04487c10 */ /* 0x004fe4000ff5e0ff */
[----:B------:R-:W-:Y:S02]  /*ffa0*/  IADD3 R80, P3, PT, R42, UR14, RZ ;  /* 0x0000000e2a507c10 */ /* 0x000fe4000ff7e0ff */
[----:B------:R-:W-:Y:S02]  /*ffb0*/  IADD3.X R73, PT, PT, R5, UR15, RZ, P2, !PT ;  /* 0x0000000f05497c10 */ /* 0x000fe400097fe4ff */
[----:B------:R-:W2:Y:S01]  /*ffc0*/  LDL.LU.64 R4, [R1+0x258] ;  /* 0x0002580001047983 */ /* 0x000ea20000300a00 */
[----:B------:R-:W-:-:S02]  /*ffd0*/  IADD3.X R81, PT, PT, R43, UR15, RZ, P3, !PT ;  /* 0x0000000f2b517c10 */ /* 0x000fc40009ffe4ff */
[----:B------:R-:W-:Y:S01]  /*ffe0*/  IADD3 R96, P0, PT, R34, UR14, RZ ;  /* 0x0000000e22607c10 */ /* 0x000fe2000ff1e0ff */
[----:B------:R-:W2:Y:S03]  /*fff0*/  LDL.LU.64 R54, [R1+0x268] ;  /* 0x0002680001367983 */ /* 0x000ea60000300a00 */
[----:B------:R-:W-:Y:S01]  /*10000*/  IADD3.X R97, PT, PT, R35, UR15, RZ, P0, !PT ;  /* 0x0000000f23617c10 */ /* 0x000fe200087fe4ff */
[----:B------:R-:W2:Y:S01]  /*10010*/  LDL.LU.64 R42, [R1+0x278] ;  /* 0x00027800012a7983 */ /* 0x000ea20000300a00 */
[----:B------:R-:W-:-:S03]  /*10020*/  IADD3 R104, P2, PT, R26, UR14, RZ ;  /* 0x0000000e1a687c10 */ /* 0x000fc6000ff5e0ff */
[----:B------:R-:W2:Y:S01]  /*10030*/  LDL.LU.64 R34, [R1+0x288] ;  /* 0x0002880001227983 */ /* 0x000ea20000300a00 */
[----:B------:R-:W-:-:S03]  /*10040*/  IADD3.X R105, PT, PT, R27, UR15, RZ, P2, !PT ;  /* 0x0000000f1b697c10 */ /* 0x000fc600097fe4ff */
[----:B------:R-:W2:Y:S01]  /*10050*/  LDL.LU.64 R26, [R1+0x298] ;  /* 0x00029800011a7983 */ /* 0x000ea20000300a00 */
[----:B------:R-:W-:Y:S02]  /*10060*/  IADD3 R88, P4, PT, R36, UR14, RZ ;  /* 0x0000000e24587c10 */ /* 0x000fe4000ff9e0ff */
[----:B------:R-:W-:Y:S02]  /*10070*/  IADD3 R112, P3, PT, R28, UR14, RZ ;  /* 0x0000000e1c707c10 */ /* 0x000fe4000ff7e0ff */
[----:B------:R-:W-:Y:S02]  /*10080*/  IADD3.X R89, PT, PT, R37, UR15, RZ, P4, !PT ;  /* 0x0000000f25597c10 */ /* 0x000fe4000a7fe4ff */
[----:B------:R-:W-:Y:S02]  /*10090*/  IADD3.X R113, PT, PT, R29, UR15, RZ, P3, !PT ;  /* 0x0000000f1d717c10 */ /* 0x000fe40009ffe4ff */
[----:B------:R-:W2:Y:S01]  /*100a0*/  LDL.LU.64 R28, [R1+0x2a8] ;  /* 0x0002a800011c7983 */ /* 0x000ea20000300a00 */
[----:B---3--:R-:W-:-:S04]  /*100b0*/  IADD3 R120, P4, PT, R20, UR14, RZ ;  /* 0x0000000e14787c10 */ /* 0x008fc8000ff9e0ff */
[----:B------:R-:W-:Y:S02]  /*100c0*/  IADD3.X R121, PT, PT, R21, UR15, RZ, P4, !PT ;  /* 0x0000000f15797c10 */ /* 0x000fe4000a7fe4ff */
[----:B------:R-:W3:Y:S01]  /*100d0*/  LDL.LU.64 R20, [R1+0x2b8] ;  /* 0x0002b80001147983 */ /* 0x000ee20000300a00 */
[----:B----4-:R-:W-:Y:S02]  /*100e0*/  IADD3 R156, P0, PT, R18, UR14, RZ ;  /* 0x0000000e129c7c10 */ /* 0x010fe4000ff1e0ff */
[----:B------:R-:W-:Y:S02]  /*100f0*/  IADD3 R194, P2, PT, R10, UR14, RZ ;  /* 0x0000000e0ac27c10 */ /* 0x000fe4000ff5e0ff */
[----:B------:R-:W-:Y:S02]  /*10100*/  IADD3.X R157, PT, PT, R19, UR15, RZ, P0, !PT ;  /* 0x0000000f139d7c10 */ /* 0x000fe400087fe4ff */
[----:B------:R-:W-:Y:S01]  /*10110*/  IADD3 R36, P3, PT, R50, UR14, RZ ;  /* 0x0000000e32247c10 */ /* 0x000fe2000ff7e0ff */
[----:B------:R-:W4:Y:S01]  /*10120*/  LDL.LU.64 R18, [R1+0x2c8] ;  /* 0x0002c80001127983 */ /* 0x000f220000300a00 */
[----:B------:R-:W-:-:S02]  /*10130*/  IADD3.X R195, PT, PT, R11, UR15, RZ, P2, !PT ;  /* 0x0000000f0bc37c10 */ /* 0x000fc400097fe4ff */
[----:B------:R-:W-:Y:S01]  /*10140*/  IADD3 R2, P4, PT, R12, UR14, RZ ;  /* 0x0000000e0c027c10 */ /* 0x000fe2000ff9e0ff */
[----:B------:R-:W4:Y:S01]  /*10150*/  LDL.LU.64 R10, [R1+0x2d8] ;  /* 0x0002d800010a7983 */ /* 0x000f220000300a00 */
[----:B------:R-:W-:Y:S02]  /*10160*/  IADD3.X R37, PT, PT, R51, UR15, RZ, P3, !PT ;  /* 0x0000000f33257c10 */ /* 0x000fe40009ffe4ff */
[----:B------:R-:W-:Y:S02]  /*10170*/  IADD3 R12, P0, PT, R60, UR14, RZ ;  /* 0x0000000e3c0c7c10 */ /* 0x000fe4000ff1e0ff */
[----:B------:R-:W-:Y:S01]  /*10180*/  IADD3.X R3, PT, PT, R13, UR15, RZ, P4, !PT ;  /* 0x0000000f0d037c10 */ /* 0x000fe2000a7fe4ff */
[----:B------:R-:W-:Y:S01]  /*10190*/  STL.64 [R1+0x110], R194 ;  /* 0x000110c201007387 */ /* 0x000fe20000100a00 */
[----:B------:R-:W-:Y:S02]  /*101a0*/  IADD3.X R13, PT, PT, R61, UR15, RZ, P0, !PT ;  /* 0x0000000f3d0d7c10 */ /* 0x000fe400087fe4ff */
[----:B------:R-:W-:Y:S01]  /*101b0*/  IADD3 R50, P2, PT, R58, UR14, RZ ;  /* 0x0000000e3a327c10 */ /* 0x000fe2000ff5e0ff */
[----:B------:R1:W-:Y:S03]  /*101c0*/  STL.64 [R1+0x120], R36 ;  /* 0x0001202401007387 */ /* 0x0003e60000100a00 */
[----:B------:R-:W-:Y:S01]  /*101d0*/  IADD3.X R51, PT, PT, R59, UR15, RZ, P2, !PT ;  /* 0x0000000f3b337c10 */ /* 0x000fe200097fe4ff */
[----:B------:R-:W-:Y:S04]  /*101e0*/  STL.64 [R1+0x130], R2 ;  /* 0x0001300201007387 */ /* 0x000fe80000100a00 */
[----:B------:R1:W-:Y:S02]  /*101f0*/  STL.64 [R1+0x140], R12 ;  /* 0x0001400c01007387 */ /* 0x0003e40000100a00 */
[----:B-1----:R-:W-:-:S04]  /*10200*/  IADD3 R36, P3, PT, R44, UR14, RZ ;  /* 0x0000000e2c247c10 */ /* 0x002fc8000ff7e0ff */
[----:B------:R-:W-:Y:S01]  /*10210*/  IADD3.X R37, PT, PT, R45, UR15, RZ, P3, !PT ;  /* 0x0000000f2d257c10 */ /* 0x000fe20009ffe4ff */
[----:B------:R-:W4:Y:S04]  /*10220*/  LDL.LU.64 R12, [R1+0x300] ;  /* 0x00030000010c7983 */ /* 0x000f280000300a00 */
[----:B------:R-:W4:Y:S04]  /*10230*/  LDL.LU.64 R68, [R1+0x2f8] ;  /* 0x0002f80001447983 */ /* 0x000f280000300a00 */
[----:B------:R-:W4:Y:S04]  /*10240*/  LDL.LU.64 R60, [R1+0x2f0] ;  /* 0x0002f000013c7983 */ /* 0x000f280000300a00 */
[----:B------:R-:W4:Y:S04]  /*10250*/  LDL.LU.64 R44, [R1+0x2e8] ;  /* 0x0002e800012c7983 */ /* 0x000f280000300a00 */
[----:B------:R1:W-:Y:S04]  /*10260*/  STL.64 [R1+0x150], R50 ;  /* 0x0001503201007387 */ /* 0x0003e80000100a00 */
[----:B------:R1:W-:Y:S01]  /*10270*/  STL.64 [R1+0x160], R36 ;  /* 0x0001602401007387 */ /* 0x0003e20000100a00 */
[----:B--2---:R-:W-:-:S04]  /*10280*/  IADD3 R2, P4, PT, R4, UR14, RZ ;  /* 0x0000000e04027c10 */ /* 0x004fc8000ff9e0ff */
[----:B------:R-:W-:Y:S02]  /*10290*/  IADD3.X R3, PT, PT, R5, UR15, RZ, P4, !PT ;  /* 0x0000000f05037c10 */ /* 0x000fe4000a7fe4ff */
[----:B-1----:R-:W-:Y:S02]  /*102a0*/  IADD3 R50, P0, PT, R54, UR14, RZ ;  /* 0x0000000e36327c10 */ /* 0x002fe4000ff1e0ff */
[----:B------:R-:W-:Y:S02]  /*102b0*/  IADD3 R36, P2, PT, R42, UR14, RZ ;  /* 0x0000000e2a247c10 */ /* 0x000fe4000ff5e0ff */
[----:B------:R-:W-:Y:S01]  /*102c0*/  IADD3 R4, P3, PT, R34, UR14, RZ ;  /* 0x0000000e22047c10 */ /* 0x000fe2000ff7e0ff */
[----:B------:R1:W-:Y:S01]  /*102d0*/  STL.64 [R1+0x170], R2 ;  /* 0x0001700201007387 */ /* 0x0003e20000100a00 */
[----:B------:R-:W-:Y:S02]  /*102e0*/  IADD3.X R51, PT, PT, R55, UR15, RZ, P0, !PT ;  /* 0x0000000f37337c10 */ /* 0x000fe400087fe4ff */
[----:B------:R-:W-:-:S02]  /*102f0*/  IADD3.X R5, PT, PT, R35, UR15, RZ, P3, !PT ;  /* 0x0000000f23057c10 */ /* 0x000fc40009ffe4ff */
[----:B------:R-:W-:-:S03]  /*10300*/  IADD3.X R37, PT, PT, R43, UR15, RZ, P2, !PT ;  /* 0x0000000f2b257c10 */ /* 0x000fc600097fe4ff */
[----:B------:R2:W-:Y:S01]  /*10310*/  STL.64 [R1+0x1a0], R4 ;  /* 0x0001a00401007387 */ /* 0x0005e20000100a00 */
[----:B-1----:R-:W-:-:S03]  /*10320*/  IADD3 R2, P4, PT, R26, UR14, RZ ;  /* 0x0000000e1a027c10 */ /* 0x002fc6000ff9e0ff */
[----:B------:R1:W-:Y:S01]  /*10330*/  STL.64 [R1+0x180], R50 ;  /* 0x0001803201007387 */ /* 0x0003e20000100a00 */
[----:B------:R-:W-:-:S03]  /*10340*/  IADD3.X R3, PT, PT, R27, UR15, RZ, P4, !PT ;  /* 0x0000000f1b037c10 */ /* 0x000fc6000a7fe4ff */
[----:B--2---:R-:W2:Y:S04]  /*10350*/  LDL.LU.64 R4, [R1+0x320] ;  /* 0x0003200001047983 */ /* 0x004ea80000300a00 */
[----:B------:R3:W-:Y:S04]  /*10360*/  STL.64 [R1+0x190], R36 ;  /* 0x0001902401007387 */ /* 0x0007e80000100a00 */
[----:B------:R-:W2:Y:S04]  /*10370*/  LDL.LU.64 R54, [R1+0x328] ;  /* 0x0003280001367983 */ /* 0x000ea80000300a00 */
[----:B-1----:R-:W2:Y:S04]  /*10380*/  LDL.LU.64 R50, [R1+0x330] ;  /* 0x0003300001327983 */ /* 0x002ea80000300a00 */
[----:B------:R-:W2:Y:S04]  /*10390*/  LDL.LU.64 R42, [R1+0x338] ;  /* 0x00033800012a7983 */ /* 0x000ea80000300a00 */
[----:B------:R1:W-:Y:S04]  /*103a0*/  STL.64 [R1+0x1b0], R2 ;  /* 0x0001b00201007387 */ /* 0x0003e80000100a00 */
[----:B---3--:R-:W3:Y:S01]  /*103b0*/  LDL.LU.64 R36, [R1+0x340] ;  /* 0x0003400001247983 */ /* 0x008ee20000300a00 */
[----:B------:R-:W-:-:S04]  /*103c0*/  IADD3 R26, P0, PT, R28, UR14, RZ ;  /* 0x0000000e1c1a7c10 */ /* 0x000fc8000ff1e0ff */
[----:B------:R-:W-:Y:S02]  /*103d0*/  IADD3.X R27, PT, PT, R29, UR15, RZ, P0, !PT ;  /* 0x0000000f1d1b7c10 */ /* 0x000fe400087fe4ff */
[----:B-1----:R-:W-:Y:S02]  /*103e0*/  IADD3 R2, P2, PT, R20, UR14, RZ ;  /* 0x0000000e14027c10 */ /* 0x002fe4000ff5e0ff */
[----:B----4-:R-:W-:Y:S02]  /*103f0*/  IADD3 R250, P3, PT, R18, UR14, RZ ;  /* 0x0000000e12fa7c10 */ /* 0x010fe4000ff7e0ff */
[----:B------:R-:W-:Y:S02]  /*10400*/  IADD3 R236, P4, PT, R10, UR14, RZ ;  /* 0x0000000e0aec7c10 */ /* 0x000fe4000ff9e0ff */
[----:B------:R-:W-:Y:S01]  /*10410*/  IADD3.X R3, PT, PT, R21, UR15, RZ, P2, !PT ;  /* 0x0000000f15037c10 */ /* 0x000fe200097fe4ff */
[----:B------:R1:W-:Y:S01]  /*10420*/  STL.64 [R1+0x1c0], R26 ;  /* 0x0001c01a01007387 */ /* 0x0003e20000100a00 */
[----:B------:R-:W-:-:S02]  /*10430*/  IADD3.X R251, PT, PT, R19, UR15, RZ, P3, !PT ;  /* 0x0000000f13fb7c10 */ /* 0x000fc40009ffe4ff */
[----:B------:R-:W-:Y:S01]  /*10440*/  IADD3.X R237, PT, PT, R11, UR15, RZ, P4, !PT ;  /* 0x0000000f0bed7c10 */ /* 0x000fe2000a7fe4ff */
[----:B------:R-:W4:Y:S04]  /*10450*/  LDL.LU.64 R34, [R1+0x348] ;  /* 0x0003480001227983 */ /* 0x000f280000300a00 */
[----:B------:R1:W-:Y:S04]  /*10460*/  STL.64 [R1+0x1d0], R2 ;  /* 0x0001d00201007387 */ /* 0x0003e80000100a00 */
[----:B-1----:R-:W4:Y:S04]  /*10470*/  LDL.LU.64 R26, [R1+0x350] ;  /* 0x00035000011a7983 */ /* 0x002f280000300a00 */
[----:B------:R-:W4:Y:S01]  /*10480*/  LDL.LU.64 R18, [R1+0x358] ;  /* 0x0003580001127983 */ /* 0x000f220000300a00 */
[----:B------:R-:W-:-:S03]  /*10490*/  IADD3 R10, P0, PT, R12, UR14, RZ ;  /* 0x0000000e0c0a7c10 */ /* 0x000fc6000ff1e0ff */
[----:B------:R-:W-:Y:S01]  /*104a0*/  STL.64 [R1+0x1e0], R250 ;  /* 0x0001e0fa01007387 */ /* 0x000fe20000100a00 */
[----:B------:R-:W-:Y:S02]  /*104b0*/  IADD3.X R11, PT, PT, R13, UR15, RZ, P0, !PT ;  /* 0x0000000f0d0b7c10 */ /* 0x000fe400087fe4ff */
[----:B------:R-:W-:Y:S02]  /*104c0*/  IADD3 R66, P2, PT, R68, UR14, RZ ;  /* 0x0000000e44427c10 */ /* 0x000fe4000ff5e0ff */
[----:B------:R-:W-:Y:S01]  /*104d0*/  IADD3 R58, P3, PT, R60, UR14, RZ ;  /* 0x0000000e3c3a7c10 */ /* 0x000fe2000ff7e0ff */
[----:B------:R-:W-:Y:S01]  /*104e0*/  STL.64 [R1+0x1f0], R236 ;  /* 0x0001f0ec01007387 */ /* 0x000fe20000100a00 */
[----:B------:R-:W-:Y:S02]  /*104f0*/  IADD3.X R67, PT, PT, R69, UR15, RZ, P2, !PT ;  /* 0x0000000f45437c10 */ /* 0x000fe400097fe4ff */
[----:B------:R-:W-:Y:S01]  /*10500*/  IADD3 R2, P4, PT, R44, UR14, RZ ;  /* 0x0000000e2c027c10 */ /* 0x000fe2000ff9e0ff */
[----:B------:R1:W-:Y:S01]  /*10510*/  STL.64 [R1+0x200], R10 ;  /* 0x0002000a01007387 */ /* 0x0003e20000100a00 */
[----:B------:R-:W-:-:S02]  /*10520*/  IADD3.X R59, PT, PT, R61, UR15, RZ, P3, !PT ;  /* 0x0000000f3d3b7c10 */ /* 0x000fc40009ffe4ff */
[----:B------:R-:W-:Y:S01]  /*10530*/  IADD3.X R3, PT, PT, R45, UR15, RZ, P4, !PT ;  /* 0x0000000f2d037c10 */ /* 0x000fe2000a7fe4ff */
[----:B-1----:R-:W4:Y:S04]  /*10540*/  LDL.LU.64 R10, [R1+0x360] ;  /* 0x00036000010a7983 */ /* 0x002f280000300a00 */
[----:B------:R-:W4:Y:S04]  /*10550*/  LDL.LU.64 R28, [R1+0x368] ;  /* 0x00036800011c7983 */ /* 0x000f280000300a00 */
[----:B------:R-:W4:Y:S04]  /*10560*/  LDL.LU.64 R20, [R1+0x370] ;  /* 0x0003700001147983 */ /* 0x000f280000300a00 */
[----:B------:R-:W4:Y:S04]  /*10570*/  LDL.LU.64 R12, [R1+0x378] ;  /* 0x00037800010c7983 */ /* 0x000f280000300a00 */
[----:B------:R-:W-:Y:S04]  /*10580*/  STL.64 [R1+0x210], R66 ;  /* 0x0002104201007387 */ /* 0x000fe80000100a00 */
[----:B------:R1:W-:Y:S04]  /*10590*/  STL.64 [R1+0x220], R58 ;  /* 0x0002203a01007387 */ /* 0x0003e80000100a00 */
[----:B------:R1:W-:Y:S01]  /*105a0*/  STL.64 [R1+0x230], R2 ;  /* 0x0002300201007387 */ /* 0x0003e20000100a00 */
[----:B--2---:R-:W-:-:S04]  /*105b0*/  IADD3 R182, P0, PT, R4, UR14, RZ ;  /* 0x0000000e04b67c10 */ /* 0x004fc8000ff1e0ff */
[----:B------:R-:W-:Y:S02]  /*105c0*/  IADD3.X R183, PT, PT, R5, UR15, RZ, P0, !PT ;  /* 0x0000000f05b77c10 */ /* 0x000fe400087fe4ff */
[----:B------:R-:W2:Y:S04]  /*105d0*/  LDL.LU.64 R4, [R1+0x380] ;  /* 0x0003800001047983 */ /* 0x000ea80000300a00 */
[----:B------:R-:W2:Y:S04]  /*105e0*/  LDL.LU.64 R60, [R1+0x388] ;  /* 0x00038800013c7983 */ /* 0x000ea80000300a00 */
[----:B-1----:R-:W2:Y:S04]  /*105f0*/  LDL.LU.64 R58, [R1+0x390] ;  /* 0x00039000013a7983 */ /* 0x002ea80000300a00 */
[----:B------:R-:W2:Y:S01]  /*10600*/  LDL.LU.64 R44, [R1+0x398] ;  /* 0x00039800012c7983 */ /* 0x000ea20000300a00 */
[----:B---3--:R-:W-:-:S04]  /*10610*/  IADD3 R154, P0, PT, R36, UR14, RZ ;  /* 0x0000000e249a7c10 */ /* 0x008fc8000ff1e0ff */
        /* <DEDUP_REMOVED lines=8> */
[----:B------:R-:W-:-:S02]  /*106a0*/  IADD3.X R151, PT, PT, R43, UR15, RZ, P4, !PT ;  /* 0x0000000f2b977c10 */ /* 0x000fc4000a7fe4ff */
[----:B----4-:R-:W-:Y:S01]  /*106b0*/  IADD3 R162, P2, PT, R34, UR14, RZ ;  /* 0x0000000e22a27c10 */ /* 0x010fe2000ff5e0ff */
[----:B------:R-:W4:Y:S03]  /*106c0*/  LDL.LU.64 R50, [R1+0x3b0] ;  /* 0x0003b00001327983 */ /* 0x000f260000300a00 */
[----:B------:R-:W-:Y:S01]  /*106d0*/  IADD3.X R163, PT, PT, R35, UR15, RZ, P2, !PT ;  /* 0x0000000f23a37c10 */ /* 0x000fe200097fe4ff */
[----:B------:R-:W4:Y:S01]  /*106e0*/  LDL.LU.64 R42, [R1+0x3b8] ;  /* 0x0003b800012a7983 */ /* 0x000f220000300a00 */
[----:B------:R-:W-:-:S03]  /*106f0*/  IADD3 R166, P3, PT, R26, UR14, RZ ;  /* 0x0000000e1aa67c10 */ /* 0x000fc6000ff7e0ff */
[----:B------:R-:W4:Y:S01]  /*10700*/  LDL.LU.64 R34, [R1+0x3c0] ;  /* 0x0003c00001227983 */ /* 0x000f220000300a00 */
[----:B------:R-:W-:Y:S02]  /*10710*/  IADD3 R172, P4, PT, R18, UR14, RZ ;  /* 0x0000000e12ac7c10 */ /* 0x000fe4000ff9e0ff */
[----:B------:R-:W-:Y:S02]  /*10720*/  IADD3.X R167, PT, PT, R27, UR15, RZ, P3, !PT ;  /* 0x0000000f1ba77c10 */ /* 0x000fe40009ffe4ff */
[----:B------:R-:W-:Y:S01]  /*10730*/  IADD3.X R173, PT, PT, R19, UR15, RZ, P4, !PT ;  /* 0x0000000f13ad7c10 */ /* 0x000fe2000a7fe4ff */
[----:B------:R-:W4:Y:S04]  /*10740*/  LDL.LU.64 R26, [R1+0x3c8] ;  /* 0x0003c800011a7983 */ /* 0x000f280000300a00 */
[----:B------:R-:W4:Y:S01]  /*10750*/  LDL.LU.64 R18, [R1+0x3d0] ;  /* 0x0003d00001127983 */ /* 0x000f220000300a00 */
[----:B------:R-:W-:-:S02]  /*10760*/  IADD3 R176, P0, PT, R10, UR14, RZ ;  /* 0x0000000e0ab07c10 */ /* 0x000fc4000ff1e0ff */
[----:B------:R-:W-:Y:S02]  /*10770*/  IADD3 R180, P2, PT, R28, UR14, RZ ;  /* 0x0000000e1cb47c10 */ /* 0x000fe4000ff5e0ff */
[----:B------:R-:W-:Y:S02]  /*10780*/  IADD3.X R177, PT, PT, R11, UR15, RZ, P0, !PT ;  /* 0x0000000f0bb17c10 */ /* 0x000fe400087fe4ff */
[----:B------:R-:W-:Y:S01]  /*10790*/  IADD3 R184, P3, PT, R20, UR14, RZ ;  /* 0x0000000e14b87c10 */ /* 0x000fe2000ff7e0ff */
[----:B------:R-:W4:Y:S01]  /*107a0*/  LDL.LU.64 R10, [R1+0x3d8] ;  /* 0x0003d800010a7983 */ /* 0x000f220000300a00 */
[----:B------:R-:W-:Y:S02]  /*107b0*/  IADD3.X R181, PT, PT, R29, UR15, RZ, P2, !PT ;  /* 0x0000000f1db57c10 */ /* 0x000fe400097fe4ff */
[----:B------:R-:W-:Y:S01]  /*107c0*/  IADD3 R130, P4, PT, R12, UR14, RZ ;  /* 0x0000000e0c827c10 */ /* 0x000fe2000ff9e0ff */
[----:B------:R-:W4:Y:S01]  /*107d0*/  LDL.LU.64 R28, [R1+0x3e0] ;  /* 0x0003e000011c7983 */ /* 0x000f220000300a00 */
[----:B------:R-:W-:-:S02]  /*107e0*/  IADD3.X R185, PT, PT, R21, UR15, RZ, P3, !PT ;  /* 0x0000000f15b97c10 */ /* 0x000fc40009ffe4ff */
[----:B------:R-:W-:Y:S01]  /*107f0*/  IADD3.X R131, PT, PT, R13, UR15, RZ, P4, !PT ;  /* 0x0000000f0d837c10 */ /* 0x000fe2000a7fe4ff */
[----:B------:R-:W4:Y:S04]  /*10800*/  LDL.LU.64 R20, [R1+0x3e8] ;  /* 0x0003e80001147983 */ /* 0x000f280000300a00 */
[----:B------:R-:W4:Y:S01]  /*10810*/  LDL.LU.64 R12, [R1+0x3f0] ;  /* 0x0003f000010c7983 */ /* 0x000f220000300a00 */
[----:B--2---:R-:W-:Y:S02]  /*10820*/  IADD3 R122, P0, PT, R4, UR14, RZ ;  /* 0x0000000e047a7c10 */ /* 0x004fe4000ff1e0ff */
[----:B------:R-:W-:Y:S02]  /*10830*/  IADD3 R114, P2, PT, R60, UR14, RZ ;  /* 0x0000000e3c727c10 */ /* 0x000fe4000ff5e0ff */
[----:B------:R-:W-:-:S02]  /*10840*/  IADD3.X R123, PT, PT, R5, UR15, RZ, P0, !PT ;  /* 0x0000000f057b7c10 */ /* 0x000fc400087fe4ff */
[----:B------:R-:W2:Y:S01]  /*10850*/  LDL.LU.64 R4, [R1+0x3f8] ;  /* 0x0003f80001047983 */ /* 0x000ea20000300a00 */
[----:B------:R-:W-:Y:S02]  /*10860*/  IADD3.X R115, PT, PT, R61, UR15, RZ, P2, !PT ;  /* 0x0000000f3d737c10 */ /* 0x000fe400097fe4ff */
[----:B------:R-:W-:Y:S01]  /*10870*/  IADD3 R98, P4, PT, R44, UR14, RZ ;  /* 0x0000000e2c627c10 */ /* 0x000fe2000ff9e0ff */
[----:B------:R-:W2:Y:S03]  /*10880*/  LDL.LU.64 R68, [R1+0x400] ;  /* 0x0004000001447983 */ /* 0x000ea60000300a00 */
[----:B------:R-:W-:Y:S01]  /*10890*/  IADD3.X R99, PT, PT, R45, UR15, RZ, P4, !PT ;  /* 0x0000000f2d637c10 */ /* 0x000fe2000a7fe4ff */
[----:B------:R-:W2:Y:S04]  /*108a0*/  LDL.LU.64 R60, [R1+0x408] ;  /* 0x00040800013c7983 */ /* 0x000ea80000300a00 */
[----:B------:R-:W2:Y:S01]  /*108b0*/  LDL.LU.64 R44, [R1+0x410] ;  /* 0x00041000012c7983 */ /* 0x000ea20000300a00 */
[----:B---3--:R-:W-:-:S04]  /*108c0*/  IADD3 R90, P0, PT, R36, UR14, RZ ;  /* 0x0000000e245a7c10 */ /* 0x008fc8000ff1e0ff */
[----:B------:R-:W-:Y:S02]  /*108d0*/  IADD3.X R91, PT, PT, R37, UR15, RZ, P0, !PT ;  /* 0x0000000f255b7c10 */ /* 0x000fe400087fe4ff */
[----:B------:R-:W3:Y:S04]  /*108e0*/  LDL.LU.64 R36, [R1+0x418] ;  /* 0x0004180001247983 */ /* 0x000ee80000300a00 */
        /* <DEDUP_REMOVED lines=15> */
[----:B------:R-:W3:Y:S01]  /*109e0*/  LDL.LU.64 R206, [R1+0x4b0] ;  /* 0x0004b00001ce7983 */ /* 0x000ee20000300a00 */
[----:B------:R-:W-:-:S02]  /*109f0*/  IADD3 R106, P3, PT, R58, UR14, RZ ;  /* 0x0000000e3a6a7c10 */ /* 0x000fc4000ff7e0ff */
[----:B----4-:R-:W-:Y:S01]  /*10a00*/  IADD3 R66, P4, PT, R42, UR14, RZ ;  /* 0x0000000e2a427c10 */ /* 0x010fe2000ff9e0ff */
[----:B------:R-:W4:Y:S01]  /*10a10*/  LDL.LU.64 R246, [R1+0x4a8] ;  /* 0x0004a80001f67983 */ /* 0x000f220000300a00 */
[----:B------:R-:W-:Y:S02]  /*10a20*/  IADD3 R58, P0, PT, R34, UR14, RZ ;  /* 0x0000000e223a7c10 */ /* 0x000fe4000ff1e0ff */
[----:B------:R-:W-:Y:S01]  /*10a30*/  IADD3.X R107, PT, PT, R59, UR15, RZ, P3, !PT ;  /* 0x0000000f3b6b7c10 */ /* 0x000fe20009ffe4ff */
[----:B------:R-:W4:Y:S01]  /*10a40*/  LDL.LU.64 R244, [R1+0x4a0] ;  /* 0x0004a00001f47983 */ /* 0x000f220000300a00 */
[----:B------:R-:W-:Y:S02]  /*10a50*/  IADD3.X R67, PT, PT, R43, UR15, RZ, P4, !PT ;  /* 0x0000000f2b437c10 */ /* 0x000fe4000a7fe4ff */
[----:B------:R-:W-:Y:S01]  /*10a60*/  IADD3 R42, P4, PT, R10, UR14, RZ ;  /* 0x0000000e0a2a7c10 */ /* 0x000fe2000ff9e0ff */
[----:B------:R-:W4:Y:S01]  /*10a70*/  LDL.LU.64 R204, [R1+0x498] ;  /* 0x0004980001cc7983 */ /* 0x000f220000300a00 */
[----:B------:R-:W-:-:S02]  /*10a80*/  IADD3.X R59, PT, PT, R35, UR15, RZ, P0, !PT ;  /* 0x0000000f233b7c10 */ /* 0x000fc400087fe4ff */
[----:B------:R-:W-:Y:S02]  /*10a90*/  IADD3 R34, P0, PT, R28, UR14, RZ ;  /* 0x0000000e1c227c10 */ /* 0x000fe4000ff1e0ff */
[----:B------:R-:W-:Y:S02]  /*10aa0*/  IADD3.X R43, PT, PT, R11, UR15, RZ, P4, !PT ;  /* 0x0000000f0b2b7c10 */ /* 0x000fe4000a7fe4ff */
[----:B------:R-:W-:Y:S02]  /*10ab0*/  IADD3.X R35, PT, PT, R29, UR15, RZ, P0, !PT ;  /* 0x0000000f1d237c10 */ /* 0x000fe400087fe4ff */
[----:B--2---:R-:W-:Y:S02]  /*10ac0*/  IADD3 R10, P4, PT, R4, UR14, RZ ;  /* 0x0000000e040a7c10 */ /* 0x004fe4000ff9e0ff */
[----:B------:R-:W-:Y:S02]  /*10ad0*/  IADD3 R4, P0, PT, R68, UR14, RZ ;  /* 0x0000000e44047c10 */ /* 0x000fe4000ff1e0ff */
[----:B------:R-:W-:-:S02]  /*10ae0*/  IADD3.X R11, PT, PT, R5, UR15, RZ, P4, !PT ;  /* 0x0000000f050b7c10 */ /* 0x000fc4000a7fe4ff */
[----:B------:R-:W-:Y:S02]  /*10af0*/  IADD3.X R5, PT, PT, R69, UR15, RZ, P0, !PT ;  /* 0x0000000f45057c10 */ /* 0x000fe400087fe4ff */
[----:B---3--:R-:W-:Y:S02]  /*10b00*/  IADD3 R28, P4, PT, R36, UR14, RZ ;  /* 0x0000000e241c7c10 */ /* 0x008fe4000ff9e0ff */
[----:B------:R-:W-:Y:S02]  /*10b10*/  IADD3 R36, P0, PT, R100, UR14, RZ ;  /* 0x0000000e64247c10 */ /* 0x000fe4000ff1e0ff */
[----:B------:R-:W-:Y:S02]  /*10b20*/  IADD3.X R29, PT, PT, R37, UR15, RZ, P4, !PT ;  /* 0x0000000f251d7c10 */ /* 0x000fe4000a7fe4ff */
[----:B------:R-:W-:Y:S02]  /*10b30*/  IADD3.X R37, PT, PT, R101, UR15, RZ, P0, !PT ;  /* 0x0000000f65257c10 */ /* 0x000fe400087fe4ff */
[----:B------:R-:W-:-:S02]  /*10b40*/  IADD3 R68, P4, PT, R76, UR14, RZ ;  /* 0x0000000e4c447c10 */ /* 0x000fc4000ff9e0ff */
[----:B------:R-:W-:Y:S02]  /*10b50*/  IADD3 R76, P0, PT, R186, UR14, RZ ;  /* 0x0000000eba4c7c10 */ /* 0x000fe4000ff1e0ff */
[----:B------:R-:W-:Y:S02]  /*10b60*/  IADD3.X R69, PT, PT, R77, UR15, RZ, P4, !PT ;  /* 0x0000000f4d457c10 */ /* 0x000fe4000a7fe4ff */
[----:B------:R-:W-:Y:S02]  /*10b70*/  IADD3.X R77, PT, PT, R187, UR15, RZ, P0, !PT ;  /* 0x0000000fbb4d7c10 */ /* 0x000fe400087fe4ff */
[----:B------:R-:W2:Y:S04]  /*10b80*/  LDL.LU.64 R186, [R1+0x490] ;  /* 0x0004900001ba7983 */ /* 0x000ea80000300a00 */
[----:B------:R-:W3:Y:S01]  /*10b90*/  LDL.LU.64 R248, [R1+0x488] ;  /* 0x0004880001f87983 */ /* 0x000ee20000300a00 */
[----:B------:R-:W-:-:S02]  /*10ba0*/  IADD3 R100, P4, PT, R108, UR14, RZ ;  /* 0x0000000e6c647c10 */ /* 0x000fc4000ff9e0ff */
[----:B------:R-:W-:Y:S02]  /*10bb0*/  IADD3 R108, P0, PT, R200, UR14, RZ ;  /* 0x0000000ec86c7c10 */ /* 0x000fe4000ff1e0ff */
[----:B------:R-:W-:Y:S02]  /*10bc0*/  IADD3.X R101, PT, PT, R109, UR15, RZ, P4, !PT ;  /* 0x0000000f6d657c10 */ /* 0x000fe4000a7fe4ff */
[----:B------:R-:W-:Y:S02]  /*10bd0*/  IADD3.X R109, PT, PT, R201, UR15, RZ, P0, !PT ;  /* 0x0000000fc96d7c10 */ /* 0x000fe400087fe4ff */
[----:B------:R-:W3:Y:S01]  /*10be0*/  LDL.LU.64 R200, [R1+0x480] ;  /* 0x0004800001c87983 */ /* 0x000ee20000300a00 */
[----:B------:R-:W-:Y:S02]  /*10bf0*/  IADD3 R82, P2, PT, R54, UR14, RZ ;  /* 0x0000000e36527c10 */ /* 0x000fe4000ff5e0ff */
[----:B------:R-:W-:Y:S01]  /*10c00*/  IADD3 R74, P3, PT, R50, UR14, RZ ;  /* 0x0000000e324a7c10 */ /* 0x000fe2000ff7e0ff */
[----:B------:R-:W3:Y:S01]  /*10c10*/  LDL.LU.64 R242, [R1+0x478] ;  /* 0x0004780001f27983 */ /* 0x000ee20000300a00 */
[----:B------:R-:W-:-:S02]  /*10c20*/  IADD3.X R83, PT, PT, R55, UR15, RZ, P2, !PT ;  /* 0x0000000f37537c10 */ /* 0x000fc400097fe4ff */
[----:B------:R-:W-:Y:S02]  /*10c30*/  IADD3 R54, P2, PT, R26, UR14, RZ ;  /* 0x0000000e1a367c10 */ /* 0x000fe4000ff5e0ff */
[----:B------:R-:W-:Y:S02]  /*10c40*/  IADD3.X R75, PT, PT, R51, UR15, RZ, P3, !PT ;  /* 0x0000000f334b7c10 */ /* 0x000fe40009ffe4ff */
[----:B------:R-:W-:Y:S02]  /*10c50*/  IADD3 R50, P3, PT, R18, UR14, RZ ;  /* 0x0000000e12327c10 */ /* 0x000fe4000ff7e0ff */
[----:B------:R-:W-:Y:S02]  /*10c60*/  IADD3.X R55, PT, PT, R27, UR15, RZ, P2, !PT ;  /* 0x0000000f1b377c10 */ /* 0x000fe400097fe4ff */
[----:B------:R-:W-:Y:S02]  /*10c70*/  IADD3 R26, P2, PT, R20, UR14, RZ ;  /* 0x0000000e141a7c10 */ /* 0x000fe4000ff5e0ff */
        /* <DEDUP_REMOVED lines=16> */
[----:B------:R-:W-:Y:S02]  /*10d80*/  IADD3 R116, P2, PT, R210, UR14, RZ ;  /* 0x0000000ed2747c10 */ /* 0x000fe4000ff5e0ff */
[----:B------:R-:W-:Y:S02]  /*10d90*/  IADD3.X R93, PT, PT, R117, UR15, RZ, P3, !PT ;  /* 0x0000000f755d7c10 */ /* 0x000fe40009ffe4ff */
[----:B------:R-:W-:-:S02]  /*10da0*/  IADD3 R124, P3, PT, R190, UR14, RZ ;  /* 0x0000000ebe7c7c10 */ /* 0x000fc4000ff7e0ff */
[----:B------:R-:W-:Y:S02]  /*10db0*/  IADD3.X R193, PT, PT, R189, UR15, RZ, P4, !PT ;  /* 0x0000000fbdc17c10 */ /* 0x000fe4000a7fe4ff */
[----:B------:R-:W-:Y:S01]  /*10dc0*/  IADD3.X R117, PT, PT, R211, UR15, RZ, P2, !PT ;  /* 0x0000000fd3757c10 */ /* 0x000fe200097fe4ff */
[----:B------:R-:W3:Y:S01]  /*10dd0*/  LDL.LU.64 R188, [R1+0x470] ;  /* 0x0004700001bc7983 */ /* 0x000ee20000300a00 */
[----:B------:R-:W-:Y:S02]  /*10de0*/  IADD3 R2, P4, PT, R206, UR14, RZ ;  /* 0x0000000ece027c10 */ /* 0x000fe4000ff9e0ff */
[----:B------:R-:W-:Y:S01]  /*10df0*/  IADD3 R198, P2, PT, R234, UR14, RZ ;  /* 0x0000000eeac67c10 */ /* 0x000fe2000ff5e0ff */
[----:B------:R-:W3:Y:S01]  /*10e00*/  LDL.LU.64 R134, [R1+0x468] ;  /* 0x0004680001867983 */ /* 0x000ee20000300a00 */
[----:B------:R-:W-:Y:S02]  /*10e10*/  IADD3.X R125, PT, PT, R191, UR15, RZ, P3, !PT ;  /* 0x0000000fbf7d7c10 */ /* 0x000fe40009ffe4ff */
[----:B------:R-:W-:Y:S01]  /*10e20*/  IADD3 R196, P0, PT, R240, UR14, RZ ;  /* 0x0000000ef0c47c10 */ /* 0x000fe2000ff1e0ff */
[----:B------:R-:W3:Y:S01]  /*10e30*/  LDL.LU.64 R202, [R1+0x460] ;  /* 0x0004600001ca7983 */ /* 0x000ee20000300a00 */
[----:B------:R-:W-:-:S02]  /*10e40*/  IADD3 R132, P3, PT, R208, UR14, RZ ;  /* 0x0000000ed0847c10 */ /* 0x000fc4000ff7e0ff */
[----:B------:R-:W-:Y:S01]  /*10e50*/  IADD3.X R3, PT, PT, R207, UR15, RZ, P4, !PT ;  /* 0x0000000fcf037c10 */ /* 0x000fe2000a7fe4ff */
[----:B------:R-:W3:Y:S01]  /*10e60*/  LDL.LU.64 R210, [R1+0x458] ;  /* 0x0004580001d27983 */ /* 0x000ee20000300a00 */
[----:B------:R-:W-:Y:S02]  /*10e70*/  IADD3.X R199, PT, PT, R235, UR15, RZ, P2, !PT ;  /* 0x0000000febc77c10 */ /* 0x000fe400097fe4ff */
[----:B------:R-:W-:Y:S01]  /*10e80*/  IADD3.X R197, PT, PT, R241, UR15, RZ, P0, !PT ;  /* 0x0000000ff1c57c10 */ /* 0x000fe200087fe4ff */
[----:B------:R-:W3:Y:S01]  /*10e90*/  LDL.LU.64 R190, [R1+0x450] ;  /* 0x0004500001be7983 */ /* 0x000ee20000300a00 */
[----:B------:R-:W-:-:S03]  /*10ea0*/  IADD3.X R133, PT, PT, R209, UR15, RZ, P3, !PT ;  /* 0x0000000fd1857c10 */ /* 0x000fc60009ffe4ff */
[----:B------:R-:W-:Y:S04]  /*10eb0*/  STL.64 [R1+0x108], R192 ;  /* 0x000108c001007387 */ /* 0x000fe80000100a00 */
[----:B------:R1:W5:Y:S04]  /*10ec0*/  LDL.LU.64 R240, [R1+0x6f8] ;  /* 0x0006f80001f07983 */ /* 0x0003680000300a00 */
[----:B------:R1:W-:Y:S04]  /*10ed0*/  STL.64 [R1+0x148], R2 ;  /* 0x0001480201007387 */ /* 0x0003e80000100a00 */
[----:B------:R4:W-:Y:S04]  /*10ee0*/  STL.64 [R1+0x128], R198 ;  /* 0x000128c601007387 */ /* 0x0009e80000100a00 */
[----:B-1----:R-:W3:Y:S04]  /*10ef0*/  LDL.LU.64 R2, [R1+0x448] ;  /* 0x0004480001027983 */ /* 0x002ee80000300a00 */
[----:B------:R-:W-:Y:S04]  /*10f00*/  STL.64 [R1+0x138], R132 ;  /* 0x0001388401007387 */ /* 0x000fe80000100a00 */
[----:B------:R-:W3:Y:S01]  /*10f10*/  LDL.LU.64 R208, [R1+0x440] ;  /* 0x0004400001d07983 */ /* 0x000ee20000300a00 */
[----:B----4-:R-:W-:-:S02]  /*10f20*/  IADD3 R234, P0, PT, R246, UR14, RZ ;  /* 0x0000000ef6ea7c10 */ /* 0x010fc4000ff1e0ff */
[----:B------:R-:W-:Y:S02]  /*10f30*/  IADD3 R206, P2, PT, R244, UR14, RZ ;  /* 0x0000000ef4ce7c10 */ /* 0x000fe4000ff5e0ff */
[----:B------:R-:W-:Y:S02]  /*10f40*/  IADD3.X R235, PT, PT, R247, UR15, RZ, P0, !PT ;  /* 0x0000000ff7eb7c10 */ /* 0x000fe400087fe4ff */
[----:B------:R-:W-:Y:S01]  /*10f50*/  IADD3.X R207, PT, PT, R245, UR15, RZ, P2, !PT ;  /* 0x0000000ff5cf7c10 */ /* 0x000fe200097fe4ff */
[----:B------:R-:W-:Y:S01]  /*10f60*/  STL.64 [R1+0x118], R196 ;  /* 0x000118c401007387 */ /* 0x000fe20000100a00 */
[----:B------:R-:W-:-:S03]  /*10f70*/  IADD3 R198, P3, PT, R204, UR14, RZ ;  /* 0x0000000eccc67c10 */ /* 0x000fc6000ff7e0ff */
[----:B------:R1:W5:Y:S01]  /*10f80*/  LDL.LU.64 R246, [R1+0x6f0] ;  /* 0x0006f00001f67983 */ /* 0x0003620000300a00 */
[----:B------:R-:W-:-:S03]  /*10f90*/  IADD3.X R199, PT, PT, R205, UR15, RZ, P3, !PT ;  /* 0x0000000fcdc77c10 */ /* 0x000fc60009ffe4ff */
[----:B------:R-:W-:Y:S04]  /*10fa0*/  STL.64 [R1+0x158], R234 ;  /* 0x000158ea01007387 */ /* 0x000fe80000100a00 */
[----:B------:R4:W-:Y:S04]  /*10fb0*/  STL.64 [R1+0x168], R206 ;  /* 0x000168ce01007387 */ /* 0x0009e80000100a00 */
[----:B----4-:R-:W4:Y:S04]  /*10fc0*/  LDL.LU.64 R206, [R1+0x6b0] ;  /* 0x0006b00001ce7983 */ /* 0x010f280000300a00 */
[----:B------:R-:W4:Y:S04]  /*10fd0*/  LDL.LU.64 R204, [R1+0x438] ;  /* 0x0004380001cc7983 */ /* 0x000f280000300a00 */
[----:B------:R1:W-:Y:S01]  /*10fe0*/  STL.64 [R1+0x178], R198 ;  /* 0x000178c601007387 */ /* 0x0003e20000100a00 */
[----:B--2---:R-:W-:-:S02]  /*10ff0*/  IADD3 R132, P4, PT, R186, UR14, RZ ;  /* 0x0000000eba847c10 */ /* 0x004fc4000ff9e0ff */
[----:B---3--:R-:W-:Y:S02]  /*11000*/  IADD3 R244, P0, PT, R248, UR14, RZ ;  /* 0x0000000ef8f47c10 */ /* 0x008fe4000ff1e0ff */
[----:B------:R-:W-:Y:S02]  /*11010*/  IADD3.X R133, PT, PT, R187, UR15, RZ, P4, !PT ;  /* 0x0000000fbb857c10 */ /* 0x000fe4000a7fe4ff */
[----:B------:R-:W-:Y:S01]  /*11020*/  IADD3.X R245, PT, PT, R249, UR15, RZ, P0, !PT ;  /* 0x0000000ff9f57c10 */ /* 0x000fe200087fe4ff */
[----:B------:R-:W2:Y:S02]  /*11030*/  LDC R187, c[0x0][0x3a0] ;  /* 0x0000e800ffbb7b82 */ /* 0x000ea40000000800 */
[----:B------:R-:W-:Y:S04]  /*11040*/  STL.64 [R1+0x188], R132 ;  /* 0x0001888401007387 */ /* 0x000fe80000100a00 */
[----:B------:R3:W5:Y:S01]  /*11050*/  LDL.LU.64 R248, [R1+0x6e8] ;  /* 0x0006e80001f87983 */ /* 0x0007620000300a00 */
[----:B-1----:R-:W-:-:S03]  /*11060*/  IADD3 R198, P2, PT, R200, UR14, RZ ;  /* 0x0000000ec8c67c10 */ /* 0x002fc6000ff5e0ff */
[----:B------:R1:W-:Y:S01]  /*11070*/  STL.64 [R1+0x198], R244 ;  /* 0x000198f401007387 */ /* 0x0003e20000100a00 */
[----:B------:R-:W-:-:S03]  /*11080*/  IADD3.X R199, PT, PT, R201, UR15, RZ, P2, !PT ;  /* 0x0000000fc9c77c10 */ /* 0x000fc600097fe4ff */
[----:B-1----:R3:W5:Y:S04]  /*11090*/  LDL.LU.64 R244, [R1+0x6e0] ;  /* 0x0006e00001f47983 */ /* 0x0027680000300a00 */
[----:B------:R-:W2:Y:S01]  /*110a0*/  LDL.LU.64 R200, [R1+0x6d8] ;  /* 0x0006d80001c87983 */ /* 0x000ea20000300a00 */
[----:B------:R-:W-:-:S04]  /*110b0*/  IADD3 R234, P3, PT, R242, UR14, RZ ;  /* 0x0000000ef2ea7c10 */ /* 0x000fc8000ff7e0ff */
[----:B------:R-:W-:Y:S01]  /*110c0*/  IADD3.X R235, PT, PT, R243, UR15, RZ, P3, !PT ;  /* 0x0000000ff3eb7c10 */ /* 0x000fe20009ffe4ff */
[----:B------:R1:W-:Y:S04]  /*110d0*/  STL.64 [R1+0x1a8], R198 ;  /* 0x0001a8c601007387 */ /* 0x0003e80000100a00 */
[----:B-1----:R3:W5:Y:S01]  /*110e0*/  LDL.LU.64 R198, [R1+0x6d0] ;  /* 0x0006d00001c67983 */ /* 0x0027620000300a00 */
[----:B------:R-:W-:-:S04]  /*110f0*/  IADD3 R132, P4, PT, R188, UR14, RZ ;  /* 0x0000000ebc847c10 */ /* 0x000fc8000ff9e0ff */
[----:B------:R-:W-:Y:S02]  /*11100*/  IADD3.X R133, PT, PT, R189, UR15, RZ, P4, !PT ;  /* 0x0000000fbd857c10 */ /* 0x000fe4000a7fe4ff */
[----:B------:R-:W-:-:S03]  /*11110*/  IADD3 R242, P2, PT, R202, UR14, RZ ;  /* 0x0000000ecaf27c10 */ /* 0x000fc6000ff5e0ff */
[----:B------:R1:W-:Y:S01]  /*11120*/  STL.64 [R1+0x1c8], R132 ;  /* 0x0001c88401007387 */ /* 0x0003e20000100a00 */
[----:B------:R-:W-:-:S03]  /*11130*/  IADD3.X R243, PT, PT, R203, UR15, RZ, P2, !PT ;  /* 0x0000000fcbf37c10 */ /* 0x000fc600097fe4ff */
[----:B------:R1:W-:Y:S01]  /*11140*/  STL.64 [R1+0x1b8], R234 ;  /* 0x0001b8ea01007387 */ /* 0x0003e20000100a00 */
[----:B------:R-:W-:Y:S02]  /*11150*/  IADD3 R188, P4, PT, R190, UR14, RZ ;  /* 0x0000000ebebc7c10 */ /* 0x000fe4000ff9e0ff */
[----:B------:R-:W2:Y:S01]  /*11160*/  LDC R190, c[0x0][0x3a0] ;  /* 0x0000e800ffbe7b82 */ /* 0x000ea20000000800 */
[----:B-1----:R-:W-:Y:S02]  /*11170*/  IADD3 R132, P0, PT, R134, UR14, RZ ;  /* 0x0000000e86847c10 */ /* 0x002fe4000ff1e0ff */
[----:B------:R-:W-:Y:S02]  /*11180*/  IADD3.X R189, PT, PT, R191, UR15, RZ, P4, !PT ;  /* 0x0000000fbfbd7c10 */ /* 0x000fe4000a7fe4ff */
[----:B------:R-:W-:-:S03]  /*11190*/  IADD3 R234, P3, PT, R210, UR14, RZ ;  /* 0x0000000ed2ea7c10 */ /* 0x000fc6000ff7e0ff */
[----:B------:R-:W1:Y:S01]  /*111a0*/  LDC R191, c[0x0][0x3a0] ;  /* 0x0000e800ffbf7b82 */ /* 0x000e620000000800 */
[----:B------:R-:W-:Y:S02]  /*111b0*/  IADD3.X R133, PT, PT, R135, UR15, RZ, P0, !PT ;  /* 0x0000000f87857c10 */ /* 0x000fe400087fe4ff */
[----:B------:R3:W5:Y:S01]  /*111c0*/  LDL.LU.64 R134, [R1+0x6c8] ;  /* 0x0006c80001867983 */ /* 0x0007620000300a00 */
[----:B------:R-:W-:-:S03]  /*111d0*/  IADD3.X R235, PT, PT, R211, UR15, RZ, P3, !PT ;  /* 0x0000000fd3eb7c10 */ /* 0x000fc60009ffe4ff */
[----:B------:R3:W-:Y:S01]  /*111e0*/  STL.64 [R1+0x1d8], R132 ;  /* 0x0001d88401007387 */ /* 0x0007e20000100a00 */
[----:B------:R-:W-:-:S03]  /*111f0*/  IADD3 R202, P2, PT, R208, UR14, RZ ;  /* 0x0000000ed0ca7c10 */ /* 0x000fc6000ff5e0ff */
[----:B---3--:R3:W5:Y:S01]  /*11200*/  LDL.LU.64 R132, [R1+0x6c0] ;  /* 0x0006c00001847983 */ /* 0x0087620000300a00 */
[----:B------:R-:W-:Y:S02]  /*11210*/  IADD3.X R203, PT, PT, R209, UR15, RZ, P2, !PT ;  /* 0x0000000fd1cb7c10 */ /* 0x000fe400097fe4ff */
[----:B------:R-:W1:Y:S01]  /*11220*/  LDC R209, c[0x0][0x3a0] ;  /* 0x0000e800ffd17b82 */ /* 0x000e620000000800 */
[----:B------:R-:W-:Y:S01]  /*11230*/  IADD3 R210, P0, PT, R2, UR14, RZ ;  /* 0x0000000e02d27c10 */ /* 0x000fe2000ff1e0ff */
[----:B------:R3:W-:Y:S03]  /*11240*/  STL.64 [R1+0x208], R188 ;  /* 0x000208bc01007387 */ /* 0x0007e60000100a00 */
[----:B------:R-:W-:Y:S01]  /*11250*/  IADD3.X R211, PT, PT, R3, UR15, RZ, P0, !PT ;  /* 0x0000000f03d37c10 */ /* 0x000fe200087fe4ff */
[----:B------:R-:W-:Y:S04]  /*11260*/  STL.64 [R1+0x1e8], R242 ;  /* 0x0001e8f201007387 */ /* 0x000fe80000100a00 */
[----:B------:R-:W-:Y:S04]  /*11270*/  STL.64 [R1+0x1f8], R234 ;  /* 0x0001f8ea01007387 */ /* 0x000fe80000100a00 */
[----:B------:R1:W5:Y:S01]  /*11280*/  LDL.LU.64 R2, [R1+0x6b8] ;  /* 0x0006b80001027983 */ /* 0x0003620000300a00 */
[----:B---3--:R-:W3:Y:S03]  /*11290*/  LDC R189, c[0x0][0x3a0] ;  /* 0x0000e800ffbd7b82 */ /* 0x008ee60000000800 */
[----:B------:R4:W-:Y:S04]  /*112a0*/  STL.64 [R1+0x218], R210 ;  /* 0x000218d201007387 */ /* 0x0009e80000100a00 */
[----:B------:R4:W-:Y:S02]  /*112b0*/  STL.64 [R1+0x228], R202 ;  /* 0x000228ca01007387 */ /* 0x0009e40000100a00 */
[----:B----4-:R-:W-:-:S02]  /*112c0*/  IADD3 R210, P6, PT, R206, UR12, RZ ;  /* 0x0000000cced27c10 */ /* 0x010fc4000ffde0ff */
[----:B------:R-:W-:Y:S02]  /*112d0*/  IADD3 R202, P5, PT, R204, UR14, RZ ;  /* 0x0000000eccca7c10 */ /* 0x000fe4000ffbe0ff */
[----:B------:R-:W-:Y:S02]  /*112e0*/  IADD3.X R211, PT, PT, R207, UR13, RZ, P6, !PT ;  /* 0x0000000dcfd37c10 */ /* 0x000fe4000b7fe4ff */
[----:B------:R-:W-:Y:S01]  /*112f0*/  IADD3.X R203, PT, PT, R205, UR15, RZ, P5, !PT ;  /* 0x0000000fcdcb7c10 */ /* 0x000fe2000affe4ff */
[----:B-1----:R-:W-:Y:S02]  /*11300*/  VIADD R209, R209, 0x3f ;  /* 0x0000003fd1d17836 */ /* 0x002fe40000000000 */
[----:B------:R1:W-:Y:S01]  /*11310*/  STL.64 [R1+0x3b8], R210 ;  /* 0x0003b8d201007387 */ /* 0x0003e20000100a00 */
[----:B------:R-:W-:-:S03]  /*11320*/  ISETP.NE.U32.AND P0, PT, RZ, UR16, PT ;  /* 0x00000010ff007c0c */ /* 0x000fc6000bf05070 */
[----:B------:R1:W-:Y:S01]  /*11330*/  STL.64 [R1+0x238], R202 ;  /* 0x000238ca01007387 */ /* 0x0003e20000100a00 */
[----:B------:R-:W-:Y:S01]  /*11340*/  ISETP.LT.OR P3, PT, R209, 0x40, P0 ;  /* 0x00000040d100780c */ /* 0x000fe20000761670 */
[----:B------:R-:W-:Y:S01]  /*11350*/  UIADD3 UR16, UPT, UPT, UR10, 0x100, URZ ;  /* 0x000001000a107890 */ /* 0x000fe2000fffe0ff */
[----:B--2---:R-:W-:-:S05]  /*11360*/  VIADD R186, R201, 0xffffff3f ;  /* 0xffffff3fc9ba7836 */ /* 0x004fca0000000000 */
[----:B------:R-:W-:Y:S01]  /*11370*/  ISETP.GE.U32.AND P4, PT, R186, 0x7fffff00, PT ;  /* 0x7fffff00ba00780c */ /* 0x000fe20003f86070 */
[----:B------:R-:W-:-:S05]  /*11380*/  VIADD R186, R187, 0xffffff3e ;  /* 0xffffff3ebbba7836 */ /* 0x000fca0000000000 */
[----:B------:R-:W-:Y:S01]  /*11390*/  ISETP.GE.U32.AND P2, PT, R186, 0x7ffffeff, PT ;  /* 0x7ffffeffba00780c */ /* 0x000fe20003f46070 */
[----:B-1-3--:R-:W-:-:S12]  /*113a0*/  @P3 BRA `(.L_x_7) ;  /* 0x0000000400643947 */ /* 0x00afd80003800000 */
[----:B------:R-:W-:Y:S01]  /*113b0*/  UIADD3 UR25, UPT, UPT, UR9, 0x30000, URZ ;  /* 0x0003000009197890 */ /* 0x000fe2000fffe0ff */
[----:B------:R-:W-:Y:S01]  /*113c0*/  MOV.SPILL R187, UR13 ;  /* 0x0000000d00bb7c02 */ /* 0x000fe20009000f00 */
[----:B------:R-:W-:Y:S01]  /*113d0*/  UMOV UR35, URZ ;  /* 0x000000ff00237c82 */ /* 0x000fe20008000000 */
[----:B------:R-:W-:Y:S01]  /*113e0*/  UIADD3 UR52, UPT, UPT, UR10, 0x108, URZ ;  /* 0x000001080a347890 */ /* 0x000fe2000fffe0ff */
[----:B------:R-:W-:Y:S01]  /*113f0*/  MOV.SPILL R186, UR12 ;  /* 0x0000000c00ba7c02 */ /* 0x000fe20009000f00 */
[----:B------:R-:W-:Y:S02]  /*11400*/  USHF.R.U32.HI UR34, URZ, 0x4, UR25 ;  /* 0x00000004ff227899 */ /* 0x000fe40008011619 */
[----:B------:R-:W-:Y:S02]  /*11410*/  UIADD3 UR56, UPT, UPT, UR10, 0x110, URZ ;  /* 0x000001100a387890 */ /* 0x000fe4000fffe0ff */
[----:B------:R-:W-:Y:S01]  /*11420*/  USGXT.U32 UR34, UR34, 0xe ;  /* 0x0000000e2222789a */ /* 0x000fe20008000000 */
[----:B------:R-:W-:Y:S01]  /*11430*/  UMOV UR60, 0x0 ;  /* 0x00000000003c7882 */ /* 0x000fe20000000000 */
[----:B------:R-:W-:-:S02]  /*11440*/  UMOV UR61, 0x8200910 ;  /* 0x08200910003d7882 */ /* 0x000fc40000000000 */
[----:B------:R-:W-:Y:S01]  /*11450*/  UIADD3 UR38, UP1, UPT, UR34, 0x2, URZ ;  /* 0x0000000222267890 */ /* 0x000fe2000ff3e0ff */
[----:B------:R-:W-:Y:S01]  /*11460*/  UMOV UR62, 0x0 ;  /* 0x00000000003e7882 */ /* 0x000fe20000000000 */
[----:B------:R-:W-:Y:S02]  /*11470*/  UMOV UR63, 0x8200910 ;  /* 0x08200910003f7882 */ /* 0x000fe40000000000 */
[----:B------:R-:W-:Y:S02]  /*11480*/  UIADD3.X UR39, UPT, UPT, UR35, 0x40004040, URZ, UP1, !UPT ;  /* 0x4000404023277890 */ /* 0x000fe40008ffe4ff */
[----:B------:R-:W-:Y:S02]  /*11490*/  UIADD3 UR73, UPT, UPT, UR10, 0x118, URZ ;  /* 0x000001180a497890 */ /* 0x000fe4000fffe0ff */
[----:B------:R-:W-:Y:S01]  /*114a0*/  UIADD3.64 UR46, UPT, UPT, UR38, 0x2, URZ ;  /* 0x00000002262e7897 */ /* 0x000fe2000fffe0ff */
[----:B------:R-:W-:Y:S01]  /*114b0*/  UMOV UR35, 0x40004040 ;  /* 0x4000404000237882 */ /* 0x000fe20000000000 */
[----:B------:R-:W-:Y:S01]  /*114c0*/  UIADD3.64 UR48, UPT, UPT, UR38, 0x4, URZ ;  /* 0x0000000426307897 */ /* 0x000fe2000fffe0ff */
[----:B------:R-:W-:Y:S01]  /*114d0*/  UTCHMMA tmem[UR16], gdesc[UR34], tmem[UR10], tmem[UR60], idesc[UR61], !UPT ;  /* 0x00ff3c22100079ea */ /* 0x000fe2000f80000a */
[----:B------:R-:W-:Y:S01]  /*114e0*/  UMOV UR58, 0x0 ;  /* 0x00000000003a7882 */ /* 0x000fe20000000000 */
[----:B------:R-:W-:Y:S01]  /*114f0*/  UMOV UR59, 0x8200910 ;  /* 0x08200910003b7882 */ /* 0x000fe20000000000 */
[----:B------:R-:W-:-:S02]  /*11500*/  UIADD3 UR8, UPT, UPT, UR10, 0x120, URZ ;  /* 0x000001200a087890 */ /* 0x000fc4000fffe0ff */
[----:B------:R1:W-:Y:S01]  /*11510*/  UTCHMMA tmem[UR52], gdesc[UR38], tmem[UR10], tmem[UR62], idesc[UR63], UPT ;  /* 0x00ff3e26340079ea */ /* 0x0003e2000b80000a */
[----:B------:R-:W-:Y:S01]  /*11520*/  UIADD3.64 UR50, UPT, UPT, UR38, 0x3fe, URZ ;  /* 0x000003fe26327897 */ /* 0x000fe2000fffe0ff */
[----:B------:R2:W-:Y:S01]  /*11530*/  UTCHMMA tmem[UR56], gdesc[UR46], tmem[UR10], tmem[UR58], idesc[UR59], UPT ;  /* 0x00ff3a2e380079ea */ /* 0x0005e2000b80000a */
[----:B------:R-:W-:Y:S02]  /*11540*/  UIADD3 UR18, UPT, UPT, UR10, 0x128, URZ ;  /* 0x000001280a127890 */ /* 0x000fe4000fffe0ff */
[----:B------:R-:W-:Y:S02]  /*11550*/  UIADD3 UR17, UPT, UPT, UR10, 0x130, URZ ;  /* 0x000001300a117890 */ /* 0x000fe4000fffe0ff */
[----:B------:R-:W-:Y:S02]  /*11560*/  UIADD3.64 UR54, UPT, UPT, UR38, 0x402, URZ ;  /* 0x0000040226367897 */ /* 0x000fe4000fffe0ff */
[----:B------:R-:W-:Y:S02]  /*11570*/  UIADD3 UR19, UPT, UPT, UR10, 0x138, URZ ;  /* 0x000001380a137890 */ /* 0x000fe4000fffe0ff */
[----:B-1----:R-:W-:-:S02]  /*11580*/  UIADD3.64 UR52, UPT, UPT, UR38, 0x400, URZ ;  /* 0x0000040026347897 */ /* 0x002fc4000fffe0ff */
[----:B--2---:R-:W-:Y:S02]  /*11590*/  UIADD3.64 UR56, UPT, UPT, UR38, 0x404, URZ ;  /* 0x0000040426387897 */ /* 0x004fe4000fffe0ff */
[----:B------:R-:W-:Y:S02]  /*115a0*/  UIADD3 UR20, UPT, UPT, UR10, 0x80, URZ ;  /* 0x000000800a147890 */ /* 0x000fe4000fffe0ff */
[----:B------:R-:W-:Y:S02]  /*115b0*/  UIADD3 UR21, UPT, UPT, UR10, 0x140, URZ ;  /* 0x000001400a157890 */ /* 0x000fe4000fffe0ff */
[----:B------:R-:W-:Y:S02]  /*115c0*/  UIADD3 UR22, UPT, UPT, UR10, 0x80, URZ ;  /* 0x000000800a167890 */ /* 0x000fe4000fffe0ff */
[----:B------:R-:W-:Y:S01]  /*115d0*/  UIADD3 UR23, UPT, UPT, UR10, 0x148, URZ ;  /* 0x000001480a177890 */ /* 0x000fe2000fffe0ff */
[----:B------:R-:W-:Y:S01]  /*115e0*/  UMOV UR6, 0x0 ;  /* 0x0000000000067882 */ /* 0x000fe20000000000 */
[----:B------:R-:W-:Y:S01]  /*115f0*/  UMOV UR7, 0x8200910 ;  /* 0x0820091000077882 */ /* 0x000fe20000000000 */
[----:B------:R-:W-:-:S02]  /*11600*/  UIADD3 UR24, UPT, UPT, UR10, 0x80, URZ ;  /* 0x000000800a187890 */ /* 0x000fc4000fffe0ff */
[----:B------:R-:W-:Y:S01]  /*11610*/  UTCHMMA tmem[UR73], gdesc[UR48], tmem[UR10], tmem[UR6], idesc[UR7], UPT ;  /* 0x00ff0630490079ea */ /* 0x000fe2000b80000a */
[----:B------:R-:W-:Y:S01]  /*11620*/  UIADD3 UR25, UPT, UPT, UR10, 0x150, URZ ;  /* 0x000001500a197890 */ /* 0x000fe2000fffe0ff */
[----:B------:R-:W-:Y:S01]  /*11630*/  UMOV UR12, 0x0 ;  /* 0x00000000000c7882 */ /* 0x000fe20000000000 */
[----:B------:R-:W-:Y:S01]  /*11640*/  UMOV UR13, 0x8200910 ;  /* 0x08200910000d7882 */ /* 0x000fe20000000000 */
[----:B------:R-:W-:Y:S02]  /*11650*/  UIADD3 UR64, UPT, UPT, UR10, 0x80, URZ ;  /* 0x000000800a407890 */ /* 0x000fe4000fffe0ff */
[----:B------:R1:W-:Y:S01]  /*11660*/  UTCHMMA tmem[UR8], gdesc[UR50], tmem[UR10], tmem[UR12], idesc[UR13], UPT ;  /* 0x00ff0c32080079ea */ /* 0x0003e2000b80000a */
[----:B------:R-:W-:Y:S02]  /*11670*/  UIADD3 UR65, UPT, UPT, UR10, 0x158, URZ ;  /* 0x000001580a417890 */ /* 0x000fe4000fffe0ff */
[----:B------:R2:W-:Y:S01]  /*11680*/  UTCHMMA tmem[UR18], gdesc[UR52], tmem[UR10], tmem[UR62], idesc[UR63], UPT ;  /* 0x00ff3e34120079ea */ /* 0x0005e2000b80000a */
[----:B------:R-:W-:-:S02]  /*11690*/  UIADD3 UR66, UPT, UPT, UR10, 0x80, URZ ;  /* 0x000000800a427890 */ /* 0x000fc4000fffe0ff */
[----:B------:R-:W-:Y:S01]  /*116a0*/  UIADD3 UR67, UPT, UPT, UR10, 0x160, URZ ;  /* 0x000001600a437890 */ /* 0x000fe2000fffe0ff */
[----:B------:R-:W-:Y:S01]  /*116b0*/  UMOV UR76, 0x0 ;  /* 0x00000000004c7882 */ /* 0x000fe20000000000 */
[----:B------:R-:W-:Y:S01]  /*116c0*/  UMOV UR77, 0x8200910 ;  /* 0x08200910004d7882 */ /* 0x000fe20000000000 */
[----:B------:R-:W-:Y:S02]  /*116d0*/  UIADD3 UR68, UPT, UPT, UR10, 0x80, URZ ;  /* 0x000000800a447890 */ /* 0x000fe4000fffe0ff */
[----:B------:R2:W-:Y:S01]  /*116e0*/  UTCHMMA tmem[UR17], gdesc[UR54], tmem[UR10], tmem[UR76], idesc[UR77], UPT ;  /* 0x00ff4c36110079ea */ /* 0x0005e2000b80000a */
[----:B------:R-:W-:Y:S01]  /*116f0*/  UIADD3 UR69, UPT, UPT, UR10, 0x168, URZ ;  /* 0x000001680a457890 */ /* 0x000fe2000fffe0ff */
[----:B-1----:R-:W-:Y:S01]  /*11700*/  R2UR.FILL UR13, R187 ;  /* 0x00000000bb0d72ca */ /* 0x002fe200004e0000 */
[----:B------:R-:W-:Y:S01]  /*11710*/  UMOV UR74, 0x0 ;  /* 0x00000000004a7882 */ /* 0x000fe20000000000 */
[----:B------:R-:W-:Y:S01]  /*11720*/  UMOV UR75, 0x8200910 ;  /* 0x08200910004b7882 */ /* 0x000fe20000000000 */
[----:B------:R-:W-:-:S02]  /*11730*/  UIADD3 UR70, UPT, UPT, UR10, 0x80, URZ ;  /* 0x000000800a467890 */ /* 0x000fc4000fffe0ff */
[----:B------:R2:W-:Y:S01]  /*11740*/  UTCHMMA tmem[UR19], gdesc[UR56], tmem[UR10], tmem[UR74], idesc[UR75], UPT ;  /* 0x00ff4a38130079ea */ /* 0x0005e2000b80000a */
[----:B------:R-:W-:Y:S01]  /*11750*/  UIADD3 UR71, UPT, UPT, UR10, 0x170, URZ ;  /* 0x000001700a477890 */ /* 0x000fe2000fffe0ff */
[----:B------:R-:W-:Y:S01]  /*11760*/  R2UR.FILL UR12, R186 ;  /* 0x00000000ba0c72ca */ /* 0x000fe200004e0000 */
[----:B------:R-:W-:Y:S01]  /*11770*/  UMOV UR26, 0x0 ;  /* 0x00000000001a7882 */ /* 0x000fe20000000000 */
[----:B------:R-:W-:Y:S01]  /*11780*/  UMOV UR27, 0x8200910 ;  /* 0x08200910001b7882 */ /* 0x000fe20000000000 */
[----:B------:R-:W-:Y:S01]  /*11790*/  UIADD3 UR72, UPT, UPT, UR10, 0x80, URZ ;  /* 0x000000800a487890 */ /* 0x000fe2000fffe0ff */
[----:B------:R2:W-:Y:S01]  /*117a0*/  UTCHMMA tmem[UR21], gdesc[UR34], tmem[UR20], tmem[UR26], idesc[UR27], !UPT ;  /* 0x00ff1a22150079ea */ /* 0x0005e2000f800014 */
[----:B------:R-:W-:Y:S01]  /*117b0*/  UIADD3 UR58, UPT, UPT, UR10, 0x178, URZ ;  /* 0x000001780a3a7890 */ /* 0x000fe2000fffe0ff */
[----:B------:R-:W-:Y:S01]  /*117c0*/  UMOV UR30, 0x0 ;  /* 0x00000000001e7882 */ /* 0x000fe20000000000 */
[----:B------:R-:W-:Y:S01]  /*117d0*/  UMOV UR31, 0x8200910 ;  /* 0x08200910001f7882 */ /* 0x000fe20000000000 */
[----:B------:R-:W-:Y:S01]  /*117e0*/  UMOV UR32, 0x0 ;  /* 0x0000000000207882 */ /* 0x000fe20000000000 */
[----:B------:R-:W-:Y:S01]  /*117f0*/  UMOV UR33, 0x8200910 ;  /* 0x0820091000217882 */ /* 0x000fe20000000000 */
[----:B------:R-:W-:Y:S01]  /*11800*/  UMOV UR36, 0x0 ;  /* 0x0000000000247882 */ /* 0x000fe20000000000 */
[----:B------:R-:W-:Y:S01]  /*11810*/  UMOV UR37, 0x8200910 ;  /* 0x0820091000257882 */ /* 0x000fe20000000000 */
[----:B------:R2:W-:Y:S01]  /*11820*/  UTCHMMA tmem[UR23], gdesc[UR38], tmem[UR22], tmem[UR30], idesc[UR31], UPT ;  /* 0x00ff1e26170079ea */ /* 0x0005e2000b800016 */
        /* <DEDUP_REMOVED lines=8> */
[----:B------:R-:W-:Y:S01]  /*118b0*/  UMOV UR6, UR4 ;  /* 0x0000000400067c82 */ /* 0x000fe20008000000 */
[----:B------:R-:W-:Y:S01]  /*118c0*/  UMOV UR7, URZ ;  /* 0x000000ff00077c82 */ /* 0x000fe20008000000 */
[----:B------:R2:W-:Y:S01]  /*118d0*/  UTCHMMA tmem[UR67], gdesc[UR50], tmem[UR66], tmem[UR40], idesc[UR41], UPT ;  /* 0x00ff2832430079ea */ /* 0x0005e2000b800042 */
[----:B------:R2:W-:Y:S01]  /*118e0*/  UTCHMMA tmem[UR69], gdesc[UR52], tmem[UR68], tmem[UR42], idesc[UR43], UPT ;  /* 0x00ff2a34450079ea */ /* 0x0005e2000b800044 */
[----:B------:R-:W-:Y:S01]  /*118f0*/  UMOV UR6, UR6 ;  /* 0x0000000600067c82 */ /* 0x000fe20008000000 */
[----:B------:R2:W-:Y:S01]  /*11900*/  UTCHMMA tmem[UR71], gdesc[UR54], tmem[UR70], tmem[UR44], idesc[UR45], UPT ;  /* 0x00ff2c36470079ea */ /* 0x0005e2000b800046 */
[----:B------:R2:W-:Y:S01]  /*11910*/  UTCHMMA tmem[UR58], gdesc[UR56], tmem[UR72], tmem[UR60], idesc[UR61], UPT ;  /* 0x00ff3c383a0079ea */ /* 0x0005e2000b800048 */
[----:B------:R2:W-:Y:S01]  /*11920*/  UTCBAR [UR6], URZ ;  /* 0x000000ff060073e9 */ /* 0x0005e200080000ff */
[----:B------:R-:W-:Y:S01]  /*11930*/  NOP ;  /* 0x0000000000007918 */ /* 0x000fe20000000000 */
.L_x_7:
[----:B------:R-:W-:Y:S01]  /*11940*/  BAR.SYNC.DEFER_BLOCKING 0x0 ;  /* 0x0000000000007b1d */ /* 0x000fe20000010000 */
[----:B------:R-:W-:Y:S01]  /*11950*/  VIADD R186, R189, 0xffffff3d ;  /* 0xffffff3dbdba7836 */ /* 0x000fe20000000000 */
[----:B--2---:R-:W-:-:S06]  /*11960*/  UIADD3 UR21, UPT, UPT, UR5, -0xd3, URZ ;  /* 0xffffff2d05157890 */ /* 0x004fcc000fffe0ff */
[----:B------:R-:W1:Y:S01]  /*11970*/  LDC R188, c[0x0][0x3a0] ;  /* 0x0000e800ffbc7b82 */ /* 0x000e620000000800 */
[----:B------:R-:W-:Y:S01]  /*11980*/  ISETP.GE.U32.AND P5, PT, R186, 0x7ffffefe, PT ;  /* 0x7ffffefeba00780c */ /* 0x000fe20003fa6070 */
[----:B------:R-:W-:Y:S01]  /*11990*/  VIADD R186, R190, 0xffffff3c ;  /* 0xffffff3cbeba7836 */ /* 0x000fe20000000000 */
[----:B------:R-:W2:Y:S01]  /*119a0*/  LDCU UR24, c[0x0][0x3a0] ;  /* 0x00007400ff1877ac */ /* 0x000ea20008000800 */
[----:B-----5:R3:W-:Y:S01]  /*119b0*/  STL.64 [R1+0x750], R132 ;  /* 0x0007508401007387 */ /* 0x0207e20000100a00 */
[----:B------:R-:W4:Y:S03]  /*119c0*/  LDCU UR18, c[0x0][0x3a0] ;  /* 0x00007400ff1277ac */ /* 0x000f260008000800 */
[----:B------:R-:W4:Y:S01]  /*119d0*/  LDC R187, c[0x0][0x3a0] ;  /* 0x0000e800ffbb7b82 */ /* 0x000f220000000800 */
[----:B------:R2:W-:Y:S01]  /*119e0*/  STL.64 [R1+0x748], R244 ;  /* 0x000748f401007387 */ /* 0x0005e20000100a00 */
[----:B------:R-:W1:Y:S03]  /*119f0*/  LDCU UR22, c[0x0][0x3a0] ;  /* 0x00007400ff1677ac */ /* 0x000e660008000800 */
[----:B------:R1:W-:Y:S01]  /*11a00*/  STL.64 [R1+0x740], R248 ;  /* 0x000740f801007387 */ /* 0x0003e20000100a00 */
[----:B------:R-:W1:Y:S02]  /*11a10*/  LDCU UR8, c[0x0][0x3a0] ;  /* 0x00007400ff0877ac */ /* 0x000e640008000800 */
[----:B------:R-:W4:Y:S01]  /*11a20*/  LDC R189, c[0x0][0x3a0] ;  /* 0x0000e800ffbd7b82 */ /* 0x000f220000000800 */
[----:B---3--:R-:W-:Y:S01]  /*11a30*/  IMAD.MOV.U32 R133, RZ, RZ, R193 ;  /* 0x000000ffff857224 */ /* 0x008fe200078e00c1 */
[----:B------:R-:W-:Y:S01]  /*11a40*/  @!PT LDS RZ, [RZ] ;  /* 0x00000000fffff984 */ /* 0x000fe20000000800 */
[----:B------:R-:W-:Y:S01]  /*11a50*/  @!PT LDS RZ, [RZ] ;  /* 0x00000000fffff984 */ /* 0x000fe20000000800 */
[----:B------:R-:W-:Y:S01]  /*11a60*/  @!PT LDS RZ, [RZ] ;  /* 0x00000000fffff984 */ /* 0x000fe20000000800 */
[----:B------:R-:W-:Y:S01]  /*11a70*/  LDGSTS.E [R135], desc[UR28][R142.64], !P4 ;  /* 0x000000008e877fae */ /* 0x000fe2000e1a101c */
[----:B------:R-:W3:Y:S01]  /*11a80*/  LDCU UR7, c[0x0][0x3a0] ;  /* 0x00007400ff0777ac */ /* 0x000ee20008000800 */
[----:B------:R-:W-:Y:S01]  /*11a90*/  IMAD.MOV.U32 R132, RZ, RZ, R192 ;  /* 0x000000ffff847224 */ /* 0x000fe200078e00c0 */
[----:B--2---:R-:W-:Y:S01]  /*11aa0*/  MOV R244, R196 ;  /* 0x000000c400f47202 */ /* 0x004fe20000000f00 */
[----:B------:R-:W-:Y:S01]  /*11ab0*/  LDGSTS.E [R135+0x200], desc[UR28][R138.64], !P4 ;  /* 0x002000008a877fae */ /* 0x000fe2000e1a101c */
[----:B------:R-:W-:Y:S01]  /*11ac0*/  ISETP.GE.U32.AND P4, PT, R186, 0x7ffffefd, PT ;  /* 0x7ffffefdba00780c */ /* 0x000fe20003f86070 */
[----:B------:R-:W2:Y:S01]  /*11ad0*/  LDCU UR17, c[0x0][0x3a0] ;  /* 0x00007400ff1177ac */ /* 0x000ea20008000800 */
[----:B------:R-:W-:Y:S01]  /*11ae0*/  IADD3 R186, PT, PT, R191, -0xc5, RZ ;  /* 0xffffff3bbfba7810 */ /* 0x000fe20007ffe0ff */
[----:B------:R-:W-:Y:S01]  /*11af0*/  LDGSTS.E [R135+0x400], desc[UR28][R136.64], !P2 ;  /* 0x0040000088877fae */ /* 0x000fe2000d1a101c */
[----:B------:R-:W2:Y:S01]  /*11b00*/  LDC R190, c[0x0][0x3a0] ;  /* 0x0000e800ffbe7b82 */ /* 0x000ea20000000800 */
[----:B------:R-:W1:Y:S01]  /*11b10*/  LDCU UR20, c[0x0][0x3a0] ;  /* 0x00007400ff1477ac */ /* 0x000e620008000800 */
[----:B------:R-:W-:Y:S01]  /*11b20*/  ISETP.GE.U32.AND P3, PT, R186, 0x7ffffefc, PT ;  /* 0x7ffffefcba00780c */ /* 0x000fe20003f66070 */
[----:B-1----:R-:W-:Y:S01]  /*11b30*/  VIADD R186, R188, 0xffffff3a ;  /* 0xffffff3abcba7836 */ /* 0x002fe20000000000 */
[----:B------:R-:W-:Y:S01]  /*11b40*/  LDGSTS.E [R135+0x600], desc[UR28][R182.64], !P2 ;  /* 0x00600000b6877fae */ /* 0x000fe2000d1a101c */
[----:B------:R-:W-:Y:S01]  /*11b50*/  UIADD3 UR24, UPT, UPT, UR24, -0xd2, URZ ;  /* 0xffffff2e18187890 */ /* 0x000fe2000fffe0ff */
[----:B------:R-:W-:Y:S01]  /*11b60*/  IMAD.MOV.U32 R249, RZ, RZ, R195 ;  /* 0x000000fffff97224 */ /* 0x000fe200078e00c3 */
[----:B------:R-:W1:Y:S01]  /*11b70*/  LDCU UR6, c[0x0][0x3a0] ;  /* 0x00007400ff0677ac */ /* 0x000e620008000800 */
[----:B------:R-:W1:Y:S01]  /*11b80*/  LDC R188, c[0x0][0x3a0] ;  /* 0x0000e800ffbc7b82 */ /* 0x000e620000000800 */
[----:B------:R-:W-:Y:S01]  /*11b90*/  ISETP.GE.U32.AND P2, PT, R186, 0x7ffffefb, PT ;  /* 0x7ffffefbba00780c */ /* 0x000fe20003f46070 */
[----:B----4-:R-:W-:Y:S01]  /*11ba0*/  VIADD R186, R187, 0xffffff39 ;  /* 0xffffff39bbba7836 */ /* 0x010fe20000000000 */
[----:B------:R-:W-:Y:S01]  /*11bb0*/  LDGSTS.E [R135+0x800], desc[UR28][R140.64], !P5 ;  /* 0x008000008c877fae */ /* 0x000fe2000e9a101c */
[----:B------:R-:W-:Y:S01]  /*11bc0*/  UIADD3 UR18, UPT, UPT, UR18, -0xd8, URZ ;  /* 0xffffff2812127890 */ /* 0x000fe2000fffe0ff */
[----:B------:R-:W-:Y:S01]  /*11bd0*/  IMAD.MOV.U32 R248, RZ, RZ, R194 ;  /* 0x000000fffff87224 */ /* 0x000fe200078e00c2 */
[----:B------:R-:W-:Y:S01]  /*11be0*/  UISETP.GE.U32.AND UP6, UPT, UR21, 0x7ffffeee, UPT ;  /* 0x7ffffeee1500788c */ /* 0x000fe2000bfc6070 */
[----:B------:R-:W-:Y:S01]  /*11bf0*/  LDGSTS.E [R135+0xa00], desc[UR28][R168.64], !P5 ;  /* 0x00a00000a8877fae */ /* 0x000fe2000e9a101c */
[----:B------:R-:W4:Y:S01]  /*11c00*/  LDC R187, c[0x0][0x3a0] ;  /* 0x0000e800ffbb7b82 */ /* 0x000f220000000800 */
[----:B------:R-:W-:Y:S01]  /*11c10*/  UIADD3 UR22, UPT, UPT, UR22, -0xd4, URZ ;  /* 0xffffff2c16167890 */ /* 0x000fe2000fffe0ff */
[----:B------:R-:W-:Y:S01]  /*11c20*/  IMAD.MOV.U32 R245, RZ, RZ, R197 ;  /* 0x000000fffff57224 */ /* 0x000fe200078e00c5 */
[----:B------:R-:W-:Y:S01]  /*11c30*/  LDGSTS.E [R135+0xc00], desc[UR28][R144.64], !P4 ;  /* 0x00c0000090877fae */ /* 0x000fe2000e1a101c */
[----:B------:R-:W-:-:S02]  /*11c40*/  UIADD3 UR8, UPT, UPT, UR8, -0xdc, URZ ;  /* 0xffffff2408087890 */ /* 0x000fc4000fffe0ff */
[----:B------:R-:W-:Y:S01]  /*11c50*/  UISETP.GE.U32.AND UP5, UPT, UR24, 0x7ffffeef, UPT ;  /* 0x7ffffeef1800788c */ /* 0x000fe2000bfa6070 */
[----:B------:R-:W-:Y:S01]  /*11c60*/  LDGSTS.E [R135+0xe00], desc[UR28][R146.64], !P4 ;  /* 0x00e0000092877fae */ /* 0x000fe2000e1a101c */
[----:B------:R-:W-:Y:S01]  /*11c70*/  ISETP.GE.U32.AND P4, PT, R186, 0x7ffffefa, PT ;  /* 0x7ffffefaba00780c */ /* 0x000fe20003f86070 */
[----:B------:R-:W-:Y:S01]  /*11c80*/  VIADD R186, R189, 0xffffff38 ;  /* 0xffffff38bdba7836 */ /* 0x000fe20000000000 */
[----:B------:R-:W1:Y:S01]  /*11c90*/  LDCU UR23, c[0x0][0x3a0] ;  /* 0x00007400ff1777ac */ /* 0x000e620008000800 */
[----:B------:R-:W4:Y:S01]  /*11ca0*/  LDC R189, c[0x0][0x3a0] ;  /* 0x0000e800ffbd7b82 */ /* 0x000f220000000800 */
[----:B------:R-:W-:Y:S01]  /*11cb0*/  LDGSTS.E [R135+0x1000], desc[UR28][R148.64], !P3 ;  /* 0x0100000094877fae */ /* 0x000fe2000d9a101c */
[----:B---3--:R-:W-:-:S03]  /*11cc0*/  UIADD3 UR7, UPT, UPT, UR7, -0xdb, URZ ;  /* 0xffffff2507077890 */ /* 0x008fc6000fffe0ff */
[----:B------:R-:W-:Y:S01]  /*11cd0*/  LDGSTS.E [R135+0x1200], desc[UR28][R150.64], !P3 ;  /* 0x0120000096877fae */ /* 0x000fe2000d9a101c */
[----:B------:R-:W-:Y:S01]  /*11ce0*/  ISETP.GE.U32.AND P3, PT, R186, 0x7ffffef9, PT ;  /* 0x7ffffef9ba00780c */ /* 0x000fe20003f66070 */
[----:B-1----:R-:W-:Y:S01]  /*11cf0*/  VIADD R186, R188, 0xffffff37 ;  /* 0xffffff37bcba7836 */ /* 0x002fe20000000000 */
[----:B------:R-:W-:Y:S01]  /*11d00*/  UISETP.GE.U32.AND UP1, UPT, UR18, 0x7ffffee9, UPT ;  /* 0x7ffffee91200788c */ /* 0x000fe2000bf26070 */
[----:B------:R-:W-:Y:S01]  /*11d10*/  LDGSTS.E [R135+0x1400], desc[UR28][R152.64], !P2 ;  /* 0x0140000098877fae */ /* 0x000fe2000d1a101c */
[----:B------:R-:W1:Y:S01]  /*11d20*/  LDC R188, c[0x0][0x3a0] ;  /* 0x0000e800ffbc7b82 */ /* 0x000e620000000800 */
[----:B--2---:R-:W-:Y:S02]  /*11d30*/  UIADD3 UR17, UPT, UPT, UR17, -0xd7, URZ ;  /* 0xffffff2911117890 */ /* 0x004fe4000fffe0ff */
[----:B------:R-:W-:Y:S01]  /*11d40*/  LDGSTS.E [R135+0x1600], desc[UR28][R154.64], !P2 ;  /* 0x016000009a877fae */ /* 0x000fe2000d1a101c */
[----:B------:R-:W-:Y:S01]  /*11d50*/  ISETP.GE.U32.AND P2, PT, R186, 0x7ffffef8, PT ;  /* 0x7ffffef8ba00780c */ /* 0x000fe20003f46070 */
[----:B----4-:R-:W-:Y:S01]  /*11d60*/  VIADD R186, R187, 0xffffff36 ;  /* 0xffffff36bbba7836 */ /* 0x010fe20000000000 */
[----:B------:R-:W-:Y:S01]  /*11d70*/  USEL UR18, URZ, 0x1fffe, UP6 ;  /* 0x0001fffeff127887 */ /* 0x000fe2000b000000 */
[----:B------:R-:W-:Y:S01]  /*11d80*/  LDGSTS.E [R135+0x1800], desc[UR28][R160.64], !P4 ;  /* 0x01800000a0877fae */ /* 0x000fe2000e1a101c */
[----:B------:R-:W2:Y:S01]  /*11d90*/  LDC R187, c[0x0][0x3a0] ;  /* 0x0000e800ffbb7b82 */ /* 0x000ea20000000800 */
[----:B------:R-:W-:-:S02]  /*11da0*/  UISETP.GE.U32.AND UP3, UPT, UR22, 0x7ffffeed, UPT ;  /* 0x7ffffeed1600788c */ /* 0x000fc4000bf66070 */
[----:B------:R-:W-:Y:S01]  /*11db0*/  LDGSTS.E [R135+0x1a00], desc[UR28][R162.64], !P4 ;  /* 0x01a00000a2877fae */ /* 0x000fe2000e1a101c */
[----:B------:R-:W-:Y:S01]  /*11dc0*/  UISETP.GE.U32.AND UP6, UPT, UR8, 0x7ffffee5, UPT ;  /* 0x7ffffee50800788c */ /* 0x000fe2000bfc6070 */
[----:B------:R-:W3:Y:S02]  /*11dd0*/  LDCU UR19, c[0x0][0x3a0] ;  /* 0x00007400ff1377ac */ /* 0x000ee40008000800 */
[----:B------:R-:W-:Y:S01]  /*11de0*/  LDGSTS.E [R135+0x1c00], desc[UR28][R164.64], !P3 ;  /* 0x01c00000a4877fae */ /* 0x000fe2000d9a101c */
[----:B------:R-:W4:Y:S01]  /*11df0*/  LDC R191, c[0x0][0x3a0] ;  /* 0x0000e800ffbf7b82 */ /* 0x000f220000000800 */
[----:B------:R-:W-:Y:S02]  /*11e00*/  UIADD3 UR20, UPT, UPT, UR20, -0xd6, URZ ;  /* 0xffffff2a14147890 */ /* 0x000fe4000fffe0ff */
[----:B------:R-:W-:Y:S01]  /*11e10*/  LDGSTS.E [R135+0x1e00], desc[UR28][R166.64], !P3 ;  /* 0x01e00000a6877fae */ /* 0x000fe2000d9a101c */
[----:B------:R-:W-:Y:S01]  /*11e20*/  ISETP.GE.U32.AND P3, PT, R186, 0x7ffffef7, PT ;  /* 0x7ffffef7ba00780c */ /* 0x000fe20003f66070 */
[----:B------:R-:W-:Y:S01]  /*11e30*/  VIADD R186, R189, 0xffffff35 ;  /* 0xffffff35bdba7836 */ /* 0x000fe20000000000 */
[----:B------:R-:W-:Y:S01]  /*11e40*/  USEL UR8, URZ, 0x4, UP5 ;  /* 0x00000004ff087887 */ /* 0x000fe2000a800000 */
[----:B------:R-:W-:Y:S01]  /*11e50*/  LDGSTS.E [R135+0x2000], desc[UR28][R170.64], !P2 ;  /* 0x02000000aa877fae */ /* 0x000fe2000d1a101c */
[----:B------:R-:W3:Y:S01]  /*11e60*/  LDC R189, c[0x0][0x3a0] ;  /* 0x0000e800ffbd7b82 */ /* 0x000ee20000000800 */
[----:B------:R-:W-:-:S02]  /*11e70*/  UISETP.GE.U32.AND UP5, UPT, UR7, 0x7ffffee6, UPT ;  /* 0x7ffffee60700788c */ /* 0x000fc4000bfa6070 */
[----:B------:R-:W-:Y:S01]  /*11e80*/  LDGSTS.E [R135+0x2200], desc[UR28][R172.64], !P2 ;  /* 0x02200000ac877fae */ /* 0x000fe2000d1a101c */
[----:B------:R-:W-:Y:S01]  /*11e90*/  ISETP.GE.U32.AND P2, PT, R186, 0x7ffffef6, PT ;  /* 0x7ffffef6ba00780c */ /* 0x000fe20003f46070 */
[----:B-1----:R-:W-:Y:S01]  /*11ea0*/  VIADD R186, R188, 0xffffff34 ;  /* 0xffffff34bcba7836 */ /* 0x002fe20000000000 */
[----:B------:R-:W1:Y:S01]  /*11eb0*/  LDCU UR25, c[0x0][0x3a0] ;  /* 0x00007400ff1977ac */ /* 0x000e620008000800 */
[----:B------:R1:W-:Y:S01]  /*11ec0*/  STL.64 [R1+0x738], R246 ;  /* 0x000738f601007387 */ /* 0x0003e20000100a00 */
[----:B------:R-:W4:Y:S01]  /*11ed0*/  LDC R193, c[0x0][0x3a0] ;  /* 0x0000e800ffc17b82 */ /* 0x000f220000000800 */
[----:B------:R-:W-:Y:S02]  /*11ee0*/  UISETP.GE.U32.AND UP2, UPT, UR17, 0x7ffffeea, UPT ;  /* 0x7ffffeea1100788c */ /* 0x000fe4000bf46070 */
[----:B------:R-:W-:Y:S01]  /*11ef0*/  LDGSTS.E [R135+0x2400], desc[UR28][R174.64], !P3 ;  /* 0x02400000ae877fae */ /* 0x000fe2000d9a101c */
[----:B------:R-:W-:Y:S02]  /*11f00*/  USEL UR17, URZ, 0x1, UP3 ;  /* 0x00000001ff117887 */ /* 0x000fe40009800000 */
[----:B------:R-:W-:Y:S01]  /*11f10*/  UISETP.GE.U32.AND UP3, UPT, UR20, 0x7ffffeeb, UPT ;  /* 0x7ffffeeb1400788c */ /* 0x000fe2000bf66070 */
[----:B------:R-:W-:Y:S01]  /*11f20*/  LDGSTS.E [R135+0x2600], desc[UR28][R176.64], !P3 ;  /* 0x02600000b0877fae */ /* 0x000fe2000d9a101c */
[----:B------:R-:W-:Y:S01]  /*11f30*/  USEL UR7, URZ, 0x1, UP6 ;  /* 0x00000001ff077887 */ /* 0x000fe2000b000000 */
[----:B------:R-:W4:Y:S01]  /*11f40*/  LDC R192, c[0x0][0x3a0] ;  /* 0x0000e800ffc07b82 */ /* 0x000f220000000800 */
[----:B------:R-:W-:Y:S01]  /*11f50*/  USEL UR20, URZ, 0x1fffe, UP5 ;  /* 0x0001fffeff147887 */ /* 0x000fe2000a800000 */
[----:B------:R-:W-:Y:S01]  /*11f60*/  LDGSTS.E [R135+0x2800], desc[UR28][R178.64], !P2 ;  /* 0x02800000b2877fae */ /* 0x000fe2000d1a101c */
[----:B------:R-:W-:-:S02]  /*11f70*/  UIADD3 UR5, UPT, UPT, UR6, -0xdf, URZ ;  /* 0xffffff2106057890 */ /* 0x000fc4000fffe0ff */
[----:B------:R-:W-:Y:S01]  /*11f80*/  UIADD3 UR7, UPT, UPT, UR7, UR20, URZ ;  /* 0x0000001407077290 */ /* 0x000fe2000fffe0ff */
[----:B------:R-:W-:Y:S01]  /*11f90*/  LDGSTS.E [R135+0x2a00], desc[UR28][R180.64], !P2 ;  /* 0x02a00000b4877fae */ /* 0x000fe2000d1a101c */
[----:B------:R-:W-:Y:S01]  /*11fa0*/  ISETP.GE.U32.AND P2, PT, R186, 0x7ffffef5, PT ;  /* 0x7ffffef5ba00780c */ /* 0x000fe20003f46070 */
[----:B------:R-:W-:Y:S01]  /*11fb0*/  UIADD3 UR23, UPT, UPT, UR23, -0xd1, URZ ;  /* 0xffffff2f17177890 */ /* 0x000fe2000fffe0ff */
[----:B--2---:R-:W-:Y:S01]  /*11fc0*/  IADD3 R186, PT, PT, R187, -0xda, RZ ;  /* 0xffffff26bbba7810 */ /* 0x004fe20007ffe0ff */
[----:B---3--:R-:W-:Y:S01]  /*11fd0*/  VIADD R187, R189, 0xffffff27 ;  /* 0xffffff27bdbb7836 */ /* 0x008fe20000000000 */
[----:B------:R-:W-:Y:S01]  /*11fe0*/  ULOP3.LUT UR7, UR7, 0x3, URZ, 0xc0, !UPT ;  /* 0x0000000307077892 */ /* 0x000fe2000f8ec0ff */
[----:B------:R-:W-:Y:S01]  /*11ff0*/  VIADD R189, R190, 0xffffff20 ;  /* 0xffffff20bebd7836 */ /* 0x000fe20000000000 */
[----:B------:R-:W-:Y:S01]  /*12000*/  ISETP.GE.U32.AND P3, PT, R186, 0x7ffffee7, PT ;  /* 0x7ffffee7ba00780c */ /* 0x000fe20003f66070 */
[----:B------:R-:W-:Y:S01]  /*12010*/  UISETP.GE.U32.AND UP6, UPT, UR5, 0x7ffffee2, UPT ;  /* 0x7ffffee20500788c */ /* 0x000fe2000bfc6070 */
[----:B------:R-:W-:Y:S01]  /*12020*/  ISETP.GE.U32.AND P4, PT, R187, 0x7ffffee8, PT ;  /* 0x7ffffee8bb00780c */ /* 0x000fe20003f86070 */
[----:B------:R-:W-:Y:S01]  /*12030*/  UIADD3 UR19, UPT, UPT, UR19, -0xd5, URZ ;  /* 0xffffff2b13137890 */ /* 0x000fe2000fffe0ff */
[----:B------:R-:W-:Y:S01]  /*12040*/  SEL R187, RZ, 0x4, P3 ;  /* 0x00000004ffbb7807 */ /* 0x000fe20001800000 */
[----:B------:R-:W-:Y:S01]  /*12050*/  UISETP.GE.U32.AND UP4, UPT, UR23, 0x7ffffef0, UPT ;  /* 0x7ffffef01700788c */ /* 0x000fe2000bf86070 */
[----:B------:R-:W-:Y:S01]  /*12060*/  SEL R186, RZ, 0x7fff8, P4 ;  /* 0x0007fff8ffba7807 */ /* 0x000fe20002000000 */
[----:B------:R-:W-:Y:S01]  /*12070*/  USEL UR21, URZ, 0x1fffe, UP6 ;  /* 0x0001fffeff157887 */ /* 0x000fe2000b000000 */
[----:B------:R-:W-:Y:S01]  /*12080*/  ISETP.GE.U32.AND P3, PT, R189, 0x7ffffee1, PT ;  /* 0x7ffffee1bd00780c */ /* 0x000fe20003f66070 */
[----:B-1----:R-:W-:Y:S01]  /*12090*/  UIADD3 UR6, UPT, UPT, UR25, -0xdd, URZ ;  /* 0xffffff2319067890 */ /* 0x002fe2000fffe0ff */
[----:B------:R-:W-:Y:S01]  /*120a0*/  IADD3 R188, PT, PT, R186, UR7, R187 ;  /* 0x00000007babc7c10 */ /* 0x000fe2000fffe0bb */
[----:B----4-:R-:W-:Y:S01]  /*120b0*/  VIADD R187, R191, 0xffffff22 ;  /* 0xffffff22bfbb7836 */ /* 0x010fe20000000000 */
[----:B------:R-:W-:Y:S01]  /*120c0*/  SEL R186, RZ, 0x1, P3 ;  /* 0x00000001ffba7807 */ /* 0x000fe20001800000 */
[----:B------:R-:W-:Y:S01]  /*120d0*/  UISETP.GE.U32.AND UP5, UPT, UR19, 0x7ffffeec, UPT ;  /* 0x7ffffeec1300788c */ /* 0x000fe2000bfa6070 */
[----:B------:R-:W1:Y:S01]  /*120e0*/  LDC R189, c[0x0][0x3a0] ;  /* 0x0000e800ffbd7b82 */ /* 0x000e620000000800 */
[----:B------:R-:W-:Y:S01]  /*120f0*/  USEL UR5, URZ, 0x7fff8, UP4 ;  /* 0x0007fff8ff057887 */ /* 0x000fe2000a000000 */
[----:B------:R-:W-:Y:S01]  /*12100*/  ISETP.GE.U32.AND P4, PT, R187, 0x7ffffee3, PT ;  /* 0x7ffffee3bb00780c */ /* 0x000fe20003f86070 */
[----:B------:R-:W-:Y:S01]  /*12110*/  USEL UR19, URZ, 0x1, UP1 ;  /* 0x00000001ff137887 */ /* 0x000fe20008800000 */
[----:B------:R-:W-:Y:S01]  /*12120*/  VIADD R186, R186, UR21 ;  /* 0x00000015baba7c36 */ /* 0x000fe20008000000 */
[----:B------:R-:W-:Y:S01]  /*12130*/  USEL UR20, URZ, 0x1fffe, UP2 ;  /* 0x0001fffeff147887 */ /* 0x000fe20009000000 */
[----:B------:R-:W-:Y:S01]  /*12140*/  SEL R187, RZ, 0x4, P4 ;  /* 0x00000004ffbb7807 */ /* 0x000fe20002000000 */
[----:B------:R-:W-:Y:S01]  /*12150*/  UISETP.GE.U32.AND UP4, UPT, UR6, 0x7ffffee4, UPT ;  /* 0x7ffffee40600788c */ /* 0x000fe2000bf86070 */
[----:B------:R-:W2:Y:S01]  /*12160*/  LDC R190, c[0x0][0x3a0] ;  /* 0x0000e800ffbe7b82 */ /* 0x000ea20000000800 */
[----:B------:R-:W-:Y:S01]  /*12170*/  UIADD3 UR19, UPT, UPT, UR19, UR20, URZ ;  /* 0x0000001413137290 */ /* 0x000fe2000fffe0ff */
[----:B------:R-:W-:Y:S01]  /*12180*/  LOP3.LUT R186, R186, 0x3, RZ, 0xc0, !PT ;  /* 0x00000003baba7812 */ /* 0x000fe200078ec0ff */
[----:B------:R-:W-:Y:S01]  /*12190*/  USEL UR20, URZ, 0x7fff8, UP4 ;  /* 0x0007fff8ff147887 */ /* 0x000fe2000a000000 */
[----:B------:R-:W-:Y:S01]  /*121a0*/  LDGSTS.E [R135+0x2c00], desc[UR28][R158.64], !P2 ;  /* 0x02c000009e877fae */ /* 0x000fe2000d1a101c */
[----:B------:R-:W-:-:S02]  /*121b0*/  USEL UR6, URZ, 0x4, UP3 ;  /* 0x00000004ff067887 */ /* 0x000fc40009800000 */
[----:B------:R-:W-:Y:S01]  /*121c0*/  USEL UR7, URZ, 0x7fff8, UP5 ;  /* 0x0007fff8ff077887 */ /* 0x000fe2000a800000 */
[----:B------:R-:W-:Y:S01]  /*121d0*/  LDGSTS.E [R135+0x2e00], desc[UR28][R184.64], !P2 ;  /* 0x02e00000b8877fae */ /* 0x000fe2000d1a101c */
[----:B------:R-:W-:Y:S01]  /*121e0*/  ULOP3.LUT UR19, UR19, 0x3, URZ, 0xc0, !UPT ;  /* 0x0000000313137892 */ /* 0x000fe2000f8ec0ff */
[----:B------:R-:W-:Y:S01]  /*121f0*/  IADD3 R186, PT, PT, R186, UR20, R187 ;  /* 0x00000014baba7c10 */ /* 0x000fe2000fffe0bb */
[----:B------:R-:W-:Y:S01]  /*12200*/  UIADD3 UR17, UPT, UPT, UR17, UR18, URZ ;  /* 0x0000001211117290 */ /* 0x000fe2000fffe0ff */
[----:B------:R-:W-:Y:S01]  /*12210*/  VIADD R187, R193, 0xffffff33 ;  /* 0xffffff33c1bb7836 */ /* 0x000fe20000000000 */
[----:B------:R-:W-:Y:S01]  /*12220*/  UIADD3 UR6, UPT, UPT, UR19, UR7, UR6 ;  /* 0x0000000713067290 */ /* 0x000fe2000fffe006 */
[----:B------:R-:W-:Y:S01]  /*12230*/  LOP3.LUT R186, R186, 0xf, RZ, 0xc0, !PT ;  /* 0x0000000fbaba7812 */ /* 0x000fe200078ec0ff */
[----:B------:R-:W-:Y:S01]  /*12240*/  ULOP3.LUT UR17, UR17, 0x3, URZ, 0xc0, !UPT ;  /* 0x0000000311117892 */ /* 0x000fe2000f8ec0ff */
[----:B------:R-:W3:Y:S01]  /*12250*/  LDC R191, c[0x0][0x3a0] ;  /* 0x0000e800ffbf7b82 */ /* 0x000ee20000000800 */
[----:B------:R-:W-:Y:S01]  /*12260*/  USHF.L.U32 UR6, UR6, 0x8, URZ ;  /* 0x0000000806067899 */ /* 0x000fe200080006ff */
[----:B------:R-:W-:Y:S01]  /*12270*/  ISETP.GE.U32.AND P5, PT, R187, 0x7ffffef4, PT ;  /* 0x7ffffef4bb00780c */ /* 0x000fe20003fa6070 */
[----:B------:R-:W-:Y:S01]  /*12280*/  UIADD3 UR5, UPT, UPT, UR17, UR5, UR8 ;  /* 0x0000000511057290 */ /* 0x000fe2000fffe008 */
[----:B------:R-:W-:Y:S01]  /*12290*/  IMAD R186, R188, 0x10, R186 ;  /* 0x00000010bcba7824 */ /* 0x000fe200078e02ba */
[----:B------:R-:W-:Y:S01]  /*122a0*/  ULOP3.LUT UR6, UR6, 0xf00, URZ, 0xe2, !UPT ;  /* 0x00000f0006067892 */ /* 0x000fe2000f8ee2ff */
[----:B------:R-:W-:Y:S01]  /*122b0*/  VIADD R187, R192, 0xffffff32 ;  /* 0xffffff32c0bb7836 */ /* 0x000fe20000000000 */
[----:B------:R-:W-:Y:S01]  /*122c0*/  STL.64 [R1+0x730], R240 ;  /* 0x000730f001007387 */ /* 0x000fe20000100a00 */
[----:B------:R-:W4:Y:S01]  /*122d0*/  LDC R188, c[0x0][0x3a0] ;  /* 0x0000e800ffbc7b82 */ /* 0x000f220000000800 */
[----:B------:R-:W-:Y:S01]  /*122e0*/  ULEA UR5, UR5, UR6, 0xc ;  /* 0x0000000605057291 */ /* 0x000fe2000f8e60ff */
[----:B------:R-:W-:Y:S01]  /*122f0*/  LOP3.LUT R186, R186, 0xff, RZ, 0xc0, !PT ;  /* 0x000000ffbaba7812 */ /* 0x000fe200078ec0ff */
[----:B------:R-:W-:Y:S01]  /*12300*/  STL.64 [R1+0x728], R238 ;  /* 0x000728ee01007387 */ /* 0x000fe20000100a00 */
[----:B------:R-:W-:Y:S01]  /*12310*/  ISETP.GE.U32.AND P4, PT, R187, 0x7ffffef3, PT ;  /* 0x7ffffef3bb00780c */ /* 0x000fe20003f86070 */
[----:B------:R-:W2:Y:S01]  /*12320*/  LDCU UR26, c[0x0][0x3a0] ;  /* 0x00007400ff1a77ac */ /* 0x000ea20008000800 */
[----:B-1----:R-:W-:Y:S01]  /*12330*/  IADD3 R187, PT, PT, R189, -0xcf, RZ ;  /* 0xffffff31bdbb7810 */ /* 0x002fe20007ffe0ff */
[----:B------:R-:W-:Y:S01]  /*12340*/  VIADD R186, R186, UR5 ;  /* 0x00000005baba7c36 */ /* 0x000fe20008000000 */
[----:B------:R-:W-:Y:S01]  /*12350*/  LDGSTS.E [R135+0x3000], desc[UR28][R128.64], !P5 ;  /* 0x0300000080877fae */ /* 0x000fe2000e9a101c */
[----:B------:R-:W1:Y:S01]  /*12360*/  LDC R189, c[0x0][0x3a0] ;  /* 0x0000e800ffbd7b82 */ /* 0x000e620000000800 */
[----:B------:R-:W-:Y:S01]  /*12370*/  ISETP.GE.U32.AND P2, PT, R187, 0x7ffffef2, PT ;  /* 0x7ffffef2bb00780c */ /* 0x000fe20003f46070 */
[----:B--2---:R-:W-:Y:S01]  /*12380*/  VIADD R187, R190, 0xffffff30 ;  /* 0xffffff30bebb7836 */ /* 0x004fe20000000000 */
[----:B------:R-:W-:Y:S01]  /*12390*/  LOP3.LUT R186, R186, 0xffff, RZ, 0xc0, !PT ;  /* 0x0000ffffbaba7812 */ /* 0x000fe200078ec0ff */
[----:B------:R-:W-:Y:S01]  /*123a0*/  LDGSTS.E [R135+0x3200], desc[UR28][R130.64], !P5 ;  /* 0x0320000082877fae */ /* 0x000fe2000e9a101c */
[----:B------:R-:W2:Y:S02]  /*123b0*/  LDCU UR25, c[0x0][0x3a0] ;  /* 0x00007400ff1977ac */ /* 0x000ea40008000800 */
[----:B------:R-:W-:Y:S01]  /*123c0*/  ISETP.GE.U32.AND P5, PT, R187, 0x7ffffef1, PT ;  /* 0x7ffffef1bb00780c */ /* 0x000fe20003fa6070 */
[----:B------:R-:W-:Y:S01]  /*123d0*/  LDGSTS.E [R135+0x3400], desc[UR28][R126.64], !P4 ;  /* 0x034000007e877fae */ /* 0x000fe2000e1a101c */
[----:B------:R-:W-:Y:S01]  /*123e0*/  SHF.R.U32.HI R187, RZ, 0xf, R186 ;  /* 0x0000000fffbb7819 */ /* 0x000fe200000116ba */
[----:B------:R-:W1:Y:S01]  /*123f0*/  LDC R190, c[0x0][0x3a0] ;  /* 0x0000e800ffbe7b82 */ /* 0x000e620000000800 */
[----:B------:R-:W1:Y:S01]  /*12400*/  LDCU UR21, c[0x0][0x3a0] ;  /* 0x00007400ff1577ac */ /* 0x000e620008000800 */
[----:B------:R-:W-:Y:S01]  /*12410*/  LDGSTS.E [R135+0x3600], desc[UR28][R122.64], !P4 ;  /* 0x036000007a877fae */ /* 0x000fe2000e1a101c */
[----:B------:R-:W-:-:S02]  /*12420*/  LOP3.LUT P4, RZ, R187, 0x1, RZ, 0xc0, !PT ;  /* 0x00000001bbff7812 */ /* 0x000fc4000788c0ff */
[--C-:B------:R-:W-:Y:S01]  /*12430*/  SHF.R.U32.HI R187, RZ, 0xe, R186.reuse ;  /* 0x0000000effbb7819 */ /* 0x100fe200000116ba */
[----:B------:R-:W-:Y:S01]  /*12440*/  LDGSTS.E [R135+0x3800], desc[UR28][R118.64], !P2 ;  /* 0x0380000076877fae */ /* 0x000fe2000d1a101c */
[----:B------:R-:W1:Y:S01]  /*12450*/  LDCU UR24, c[0x0][0x3a0] ;  /* 0x00007400ff1877ac */ /* 0x000e620008000800 */
[----:B------:R-:W1:Y:S02]  /*12460*/  LDC R193, c[0x0][0x3a0] ;  /* 0x0000e800ffc17b82 */ /* 0x000e640000000800 */
[----:B------:R-:W-:Y:S01]  /*12470*/  LDGSTS.E [R135+0x3a00], desc[UR28][R114.64], !P2 ;  /* 0x03a0000072877fae */ /* 0x000fe2000d1a101c */
[----:B------:R-:W-:Y:S01]  /*12480*/  LOP3.LUT P2, RZ, R187, 0x1, RZ, 0xc0, !PT ;  /* 0x00000001bbff7812 */ /* 0x000fe2000784c0ff */
[----:B------:R-:W1:Y:S01]  /*12490*/  LDCU UR18, c[0x0][0x3a0] ;  /* 0x00007400ff1277ac */ /* 0x000e620008000800 */
[----:B------:R-:W-:Y:S01]  /*124a0*/  SHF.R.U32.HI R187, RZ, 0xd, R186 ;  /* 0x0000000dffbb7819 */ /* 0x000fe200000116ba */
[----:B------:R-:W-:Y:S02]  /*124b0*/  LDGSTS.E [R135+0x3c00], desc[UR28][R110.64], !P5 ;  /* 0x03c000006e877fae */ /* 0x000fe4000e9a101c */
[----:B------:R-:W1:Y:S01]  /*124c0*/  LDC R192, c[0x0][0x3a0] ;  /* 0x0000e800ffc07b82 */ /* 0x000e620000000800 */
[----:B------:R-:W1:Y:S01]  /*124d0*/  LDCU UR23, c[0x0][0x3a0] ;  /* 0x00007400ff1777ac */ /* 0x000e620008000800 */
[----:B------:R-:W-:Y:S01]  /*124e0*/  LDGSTS.E [R135+0x3e00], desc[UR28][R106.64], !P5 ;  /* 0x03e000006a877fae */ /* 0x000fe2000e9a101c */
[----:B------:R-:W-:-:S02]  /*124f0*/  LOP3.LUT P5, RZ, R187, 0x1, RZ, 0xc0, !PT ;  /* 0x00000001bbff7812 */ /* 0x000fc400078ac0ff */
[--C-:B------:R-:W-:Y:S01]  /*12500*/  SHF.R.U32.HI R187, RZ, 0xc, R186.reuse ;  /* 0x0000000cffbb7819 */ /* 0x100fe200000116ba */
[----:B------:R-:W-:Y:S01]  /*12510*/  LDGSTS.E [R135+0x4000], desc[UR28][R102.64], P4 ;  /* 0x0400000066877fae */ /* 0x000fe2000a1a101c */
[----:B------:R-:W1:Y:S01]  /*12520*/  LDCU UR22, c[0x0][0x3a0] ;  /* 0x00007400ff1677ac */ /* 0x000e620008000800 */
[----:B------:R-:W1:Y:S02]  /*12530*/  LDC R195, c[0x0][0x3a0] ;  /* 0x0000e800ffc37b82 */ /* 0x000e640000000800 */
[----:B------:R-:W-:Y:S01]  /*12540*/  LDGSTS.E [R135+0x4200], desc[UR28][R98.64], P4 ;  /* 0x0420000062877fae */ /* 0x000fe2000a1a101c */
[----:B------:R-:W-:Y:S01]  /*12550*/  LOP3.LUT P4, RZ, R187, 0x1, RZ, 0xc0, !PT ;  /* 0x00000001bbff7812 */ /* 0x000fe2000788c0ff */
[----:B------:R-:W1:Y:S01]  /*12560*/  LDCU UR17, c[0x0][0x3a0] ;  /* 0x00007400ff1177ac */ /* 0x000e620008000800 */
[----:B------:R-:W-:Y:S01]  /*12570*/  SHF.R.U32.HI R187, RZ, 0xb, R186 ;  /* 0x0000000bffbb7819 */ /* 0x000fe200000116ba */
[----:B------:R-:W-:Y:S02]  /*12580*/  LDGSTS.E [R135+0x4400], desc[UR28][R94.64], P2 ;  /* 0x044000005e877fae */ /* 0x000fe400091a101c */
[----:B------:R-:W3:Y:S01]  /*12590*/  LDC R194, c[0x0][0x3a0] ;  /* 0x0000e800ffc27b82 */ /* 0x000ee20000000800 */
[----:B------:R-:W1:Y:S01]  /*125a0*/  LDCU UR6, c[0x0][0x3a0] ;  /* 0x00007400ff0677ac */ /* 0x000e620008000800 */
[----:B------:R-:W-:Y:S01]  /*125b0*/  LDGSTS.E [R135+0x4600], desc[UR28][R90.64], P2 ;  /* 0x046000005a877fae */ /* 0x000fe200091a101c */
[----:B------:R-:W-:-:S02]  /*125c0*/  LOP3.LUT P2, RZ, R187, 0x1, RZ, 0xc0, !PT ;  /* 0x00000001bbff7812 */ /* 0x000fc4000784c0ff */
[--C-:B------:R-:W-:Y:S01]  /*125d0*/  SHF.R.U32.HI R187, RZ, 0xa, R186.reuse ;  /* 0x0000000affbb7819 */ /* 0x100fe200000116ba */
[----:B------:R-:W-:Y:S01]  /*125e0*/  LDGSTS.E [R135+0x4800], desc[UR28][R86.64], P5 ;  /* 0x0480000056877fae */ /* 0x000fe2000a9a101c */
[----:B------:R-:W1:Y:S01]  /*125f0*/  LDCU UR5, c[0x0][0x3a0] ;  /* 0x00007400ff0577ac */ /* 0x000e620008000800 */
[----:B------:R-:W3:Y:S02]  /*12600*/  LDC R196, c[0x0][0x3a0] ;  /* 0x0000e800ffc47b82 */ /* 0x000ee40000000800 */
        /* <DEDUP_REMOVED lines=12> */
[----:B------:R-:W3:Y:S01]  /*126d0*/  LDC R202, c[0x0][0x3a0] ;  /* 0x0000e800ffca7b82 */ /* 0x000ee20000000800 */
[----:B------:R-:W-:Y:S01]  /*126e0*/  LOP3.LUT P6, RZ, R187, 0x1, RZ, 0xc0, !PT ;  /* 0x00000001bbff7812 */ /* 0x000fe200078cc0ff */
[----:B------:R-:W-:Y:S01]  /*126f0*/  LDGSTS.E [R135+0x5200], desc[UR28][R66.64], P2 ;  /* 0x0520000042877fae */ /* 0x000fe200091a101c */
[--C-:B------:R-:W-:Y:S01]  /*12700*/  SHF.R.U32.HI R187, RZ, 0x7, R186.reuse ;  /* 0x00000007ffbb7819 */ /* 0x100fe200000116ba */
[----:B------:R-:W-:Y:S02]  /*12710*/  UIADD3 UR26, UPT, UPT, UR26, -0xe4, URZ ;  /* 0xffffff1c1a1a7890 */ /* 0x000fe4000fffe0ff */
[----:B------:R-:W-:Y:S01]  /*12720*/  LDGSTS.E [R135+0x5400], desc[UR28][R62.64], P5 ;  /* 0x054000003e877fae */ /* 0x000fe2000a9a101c */
[----:B------:R-:W-:Y:S01]  /*12730*/  LOP3.LUT P2, RZ, R187, 0x1, RZ, 0xc0, !PT ;  /* 0x00000001bbff7812 */ /* 0x000fe2000784c0ff */
[----:B------:R-:W3:Y:S01]  /*12740*/  LDC R197, c[0x0][0x3a0] ;  /* 0x0000e800ffc57b82 */ /* 0x000ee20000000800 */
[--C-:B------:R-:W-:Y:S01]  /*12750*/  SHF.R.U32.HI R187, RZ, 0x6, R186.reuse ;  /* 0x00000006ffbb7819 */ /* 0x100fe200000116ba */
[----:B------:R-:W-:Y:S01]  /*12760*/  LDGSTS.E [R135+0x5600], desc[UR28][R58.64], P5 ;  /* 0x056000003a877fae */ /* 0x000fe2000a9a101c */
[----:B------:R-:W3:Y:S02]  /*12770*/  LDCU UR7, c[0x0][0x3a0] ;  /* 0x00007400ff0777ac */ /* 0x000ee40008000800 */
[----:B------:R-:W-:Y:S01]  /*12780*/  LOP3.LUT P5, RZ, R187, 0x1, RZ, 0xc0, !PT ;  /* 0x00000001bbff7812 */ /* 0x000fe200078ac0ff */
[----:B------:R-:W-:Y:S01]  /*12790*/  LDGSTS.E [R135+0x5800], desc[UR28][R56.64], P4 ;  /* 0x0580000038877fae */ /* 0x000fe2000a1a101c */
[--C-:B------:R-:W-:Y:S01]  /*127a0*/  SHF.R.U32.HI R187, RZ, 0x5, R186.reuse ;  /* 0x00000005ffbb7819 */ /* 0x100fe200000116ba */
[----:B------:R-:W3:Y:S01]  /*127b0*/  LDC R203, c[0x0][0x3a0] ;  /* 0x0000e800ffcb7b82 */ /* 0x000ee20000000800 */
[----:B--2---:R-:W-:Y:S01]  /*127c0*/  UIADD3 UR25, UPT, UPT, UR25, -0xe3, URZ ;  /* 0xffffff1d19197890 */ /* 0x004fe2000fffe0ff */
[----:B------:R-:W-:Y:S01]  /*127d0*/  LDGSTS.E [R135+0x5a00], desc[UR28][R54.64], P4 ;  /* 0x05a0000036877fae */ /* 0x000fe2000a1a101c */
[----:B------:R-:W-:Y:S01]  /*127e0*/  LOP3.LUT P4, RZ, R187, 0x1, RZ, 0xc0, !PT ;  /* 0x00000001bbff7812 */ /* 0x000fe2000788c0ff */
[----:B-1----:R-:W-:Y:S01]  /*127f0*/  UIADD3 UR21, UPT, UPT, UR21, -0xe7, URZ ;  /* 0xffffff1915157890 */ /* 0x002fe2000fffe0ff */
[----:B------:R-:W-:Y:S01]  /*12800*/  SHF.R.U32.HI R187, RZ, 0x4, R186 ;  /* 0x00000004ffbb7819 */ /* 0x000fe200000116ba */
[----:B------:R-:W-:Y:S01]  /*12810*/  LDGSTS.E [R135+0x5c00], desc[UR28][R52.64], P6 ;  /* 0x05c0000034877fae */ /* 0x000fe2000b1a101c */
[----:B------:R-:W-:Y:S01]  /*12820*/  UIADD3 UR24, UPT, UPT, UR24, -0xe6, URZ ;  /* 0xffffff1a18187890 */ /* 0x000fe2000fffe0ff */
[----:B------:R-:W1:Y:S01]  /*12830*/  LDC R207, c[0x0][0x3a0] ;  /* 0x0000e800ffcf7b82 */ /* 0x000e620000000800 */
[----:B------:R-:W-:Y:S01]  /*12840*/  UISETP.GE.U32.AND UP3, UPT, UR26, 0x7ffffedd, UPT ;  /* 0x7ffffedd1a00788c */ /* 0x000fe2000bf66070 */
[----:B------:R-:W-:Y:S01]  /*12850*/  LDGSTS.E [R135+0x5e00], desc[UR28][R50.64], P6 ;  /* 0x05e0000032877fae */ /* 0x000fe2000b1a101c */
[----:B------:R-:W-:-:S02]  /*12860*/  UIADD3 UR18, UPT, UPT, UR18, -0xec, URZ ;  /* 0xffffff1412127890 */ /* 0x000fc4000fffe0ff */
[----:B------:R-:W-:Y:S01]  /*12870*/  UIADD3 UR23, UPT, UPT, UR23, -0xe5, URZ ;  /* 0xffffff1b17177890 */ /* 0x000fe2000fffe0ff */
[----:B------:R-:W-:Y:S01]  /*12880*/  LDGSTS.E [R135+0x6000], desc[UR28][R46.64], P2 ;  /* 0x060000002e877fae */ /* 0x000fe200091a101c */
[----:B------:R-:W-:Y:S01]  /*12890*/  UISETP.GE.U32.AND UP4, UPT, UR25, 0x7ffffede, UPT ;  /* 0x7ffffede1900788c */ /* 0x000fe2000bf86070 */
[----:B------:R-:W2:Y:S01]  /*128a0*/  LDC R205, c[0x0][0x3a0] ;  /* 0x0000e800ffcd7b82 */ /* 0x000ea20000000800 */
[----:B------:R-:W-:Y:S01]  /*128b0*/  UIADD3 UR22, UPT, UPT, UR22, -0xe8, URZ ;  /* 0xffffff1816167890 */ /* 0x000fe2000fffe0ff */
[----:B------:R-:W-:Y:S01]  /*128c0*/  LDGSTS.E [R135+0x6200], desc[UR28][R42.64], P2 ;  /* 0x062000002a877fae */ /* 0x000fe200091a101c */
[----:B------:R-:W-:Y:S01]  /*128d0*/  LOP3.LUT P2, RZ, R187, 0x1, RZ, 0xc0, !PT ;  /* 0x00000001bbff7812 */ /* 0x000fe2000784c0ff */
[----:B------:R-:W-:Y:S01]  /*128e0*/  UIADD3 UR17, UPT, UPT, UR17, -0xeb, URZ ;  /* 0xffffff1511117890 */ /* 0x000fe2000fffe0ff */
[--C-:B------:R-:W-:Y:S01]  /*128f0*/  SHF.R.U32.HI R187, RZ, 0x3, R186.reuse ;  /* 0x00000003ffbb7819 */ /* 0x100fe200000116ba */
[----:B------:R-:W-:Y:S01]  /*12900*/  LDGSTS.E [R135+0x6400], desc[UR28][R38.64], P5 ;  /* 0x0640000026877fae */ /* 0x000fe2000a9a101c */
[----:B------:R-:W-:Y:S01]  /*12910*/  UISETP.GE.U32.AND UP6, UPT, UR21, 0x7ffffeda, UPT ;  /* 0x7ffffeda1500788c */ /* 0x000fe2000bfc6070 */
[----:B------:R-:W1:Y:S01]  /*12920*/  LDC R206, c[0x0][0x3a0] ;  /* 0x0000e800ffce7b82 */ /* 0x000e620000000800 */
[----:B------:R-:W-:Y:S01]  /*12930*/  UISETP.GE.U32.AND UP1, UPT, UR24, 0x7ffffedb, UPT ;  /* 0x7ffffedb1800788c */ /* 0x000fe2000bf26070 */
[----:B------:R-:W-:Y:S01]  /*12940*/  LDGSTS.E [R135+0x6600], desc[UR28][R34.64], P5 ;  /* 0x0660000022877fae */ /* 0x000fe2000a9a101c */
[----:B------:R-:W-:Y:S01]  /*12950*/  LOP3.LUT P5, RZ, R187, 0x1, RZ, 0xc0, !PT ;  /* 0x00000001bbff7812 */ /* 0x000fe200078ac0ff */
[----:B----4-:R-:W-:Y:S01]  /*12960*/  VIADD R187, R188, 0xffffff0c ;  /* 0xffffff0cbcbb7836 */ /* 0x010fe20000000000 */
[----:B------:R-:W-:Y:S01]  /*12970*/  USEL UR21, URZ, 0x1, UP3 ;  /* 0x00000001ff157887 */ /* 0x000fe20009800000 */
[----:B------:R-:W-:Y:S01]  /*12980*/  LDGSTS.E [R135+0x6800], desc[UR28][R30.64], P4 ;  /* 0x068000001e877fae */ /* 0x000fe2000a1a101c */
[----:B------:R-:W-:Y:S01]  /*12990*/  VIADD R188, R190, 0xffffff0d ;  /* 0xffffff0dbebc7836 */ /* 0x000fe20000000000 */
[----:B------:R-:W4:Y:S01]  /*129a0*/  LDC R208, c[0x0][0x3a0] ;  /* 0x0000e800ffd07b82 */ /* 0x000f220000000800 */
[----:B---3--:R-:W-:Y:S01]  /*129b0*/  VIADD R190, R191, 0xffffff0f ;  /* 0xffffff0fbfbe7836 */ /* 0x008fe20000000000 */
[----:B------:R-:W-:Y:S01]  /*129c0*/  LDGSTS.E [R135+0x6a00], desc[UR28][R26.64], P4 ;  /* 0x06a000001a877fae */ /* 0x000fe2000a1a101c */
[----:B------:R-:W-:Y:S01]  /*129d0*/  UIADD3 UR6, UPT, UPT, UR6, -0xf0, URZ ;  /* 0xffffff1006067890 */ /* 0x000fe2000fffe0ff */
[----:B------:R-:W-:Y:S01]  /*129e0*/  ISETP.GE.U32.AND P4, PT, R188, 0x7ffffece, PT ;  /* 0x7ffffecebc00780c */ /* 0x000fe20003f86070 */
[----:B------:R-:W-:Y:S01]  /*129f0*/  UISETP.GE.U32.AND UP3, UPT, UR18, 0x7ffffed5, UPT ;  /* 0x7ffffed51200788c */ /* 0x000fe2000bf66070 */
[----:B------:R-:W-:Y:S01]  /*12a00*/  LDGSTS.E [R135+0x6c00], desc[UR28][R22.64], P2 ;  /* 0x06c0000016877fae */ /* 0x000fe200091a101c */
[----:B------:R-:W-:Y:S01]  /*12a10*/  UISETP.GE.U32.AND UP2, UPT, UR23, 0x7ffffedc, UPT ;  /* 0x7ffffedc1700788c */ /* 0x000fe2000bf46070 */
[----:B------:R-:W-:Y:S01]  /*12a20*/  SEL R188, RZ, 0x1fffe, P4 ;  /* 0x0001fffeffbc7807 */ /* 0x000fe20002000000 */
[----:B--2---:R-:W-:Y:S01]  /*12a30*/  VIADD R205, R205, 0xffffff03 ;  /* 0xffffff03cdcd7836 */ /* 0x004fe20000000000 */
[----:B------:R-:W-:Y:S01]  /*12a40*/  LDGSTS.E [R135+0x6e00], desc[UR28][R18.64], P2 ;  /* 0x06e0000012877fae */ /* 0x000fe200091a101c */
[----:B------:R-:W-:Y:S01]  /*12a50*/  ISETP.GE.U32.AND P2, PT, R187, 0x7ffffecd, PT ;  /* 0x7ffffecdbb00780c */ /* 0x000fe20003f46070 */
[----:B------:R-:W-:Y:S01]  /*12a60*/  VIADD R187, R189, 0xffffff0e ;  /* 0xffffff0ebdbb7836 */ /* 0x000fe20000000000 */
[----:B------:R-:W-:Y:S01]  /*12a70*/  ISETP.GE.U32.AND P4, PT, R190, 0x7ffffed0, PT ;  /* 0x7ffffed0be00780c */ /* 0x000fe20003f86070 */
[----:B------:R-:W-:Y:S01]  /*12a80*/  VIADD R190, R195, 0xffffff0a ;  /* 0xffffff0ac3be7836 */ /* 0x000fe20000000000 */
[----:B------:R-:W-:Y:S01]  /*12a90*/  SEL R189, RZ, 0x1, P2 ;  /* 0x00000001ffbd7807 */ /* 0x000fe20001000000 */
[----:B------:R-:W-:Y:S01]  /*12aa0*/  STL.64 [R1+0x720], R232 ;  /* 0x000720e801007387 */ /* 0x000fe20000100a00 */
[----:B------:R-:W-:Y:S01]  /*12ab0*/  ISETP.GE.U32.AND P2, PT, R187, 0x7ffffecf, PT ;  /* 0x7ffffecfbb00780c */ /* 0x000fe20003f46070 */
[----:B------:R-:W-:Y:S01]  /*12ac0*/  VIADD R187, R193, 0xffffff08 ;  /* 0xffffff08c1bb7836 */ /* 0x000fe20000000000 */
[----:B------:R-:W-:Y:S01]  /*12ad0*/  USEL UR18, URZ, 0x1fffe, UP4 ;  /* 0x0001fffeff127887 */ /* 0x000fe2000a000000 */
[----:B------:R-:W-:Y:S01]  /*12ae0*/  STL.64 [R1+0x718], R230 ;  /* 0x000718e601007387 */ /* 0x000fe20000100a00 */
[----:B------:R-:W-:Y:S01]  /*12af0*/  SEL R193, RZ, 0x4, P2 ;  /* 0x00000004ffc17807 */ /* 0x000fe20001000000 */
[----:B------:R-:W-:Y:S01]  /*12b00*/  UIADD3 UR5, UPT, UPT, UR5, -0xef, URZ ;  /* 0xffffff1105057890 */ /* 0x000fe2000fffe0ff */
[----:B------:R-:W-:Y:S01]  /*12b10*/  ISETP.GE.U32.AND P2, PT, R187, 0x7ffffec9, PT ;  /* 0x7ffffec9bb00780c */ /* 0x000fe20003f46070 */
[----:B------:R2:W-:Y:S01]  /*12b20*/  STL.64 [R1+0x710], R228 ;  /* 0x000710e401007387 */ /* 0x0005e20000100a00 */
[----:B------:R-:W-:Y:S01]  /*12b30*/  IADD3 R187, PT, PT, R192, -0xf7, RZ ;  /* 0xffffff09c0bb7810 */ /* 0x000fe20007ffe0ff */
[----:B------:R-:W-:Y:S01]  /*12b40*/  UISETP.GE.U32.AND UP5, UPT, UR22, 0x7ffffed9, UPT ;  /* 0x7ffffed91600788c */ /* 0x000fe2000bfa6070 */
[----:B------:R-:W-:Y:S01]  /*12b50*/  SEL R192, RZ, 0x7fff8, P4 ;  /* 0x0007fff8ffc07807 */ /* 0x000fe20002000000 */
[----:B------:R3:W-:Y:S01]  /*12b60*/  STL.64 [R1+0x708], R226 ;  /* 0x000708e201007387 */ /* 0x0007e20000100a00 */
[----:B------:R-:W-:Y:S01]  /*12b70*/  ISETP.GE.U32.AND P4, PT, R187, 0x7ffffeca, PT ;  /* 0x7ffffecabb00780c */ /* 0x000fe20003f86070 */
[----:B------:R-:W-:Y:S01]  /*12b80*/  VIADD R187, R194, 0xffffff0b ;  /* 0xffffff0bc2bb7836 */ /* 0x000fe20000000000 */
[----:B------:R-:W-:Y:S01]  /*12b90*/  SEL R191, RZ, 0x1, P2 ;  /* 0x00000001ffbf7807 */ /* 0x000fe20001000000 */
[----:B------:R-:W-:Y:S01]  /*12ba0*/  VIADD R194, R196, 0xffffff04 ;  /* 0xffffff04c4c27836 */ /* 0x000fe20000000000 */
[----:B------:R-:W-:Y:S01]  /*12bb0*/  ISETP.GE.U32.AND P2, PT, R190, 0x7ffffecb, PT ;  /* 0x7ffffecbbe00780c */ /* 0x000fe20003f46070 */
[----:B------:R-:W-:Y:S01]  /*12bc0*/  VIADD R196, R202, 0xffffff06 ;  /* 0xffffff06cac47836 */ /* 0x000fe20000000000 */
[----:B------:R-:W-:Y:S01]  /*12bd0*/  SEL R190, RZ, 0x1fffe, P4 ;  /* 0x0001fffeffbe7807 */ /* 0x000fe20002000000 */
[----:B------:R-:W-:Y:S01]  /*12be0*/  STL.64 [R1+0x700], R224 ;  /* 0x000700e001007387 */ /* 0x000fe20000100a00 */
[----:B------:R-:W-:Y:S01]  /*12bf0*/  ISETP.GE.U32.AND P4, PT, R187, 0x7ffffecc, PT ;  /* 0x7ffffeccbb00780c */ /* 0x000fe20003f86070 */
[----:B------:R-:W-:Y:S01]  /*12c00*/  VIADD R187, R201, 0xffffff05 ;  /* 0xffffff05c9bb7836 */ /* 0x000fe20000000000 */
[----:B------:R-:W-:Y:S01]  /*12c10*/  SEL R195, RZ, 0x4, P2 ;  /* 0x00000004ffc37807 */ /* 0x000fe20001000000 */
[----:B------:R-:W-:Y:S01]  /*12c20*/  STL.64 [R1+0x6f8], R222 ;  /* 0x0006f8de01007387 */ /* 0x000fe20000100a00 */
[----:B------:R-:W-:Y:S01]  /*12c30*/  ISETP.GE.U32.AND P2, PT, R194, 0x7ffffec5, PT ;  /* 0x7ffffec5c200780c */ /* 0x000fe20003f46070 */
[----:B------:R-:W-:Y:S01]  /*12c40*/  UISETP.GE.U32.AND UP4, UPT, UR17, 0x7ffffed6, UPT ;  /* 0x7ffffed61100788c */ /* 0x000fe2000bf86070 */
[----:B------:R-:W-:Y:S01]  /*12c50*/  SEL R194, RZ, 0x7fff8, P4 ;  /* 0x0007fff8ffc27807 */ /* 0x000fe20002000000 */
[----:B------:R-:W-:Y:S01]  /*12c60*/  STL.64 [R1+0x6f0], R220 ;  /* 0x0006f0dc01007387 */ /* 0x000fe20000100a00 */
[----:B------:R-:W-:Y:S01]  /*12c70*/  ISETP.GE.U32.AND P4, PT, R187, 0x7ffffec6, PT ;  /* 0x7ffffec6bb00780c */ /* 0x000fe20003f86070 */
[----:B------:R-:W-:Y:S01]  /*12c80*/  VIADD R187, R197, 0xffffff07 ;  /* 0xffffff07c5bb7836 */ /* 0x000fe20000000000 */
[----:B------:R-:W-:Y:S01]  /*12c90*/  SEL R201, RZ, 0x1, P2 ;  /* 0x00000001ffc97807 */ /* 0x000fe20001000000 */
[----:B------:R-:W-:Y:S01]  /*12ca0*/  STL.64 [R1+0x6e8], R218 ;  /* 0x0006e8da01007387 */ /* 0x000fe20000100a00 */
[----:B------:R-:W-:Y:S01]  /*12cb0*/  ISETP.GE.U32.AND P2, PT, R196, 0x7ffffec7, PT ;  /* 0x7ffffec7c400780c */ /* 0x000fe20003f46070 */
[----:B------:R-:W-:Y:S01]  /*12cc0*/  VIADD R196, R203, 0xffffff01 ;  /* 0xffffff01cbc47836 */ /* 0x000fe20000000000 */
[----:B-1----:R-:W-:Y:S01]  /*12cd0*/  IADD3 R202, PT, PT, R207, -0xfe, RZ ;  /* 0xffffff02cfca7810 */ /* 0x002fe20007ffe0ff */
[----:B------:R1:W-:Y:S01]  /*12ce0*/  STL.64 [R1+0x6e0], R216 ;  /* 0x0006e0d801007387 */ /* 0x0003e20000100a00 */
[----:B------:R-:W-:Y:S01]  /*12cf0*/  SEL R197, RZ, 0x1fffe, P4 ;  /* 0x0001fffeffc57807 */ /* 0x000fe20002000000 */
[----:B------:R-:W1:Y:S01]  /*12d00*/  LDC R207, c[0x0][0x3a0] ;  /* 0x0000e800ffcf7b82 */ /* 0x000e620000000800 */
[----:B------:R-:W-:Y:S01]  /*12d10*/  ISETP.GE.U32.AND P4, PT, R187, 0x7ffffec8, PT ;  /* 0x7ffffec8bb00780c */ /* 0x000fe20003f86070 */
[----:B------:R-:W-:Y:S01]  /*12d20*/  STL.64 [R1+0x6d8], R214 ;  /* 0x0006d8d601007387 */ /* 0x000fe20000100a00 */
[----:B------:R-:W-:Y:S01]  /*12d30*/  SEL R204, RZ, 0x4, P2 ;  /* 0x00000004ffcc7807 */ /* 0x000fe20001000000 */
[----:B------:R-:W-:Y:S01]  /*12d40*/  UIADD3 UR20, UPT, UPT, UR20, -0xea, URZ ;  /* 0xffffff1614147890 */ /* 0x000fe2000fffe0ff */
[----:B------:R-:W-:Y:S01]  /*12d50*/  SHF.R.U32.HI R187, RZ, 0x2, R186 ;  /* 0x00000002ffbb7819 */ /* 0x000fe200000116ba */
[----:B------:R-:W-:Y:S01]  /*12d60*/  STL.64 [R1+0x6d0], R212 ;  /* 0x0006d0d401007387 */ /* 0x000fe20000100a00 */
[----:B------:R-:W-:Y:S01]  /*12d70*/  ISETP.GE.U32.AND P2, PT, R196, 0x7ffffec2, PT ;  /* 0x7ffffec2c400780c */ /* 0x000fe20003f46070 */
[----:B------:R-:W-:Y:S01]  /*12d80*/  USEL UR17, URZ, 0x4, UP1 ;  /* 0x00000004ff117887 */ /* 0x000fe20008800000 */
[----:B------:R-:W-:Y:S01]  /*12d90*/  SEL R203, RZ, 0x7fff8, P4 ;  /* 0x0007fff8ffcb7807 */ /* 0x000fe20002000000 */
[----:B------:R1:W-:Y:S01]  /*12da0*/  STL.64 [R1+0x6c8], R210 ;  /* 0x0006c8d201007387 */ /* 0x0003e20000100a00 */
[----:B------:R-:W-:Y:S01]  /*12db0*/  LOP3.LUT P4, RZ, R187, 0x1, RZ, 0xc0, !PT ;  /* 0x00000001bbff7812 */ /* 0x000fe2000788c0ff */
[----:B------:R-:W-:Y:S01]  /*12dc0*/  IMAD.IADD R187, R189, 0x1, R188 ;  /* 0x00000001bdbb7824 */ /* 0x000fe200078e02bc */
[----:B------:R-:W-:Y:S01]  /*12dd0*/  SEL R196, RZ, 0x1fffe, P2 ;  /* 0x0001fffeffc47807 */ /* 0x000fe20001000000 */
[----:B------:R-:W-:Y:S01]  /*12de0*/  VIADD R188, R206, 0xffffff1e ;  /* 0xffffff1ecebc7836 */ /* 0x000fe20000000000 */
[----:B------:R-:W-:Y:S01]  /*12df0*/  ISETP.GE.U32.AND P2, PT, R202, 0x7ffffec3, PT ;  /* 0x7ffffec3ca00780c */ /* 0x000fe20003f46070 */
[----:B------:R-:W-:Y:S01]  /*12e00*/  STL.64 [R1+0x6c0], R198 ;  /* 0x0006c0c601007387 */ /* 0x000fe20000100a00 */
[----:B------:R-:W-:Y:S01]  /*12e10*/  LOP3.LUT R187, R187, 0x3, RZ, 0xc0, !PT ;  /* 0x00000003bbbb7812 */ /* 0x000fe200078ec0ff */
[----:B------:R-:W-:Y:S01]  /*12e20*/  UISETP.GE.U32.AND UP1, UPT, UR6, 0x7ffffed1, UPT ;  /* 0x7ffffed10600788c */ /* 0x000fe2000bf26070 */
[----:B------:R-:W-:Y:S01]  /*12e30*/  SEL R202, RZ, 0x4, P2 ;  /* 0x00000004ffca7807 */ /* 0x000fe20001000000 */
[----:B------:R-:W-:Y:S01]  /*12e40*/  STL.64 [R1+0x6b8], R2 ;  /* 0x0006b80201007387 */ /* 0x000fe20000100a00 */
[----:B------:R-:W-:Y:S01]  /*12e50*/  ISETP.GE.U32.AND P2, PT, R205, 0x7ffffec4, PT ;  /* 0x7ffffec4cd00780c */ /* 0x000fe20003f46070 */
[----:B------:R-:W-:Y:S01]  /*12e60*/  UIADD3 UR19, UPT, UPT, UR19, -0xe9, URZ ;  /* 0xffffff1713137890 */ /* 0x000fe2000fffe0ff */
[----:B------:R-:W-:Y:S01]  /*12e70*/  IADD3 R205, PT, PT, R187, R192, R193 ;  /* 0x000000c0bbcd7210 */ /* 0x000fe20007ffe0c1 */
[----:B-1----:R-:W-:Y:S01]  /*12e80*/  VIADD R247, R207, 0xffffff00 ;  /* 0xffffff00cff77836 */ /* 0x002fe20000000000 */
[----:B------:R-:W-:Y:S01]  /*12e90*/  SEL R192, RZ, 0x7fff8, P2 ;  /* 0x0007fff8ffc07807 */ /* 0x000fe20001000000 */
[----:B------:R-:W-:Y:S01]  /*12ea0*/  IMAD.IADD R187, R191, 0x1, R190 ;  /* 0x00000001bfbb7824 */ /* 0x000fe200078e02be */
[----:B------:R-:W-:Y:S01]  /*12eb0*/  ISETP.GE.U32.AND P2, PT, R188, 0x7ffffedf, PT ;  /* 0x7ffffedfbc00780c */ /* 0x000fe20003f46070 */
[----:B----4-:R-:W-:Y:S01]  /*12ec0*/  VIADD R188, R208, 0xffffff1f ;  /* 0xffffff1fd0bc7836 */ /* 0x010fe20000000000 */
[----:B------:R1:W-:Y:S01]  /*12ed0*/  STL.64 [R1+0x758], R142 ;  /* 0x0007588e01007387 */ /* 0x0003e20000100a00 */
[----:B------:R-:W-:Y:S01]  /*12ee0*/  USEL UR6, URZ, 0x7fff8, UP2 ;  /* 0x0007fff8ff067887 */ /* 0x000fe20009000000 */
[----:B------:R-:W-:Y:S01]  /*12ef0*/  SEL R193, RZ, 0x4, P2 ;  /* 0x00000004ffc17807 */ /* 0x000fe20001000000 */
[----:B------:R-:W-:Y:S01]  /*12f00*/  USEL UR22, URZ, 0x1, UP5 ;  /* 0x00000001ff167887 */ /* 0x000fe2000a800000 */
[----:B------:R-:W-:Y:S01]  /*12f10*/  ISETP.GE.U32.AND P2, PT, R188, 0x7ffffee0, PT ;  /* 0x7ffffee0bc00780c */ /* 0x000fe20003f46070 */
[----:B------:R-:W-:Y:S01]  /*12f20*/  UISETP.GE.U32.AND UP2, UPT, UR5, 0x7ffffed2, UPT ;  /* 0x7ffffed20500788c */ /* 0x000fe2000bf46070 */
[----:B------:R-:W-:Y:S01]  /*12f30*/  LOP3.LUT R187, R187, 0x3, RZ, 0xc0, !PT ;  /* 0x00000003bbbb7812 */ /* 0x000fe200078ec0ff */
[----:B------:R-:W-:Y:S01]  /*12f40*/  UIADD3 UR8, UPT, UPT, UR8, -0xee, URZ ;  /* 0xffffff1208087890 */ /* 0x000fe2000fffe0ff */
[----:B------:R-:W-:Y:S01]  /*12f50*/  SEL R191, RZ, 0x7fff8, P2 ;  /* 0x0007fff8ffbf7807 */ /* 0x000fe20001000000 */
[----:B------:R-:W-:Y:S01]  /*12f60*/  UISETP.GE.U32.AND UP5, UPT, UR20, 0x7ffffed7, UPT ;  /* 0x7ffffed71400788c */ /* 0x000fe2000bfa6070 */
[----:B------:R-:W-:Y:S01]  /*12f70*/  ISETP.GE.U32.AND P2, PT, R247, 0x7ffffec1, PT ;  /* 0x7ffffec1f700780c */ /* 0x000fe20003f46070 */
[----:B------:R-:W-:Y:S01]  /*12f80*/  USEL UR20, URZ, 0x1fffe, UP6 ;  /* 0x0001fffeff147887 */ /* 0x000fe2000b000000 */
[----:B------:R-:W4:Y:S01]  /*12f90*/  LDL.LU.64 R246, [R1+0x6a8] ;  /* 0x0006a80001f67983 */ /* 0x000f220000300a00 */
[----:B------:R-:W-:Y:S01]  /*12fa0*/  IADD3 R189, PT, PT, R187, R194, R195 ;  /* 0x000000c2bbbd7210 */ /* 0x000fe20007ffe0c3 */
[----:B------:R-:W-:Y:S01]  /*12fb0*/  UISETP.GE.U32.AND UP6, UPT, UR19, 0x7ffffed8, UPT ;  /* 0x7ffffed81300788c */ /* 0x000fe2000bfc6070 */
[----:B------:R-:W-:Y:S01]  /*12fc0*/  SEL R187, RZ, 0x1, P2 ;  /* 0x00000001ffbb7807 */ /* 0x000fe20001000000 */
[----:B------:R-:W-:Y:S01]  /*12fd0*/  UIADD3 UR7, UPT, UPT, UR7, -0xed, URZ ;  /* 0xffffff1307077890 */ /* 0x000fe2000fffe0ff */
[----:B------:R-:W-:Y:S01]  /*12fe0*/  LDGSTS.E [R135+0x7000], desc[UR28][R14.64], P5 ;  /* 0x070000000e877fae */ /* 0x000fe2000a9a101c */
[----:B------:R-:W-:-:S02]  /*12ff0*/  USEL UR19, URZ, 0x1, UP3 ;  /* 0x00000001ff137887 */ /* 0x000fc40009800000 */
[----:B------:R-:W-:Y:S02]  /*13000*/  USEL UR25, URZ, 0x1, UP1 ;  /* 0x00000001ff197887 */ /* 0x000fe40008800000 */
[----:B------:R-:W-:Y:S01]  /*13010*/  USEL UR26, URZ, 0x1fffe, UP2 ;  /* 0x0001fffeff1a7887 */ /* 0x000fe20009000000 */
[----:B------:R-:W-:Y:S01]  /*13020*/  IADD3 R187, PT, PT, R187, R196, RZ ;  /* 0x000000c4bbbb7210 */ /* 0x000fe20007ffe0ff */
[----:B------:R-:W-:Y:S01]  /*13030*/  UISETP.GE.U32.AND UP3, UPT, UR8, 0x7ffffed3, UPT ;  /* 0x7ffffed30800788c */ /* 0x000fe2000bf66070 */
[----:B------:R-:W-:Y:S01]  /*13040*/  IMAD.IADD R188, R201, 0x1, R197 ;  /* 0x00000001c9bc7824 */ /* 0x000fe200078e02c5 */
[----:B------:R-:W-:Y:S02]  /*13050*/  USEL UR8, URZ, 0x1fffe, UP4 ;  /* 0x0001fffeff087887 */ /* 0x000fe4000a000000 */
[----:B------:R-:W-:Y:S01]  /*13060*/  UIADD3 UR18, UPT, UPT, UR21, UR18, URZ ;  /* 0x0000001215127290 */ /* 0x000fe2000fffe0ff */
[----:B------:R-:W-:Y:S01]  /*13070*/  SHF.R.U32.HI R186, RZ, 0x1, R186 ;  /* 0x00000001ffba7819 */ /* 0x000fe200000116ba */
[----:B------:R-:W-:Y:S01]  /*13080*/  UIADD3 UR20, UPT, UPT, UR22, UR20, URZ ;  /* 0x0000001416147290 */ /* 0x000fe2000fffe0ff */
[----:B------:R-:W-:Y:S01]  /*13090*/  LDGSTS.E [R135+0x7200], desc[UR28][R10.64], P5 ;  /* 0x072000000a877fae */ /* 0x000fe2000a9a101c */
[----:B------:R-:W-:-:S02]  /*130a0*/  UISETP.GE.U32.AND UP4, UPT, UR7, 0x7ffffed4, UPT ;  /* 0x7ffffed40700788c */ /* 0x000fc4000bf86070 */
[----:B------:R-:W-:Y:S01]  /*130b0*/  UIADD3 UR25, UPT, UPT, UR25, UR26, URZ ;  /* 0x0000001a19197290 */ /* 0x000fe2000fffe0ff */
[----:B------:R-:W-:Y:S01]  /*130c0*/  LOP3.LUT R187, R187, 0x3, RZ, 0xc0, !PT ;  /* 0x00000003bbbb7812 */ /* 0x000fe200078ec0ff */
[----:B------:R-:W-:Y:S01]  /*130d0*/  UIADD3 UR8, UPT, UPT, UR19, UR8, URZ ;  /* 0x0000000813087290 */ /* 0x000fe2000fffe0ff */
[----:B--2---:R-:W2:Y:S01]  /*130e0*/  LDL.64 R228, [R1+0x120] ;  /* 0x0001200001e47983 */ /* 0x004ea20000100a00 */
[----:B------:R-:W-:Y:S01]  /*130f0*/  ULOP3.LUT UR20, UR20, 0x3, URZ, 0xc0, !UPT ;  /* 0x0000000314147892 */ /* 0x000fe2000f8ec0ff */
[----:B------:R-:W-:Y:S01]  /*13100*/  LOP3.LUT R188, R188, 0x3, RZ, 0xc0, !PT ;  /* 0x00000003bcbc7812 */ /* 0x000fe200078ec0ff */
[----:B------:R-:W-:Y:S01]  /*13110*/  USEL UR23, URZ, 0x4, UP3 ;  /* 0x00000004ff177887 */ /* 0x000fe20009800000 */
[----:B------:R-:W2:Y:S01]  /*13120*/  LDL.64 R230, [R1+0x128] ;  /* 0x0001280001e67983 */ /* 0x000ea20000100a00 */
[----:B------:R-:W-:Y:S02]  /*13130*/  USEL UR24, URZ, 0x7fff8, UP4 ;  /* 0x0007fff8ff187887 */ /* 0x000fe4000a000000 */
[----:B------:R-:W-:Y:S01]  /*13140*/  ULOP3.LUT UR25, UR25, 0x3, URZ, 0xc0, !UPT ;  /* 0x0000000319197892 */ /* 0x000fe2000f8ec0ff */
[----:B------:R-:W-:Y:S01]  /*13150*/  IADD3 R187, PT, PT, R187, R192, R202 ;  /* 0x000000c0bbbb7210 */ /* 0x000fe20007ffe0ca */
[----:B------:R-:W-:Y:S01]  /*13160*/  USEL UR5, URZ, 0x4, UP5 ;  /* 0x00000004ff057887 */ /* 0x000fe2000a800000 */
[----:B------:R-:W2:Y:S01]  /*13170*/  LDL.64 R232, [R1+0x130] ;  /* 0x0001300001e87983 */ /* 0x000ea20000100a00 */
[----:B------:R-:W-:-:S02]  /*13180*/  USEL UR7, URZ, 0x7fff8, UP6 ;  /* 0x0007fff8ff077887 */ /* 0x000fc4000b000000 */
[----:B------:R-:W-:Y:S01]  /*13190*/  ULOP3.LUT UR8, UR8, 0x3, URZ, 0xc0, !UPT ;  /* 0x0000000308087892 */ /* 0x000fe2000f8ec0ff */
[----:B---3--:R-:W-:Y:S01]  /*131a0*/  IMAD.MOV.U32 R226, RZ, RZ, R248 ;  /* 0x000000ffffe27224 */ /* 0x008fe200078e00f8 */
[----:B------:R-:W-:Y:S01]  /*131b0*/  UIADD3 UR6, UPT, UPT, UR20, UR6, UR17 ;  /* 0x0000000614067290 */ /* 0x000fe2000fffe011 */
[----:B------:R-:W-:Y:S01]  /*131c0*/  IADD3 R190, PT, PT, R188, R203, R204 ;  /* 0x000000cbbcbe7210 */ /* 0x000fe20007ffe0cc */
[----:B------:R-:W-:Y:S01]  /*131d0*/  UIADD3 UR23, UPT, UPT, UR25, UR24, UR23 ;  /* 0x0000001819177290 */ /* 0x000fe2000fffe017 */
[----:B------:R-:W-:Y:S01]  /*131e0*/  IMAD.SHL.U32 R188, R189, 0x100, RZ ;  /* 0x00000100bdbc7824 */ /* 0x000fe200078e00ff */
[----:B------:R-:W-:Y:S01]  /*131f0*/  UIADD3 UR7, UPT, UPT, UR8, UR7, UR5 ;  /* 0x0000000708077290 */ /* 0x000fe2000fffe005 */
[----:B------:R-:W-:Y:S01]  /*13200*/  LOP3.LUT R187, R187, 0xf, RZ, 0xc0, !PT ;  /* 0x0000000fbbbb7812 */ /* 0x000fe200078ec0ff */
[----:B------:R-:W-:Y:S01]  /*13210*/  ULOP3.LUT UR18, UR18, 0x3, URZ, 0xc0, !UPT ;  /* 0x0000000312127892 */ /* 0x000fe2000f8ec0ff */
[----:B------:R-:W-:Y:S01]  /*13220*/  LOP3.LUT P5, RZ, R186, 0x1, RZ, 0xc0, !PT ;  /* 0x00000001baff7812 */ /* 0x000fe200078ac0ff */
[----:B------:R-:W-:Y:S01]  /*13230*/  USHF.L.U32 UR5, UR6, 0x8, URZ ;  /* 0x0000000806057899 */ /* 0x000fe200080006ff */
[----:B------:R-:W-:Y:S01]  /*13240*/  LDGSTS.E [R135+0x7400], desc[UR28][R6.64], P4 ;  /* 0x0740000006877fae */ /* 0x000fe2000a1a101c */
[----:B------:R-:W-:Y:S01]  /*13250*/  ULOP3.LUT UR23, UR23, 0xf, URZ, 0xc0, !UPT ;  /* 0x0000000f17177892 */ /* 0x000fe2000f8ec0ff */
[----:B------:R-:W-:Y:S01]  /*13260*/  LOP3.LUT R189, R188, 0xf00, RZ, 0xe2, !PT ;  /* 0x00000f00bcbd7812 */ /* 0x000fe200078ee2ff */
[----:B------:R-:W-:Y:S01]  /*13270*/  ULOP3.LUT UR5, UR5, 0xf00, URZ, 0xe2, !UPT ;  /* 0x00000f0005057892 */ /* 0x000fe2000f8ee2ff */
[----:B------:R-:W-:Y:S01]  /*13280*/  IMAD R188, R190, 0x10, R187 ;  /* 0x00000010bebc7824 */ /* 0x000fe200078e02bb */
[----:B------:R-:W-:Y:S01]  /*13290*/  ULEA UR7, UR7, UR23, 0x4 ;  /* 0x0000001707077291 */ /* 0x000fe2000f8e20ff */
[----:B------:R-:W-:Y:S01]  /*132a0*/  IADD3 R187, PT, PT, R191, UR18, R193 ;  /* 0x00000012bfbb7c10 */ /* 0x000fe2000fffe0c1 */
[----:B------:R-:W-:Y:S01]  /*132b0*/  IMAD R189, R205, 0x1000, R189 ;  /* 0x00001000cdbd7824 */ /* 0x000fe200078e02bd */
[----:B------:R-:W-:Y:S01]  /*132c0*/  LDGSTS.E [R135+0x7600], desc[UR28][R4.64], P4 ;  /* 0x0760000004877fae */ /* 0x000fe2000a1a101c */
[----:B------:R-:W-:Y:S01]  /*132d0*/  ULOP3.LUT UR7, UR7, 0xff, URZ, 0xc0, !UPT ;  /* 0x000000ff07077892 */ /* 0x000fe2000f8ec0ff */
[----:B------:R-:W-:-:S02]  /*132e0*/  LOP3.LUT R188, R188, 0xff, RZ, 0xc0, !PT ;  /* 0x000000ffbcbc7812 */ /* 0x000fc400078ec0ff */
[----:B------:R-:W-:Y:S01]  /*132f0*/  LEA R187, R187, UR5, 0xc ;  /* 0x00000005bbbb7c11 */ /* 0x000fe2000f8e60ff */
[----:B------:R-:W-:Y:S02]  /*13300*/  LDGSTS.E [R135+0x7800], desc[UR28][R8.64], P5 ;  /* 0x0780000008877fae */ /* 0x000fe4000a9a101c */
[----:B------:R-:W-:Y:S02]  /*13310*/  IMAD.IADD R188, R189, 0x1, R188 ;  /* 0x00000001bdbc7824 */ /* 0x000fe400078e02bc */
[----:B------:R-:W-:Y:S01]  /*13320*/  VIADD R187, R187, UR7 ;  /* 0x00000007bbbb7c36 */ /* 0x000fe20008000000 */
[----:B------:R-:W-:Y:S04]  /*13330*/  LDGSTS.E [R135+0x7a00], desc[UR28][R12.64], P5 ;  /* 0x07a000000c877fae */ /* 0x000fe8000a9a101c */
[----:B------:R-:W-:Y:S01]  /*13340*/  PRMT R186, R188, 0x5410, R187 ;  /* 0x00005410bcba7816 */ /* 0x000fe200000000bb */
[----:B------:R-:W-:Y:S03]  /*13350*/  LDGSTS.E [R135+0x7c00], desc[UR28][R16.64], !P3 ;  /* 0x07c0000010877fae */ /* 0x000fe6000d9a101c */
[C---:B------:R-:W-:Y:S01]  /*13360*/  SHF.R.U64 R187, R186.reuse, 0x1f, RZ ;  /* 0x0000001fbabb7819 */ /* 0x040fe200000012ff */
[----:B------:R-:W-:Y:S03]  /*13370*/  LDGSTS.E [R135+0x7e00], desc[UR28][R20.64], !P3 ;  /* 0x07e0000014877fae */ /* 0x000fe6000d9a101c */
[----:B------:R-:W-:Y:S01]  /*13380*/  LOP3.LUT P4, RZ, R187, 0x1, RZ, 0xc0, !PT ;  /* 0x00000001bbff7812 */ /* 0x000fe2000788c0ff */
[----:B------:R-:W-:Y:S01]  /*13390*/  IMAD.MOV.U32 R227, RZ, RZ, R249 ;  /* 0x000000ffffe37224 */ /* 0x000fe200078e00f9 */
[C---:B------:R-:W-:Y:S01]  /*133a0*/  SHF.R.U64 R187, R186.reuse, 0x1e, RZ ;  /* 0x0000001ebabb7819 */ /* 0x040fe200000012ff */
[----:B------:R-:W3:Y:S03]  /*133b0*/  LDL.64 R238, [R1+0x138] ;  /* 0x0001380001ee7983 */ /* 0x000ee60000100a00 */
[----:B------:R-:W-:Y:S01]  /*133c0*/  LOP3.LUT P5, RZ, R187, 0x1, RZ, 0xc0, !PT ;  /* 0x00000001bbff7812 */ /* 0x000fe200078ac0ff */
[----:B------:R-:W2:Y:S01]  /*133d0*/  LDL.64 R240, [R1+0x140] ;  /* 0x0001400001f07983 */ /* 0x000ea20000100a00 */
[----:B------:R-:W-:-:S04]  /*133e0*/  SHF.R.U64 R187, R186, 0x1d, RZ ;  /* 0x0000001dbabb7819 */ /* 0x000fc800000012ff */
[----:B------:R-:W-:Y:S01]  /*133f0*/  LOP3.LUT P3, RZ, R187, 0x1, RZ, 0xc0, !PT ;  /* 0x00000001bbff7812 */ /* 0x000fe2000786c0ff */
[----:B------:R-:W-:Y:S01]  /*13400*/  LDGSTS.E [R135+0x8000], desc[UR28][R24.64], P4 ;  /* 0x0800000018877fae */ /* 0x000fe2000a1a101c */
[----:B------:R-:W-:-:S03]  /*13410*/  SHF.R.U64 R187, R186, 0x1c, RZ ;  /* 0x0000001cbabb7819 */ /* 0x000fc600000012ff */
[----:B------:R-:W-:Y:S01]  /*13420*/  LDGSTS.E [R135+0x8200], desc[UR28][R28.64], P4 ;  /* 0x082000001c877fae */ /* 0x000fe2000a1a101c */
[----:B------:R-:W-:Y:S02]  /*13430*/  LOP3.LUT P4, RZ, R187, 0x1, RZ, 0xc0, !PT ;  /* 0x00000001bbff7812 */ /* 0x000fe4000788c0ff */
[C---:B------:R-:W-:Y:S01]  /*13440*/  SHF.R.U64 R187, R186.reuse, 0x1b, RZ ;  /* 0x0000001bbabb7819 */ /* 0x040fe200000012ff */
[----:B------:R-:W-:Y:S04]  /*13450*/  LDGSTS.E [R135+0x8400], desc[UR28][R32.64], P5 ;  /* 0x0840000020877fae */ /* 0x000fe8000a9a101c */
[----:B------:R-:W-:Y:S01]  /*13460*/  LDGSTS.E [R135+0x8600], desc[UR28][R36.64], P5 ;  /* 0x0860000024877fae */ /* 0x000fe2000a9a101c */
[----:B------:R-:W-:Y:S02]  /*13470*/  LOP3.LUT P5, RZ, R187, 0x1, RZ, 0xc0, !PT ;  /* 0x00000001bbff7812 */ /* 0x000fe400078ac0ff */
[----:B------:R-:W-:Y:S01]  /*13480*/  SHF.R.U64 R187, R186, 0x1a, RZ ;  /* 0x0000001ababb7819 */ /* 0x000fe200000012ff */
[----:B------:R-:W-:Y:S04]  /*13490*/  LDGSTS.E [R135+0x8800], desc[UR28][R40.64], P3 ;  /* 0x0880000028877fae */ /* 0x000fe800099a101c */
[----:B------:R-:W-:Y:S01]  /*134a0*/  LDGSTS.E [R135+0x8a00], desc[UR28][R44.64], P3 ;  /* 0x08a000002c877fae */ /* 0x000fe200099a101c */
[----:B------:R-:W-:-:S02]  /*134b0*/  LOP3.LUT P3, RZ, R187, 0x1, RZ, 0xc0, !PT ;  /* 0x00000001bbff7812 */ /* 0x000fc4000786c0ff */
[----:B------:R-:W-:Y:S01]  /*134c0*/  SHF.R.U64 R187, R186, 0x19, RZ ;  /* 0x00000019babb7819 */ /* 0x000fe200000012ff */
[----:B------:R-:W-:Y:S04]  /*134d0*/  LDGSTS.E [R135+0x8c00], desc[UR28][R48.64], P4 ;  /* 0x08c0000030877fae */ /* 0x000fe8000a1a101c */
[----:B------:R-:W-:Y:S04]  /*134e0*/  LDGSTS.E [R135+0x8e00], desc[UR28][R60.64], P4 ;  /* 0x08e000003c877fae */ /* 0x000fe8000a1a101c */
[----:B------:R-:W-:Y:S04]  /*134f0*/  LDGSTS.E [R135+0x9000], desc[UR28][R64.64], P5 ;  /* 0x0900000040877fae */ /* 0x000fe8000a9a101c */
[----:B------:R-:W-:Y:S04]  /*13500*/  LDGSTS.E [R135+0x9200], desc[UR28][R68.64], P5 ;  /* 0x0920000044877fae */ /* 0x000fe8000a9a101c */
[----:B------:R-:W-:Y:S04]  /*13510*/  LDGSTS.E [R135+0x9400], desc[UR28][R72.64], P3 ;  /* 0x0940000048877fae */ /* 0x000fe800099a101c */
[----:B------:R-:W-:Y:S01]  /*13520*/  LDGSTS.E [R135+0x9600], desc[UR28][R76.64], P3 ;  /* 0x096000004c877fae */ /* 0x000fe200099a101c */
[----:B------:R-:W-:Y:S01]  /*13530*/  MOV R248, R132 ;  /* 0x0000008400f87202 */ /* 0x000fe20000000f00 */
[----:B------:R-:W-:-:S02]  /*13540*/  IMAD.MOV.U32 R249, RZ, RZ, R133 ;  /* 0x000000fffff97224 */ /* 0x000fc400078e0085 */
[----:B------:R-:W3:Y:S01]  /*13550*/  LDL.64 R132, [R1+0x148] ;  /* 0x0001480001847983 */ /* 0x000ee20000100a00 */
[----:B----4-:R-:W-:-:S04]  /*13560*/  IADD3 R206, P6, PT, R246, UR12, RZ ;  /* 0x0000000cf6ce7c10 */ /* 0x010fc8000ffde0ff */
[----:B------:R-:W-:Y:S02]  /*13570*/  IADD3.X R207, PT, PT, R247, UR13, RZ, P6, !PT ;  /* 0x0000000df7cf7c10 */ /* 0x000fe4000b7fe4ff */
[----:B------:R-:W-:Y:S02]  /*13580*/  LOP3.LUT P6, RZ, R187, 0x1, RZ, 0xc0, !PT ;  /* 0x00000001bbff7812 */ /* 0x000fe400078cc0ff */
[----:B------:R-:W-:-:S04]  /*13590*/  SHF.R.U64 R187, R186, 0x18, RZ ;  /* 0x00000018babb7819 */ /* 0x000fc800000012ff */
[----:B------:R-:W-:Y:S02]  /*135a0*/  LOP3.LUT P4, RZ, R187, 0x1, RZ, 0xc0, !PT ;  /* 0x00000001bbff7812 */ /* 0x000fe4000788c0ff */
[----:B------:R-:W-:-:S04]  /*135b0*/  SHF.R.U64 R187, R186, 0x17, RZ ;  /* 0x00000017babb7819 */ /* 0x000fc800000012ff */
[----:B------:R-:W-:Y:S01]  /*135c0*/  LOP3.LUT P5, RZ, R187, 0x1, RZ, 0xc0, !PT ;  /* 0x00000001bbff7812 */ /* 0x000fe200078ac0ff */
[----:B------:R-:W-:Y:S01]  /*135d0*/  LDGSTS.E [R135+0x9800], desc[UR28][R80.64], P6 ;  /* 0x0980000050877fae */ /* 0x000fe2000b1a101c */
[----:B------:R-:W-:-:S03]  /*135e0*/  SHF.R.U64 R187, R186, 0x16, RZ ;  /* 0x00000016babb7819 */ /* 0x000fc600000012ff */
[----:B------:R-:W-:Y:S01]  /*135f0*/  LDGSTS.E [R135+0x9a00], desc[UR28][R84.64], P6 ;  /* 0x09a0000054877fae */ /* 0x000fe2000b1a101c */
[----:B------:R-:W-:Y:S02]  /*13600*/  LOP3.LUT P3, RZ, R187, 0x1, RZ, 0xc0, !PT ;  /* 0x00000001bbff7812 */ /* 0x000fe4000786c0ff */
[C---:B------:R-:W-:Y:S01]  /*13610*/  SHF.R.U64 R187, R186.reuse, 0x15, RZ ;  /* 0x00000015babb7819 */ /* 0x040fe200000012ff */
[----:B------:R-:W-:Y:S03]  /*13620*/  LDGSTS.E [R135+0x9c00], desc[UR28][R88.64], P4 ;  /* 0x09c0000058877fae */ /* 0x000fe6000a1a101c */
        /* <DEDUP_REMOVED lines=11> */
[----:B------:R-:W-:-:S03]  /*136e0*/  LOP3.LUT P3, RZ, R187, 0x1, RZ, 0xc0, !PT ;  /* 0x00000001bbff7812 */ /* 0x000fc6000786c0ff */
[----:B------:R-:W-:Y:S04]  /*136f0*/  LDGSTS.E [R135+0xa800], desc[UR28][R112.64], P6 ;  /* 0x0a80000070877fae */ /* 0x000fe8000b1a101c */
[----:B------:R-:W-:Y:S04]  /*13700*/  LDGSTS.E [R135+0xaa00], desc[UR28][R116.64], P6 ;  /* 0x0aa0000074877fae */ /* 0x000fe8000b1a101c */
[----:B------:R-:W-:Y:S04]  /*13710*/  LDGSTS.E [R135+0xac00], desc[UR28][R120.64], P4 ;  /* 0x0ac0000078877fae */ /* 0x000fe8000a1a101c */
[----:B------:R-:W-:Y:S04]  /*13720*/  LDGSTS.E [R135+0xae00], desc[UR28][R124.64], P4 ;  /* 0x0ae000007c877fae */ /* 0x000fe8000a1a101c */
[----:B------:R-:W-:Y:S04]  /*13730*/  LDGSTS.E [R135+0xb000], desc[UR28][R156.64], P5 ;  /* 0x0b0000009c877fae */ /* 0x000fe8000a9a101c */
[----:B------:R4:W-:Y:S04]  /*13740*/  STL.64 [R1+0x3d8], R206 ;  /* 0x0003d8ce01007387 */ /* 0x0009e80000100a00 */
[----:B------:R-:W-:Y:S04]  /*13750*/  LDGSTS.E [R135+0xb200], desc[UR28][R248.64], P5 ;  /* 0x0b200000f8877fae */ /* 0x000fe8000a9a101c */
[----:B------:R-:W4:Y:S04]  /*13760*/  LDL.64 R246, [R1+0x150] ;  /* 0x0001500001f67983 */ /* 0x000f280000100a00 */
[----:B------:R-:W-:Y:S04]  /*13770*/  LDGSTS.E [R135+0xb400], desc[UR28][R226.64], P3 ;  /* 0x0b400000e2877fae */ /* 0x000fe800099a101c */
[----:B------:R-:W4:Y:S04]  /*13780*/  LDL.64 R248, [R1+0x158] ;  /* 0x0001580001f87983 */ /* 0x000f280000100a00 */
[----:B------:R-:W-:Y:S01]  /*13790*/  LDGSTS.E [R135+0xb600], desc[UR28][R244.64], P3 ;  /* 0x0b600000f4877fae */ /* 0x000fe200099a101c */
[----:B------:R-:W-:-:S03]  /*137a0*/  SHF.R.U64 R187, R186, 0x11, RZ ;  /* 0x00000011babb7819 */ /* 0x000fc600000012ff */
[----:B------:R-:W4:Y:S04]  /*137b0*/  LDL.64 R216, [R1+0x168] ;  /* 0x0001680001d87983 */ /* 0x000f280000100a00 */
[----:B------:R-:W4:Y:S04]  /*137c0*/  LDL.64 R218, [R1+0x170] ;  /* 0x0001700001da7983 */ /* 0x000f280000100a00 */
[----:B------:R-:W4:Y:S01]  /*137d0*/  LDL.64 R244, [R1+0x160] ;  /* 0x0001600001f47983 */ /* 0x000f220000100a00 */
[----:B------:R-:W-:Y:S02]  /*137e0*/  LOP3.LUT P6, RZ, R187, 0x1, RZ, 0xc0, !PT ;  /* 0x00000001bbff7812 */ /* 0x000fe400078cc0ff */
[C---:B------:R-:W-:Y:S01]  /*137f0*/  SHF.R.U64 R187, R186.reuse, 0x10, RZ ;  /* 0x00000010babb7819 */ /* 0x040fe200000012ff */
[----:B------:R-:W4:Y:S03]  /*13800*/  LDL.64 R220, [R1+0x178] ;  /* 0x0001780001dc7983 */ /* 0x000f260000100a00 */
[----:B------:R-:W-:Y:S01]  /*13810*/  LOP3.LUT P4, RZ, R187, 0x1, RZ, 0xc0, !PT ;  /* 0x00000001bbff7812 */ /* 0x000fe2000788c0ff */
[----:B------:R-:W4:Y:S01]  /*13820*/  LDL.64 R222, [R1+0x180] ;  /* 0x0001800001de7983 */ /* 0x000f220000100a00 */
[----:B------:R-:W-:-:S03]  /*13830*/  SHF.R.U64 R187, R186, 0xf, RZ ;  /* 0x0000000fbabb7819 */ /* 0x000fc600000012ff */
[----:B------:R-:W4:Y:S01]  /*13840*/  LDL.64 R224, [R1+0x188] ;  /* 0x0001880001e07983 */ /* 0x000f220000100a00 */
[----:B------:R-:W-:-:S03]  /*13850*/  LOP3.LUT P5, RZ, R187, 0x1, RZ, 0xc0, !PT ;  /* 0x00000001bbff7812 */ /* 0x000fc600078ac0ff */
[----:B--2---:R-:W-:Y:S04]  /*13860*/  LDGSTS.E [R135+0xb800], desc[UR28][R228.64], P6 ;  /* 0x0b800000e4877fae */ /* 0x004fe8000b1a101c */
[----:B------:R-:W-:Y:S04]  /*13870*/  LDGSTS.E [R135+0xba00], desc[UR28][R230.64], P6 ;  /* 0x0ba00000e6877fae */ /* 0x000fe8000b1a101c */
[----:B------:R-:W2:Y:S04]  /*13880*/  LDL.64 R226, [R1+0x190] ;  /* 0x0001900001e27983 */ /* 0x000ea80000100a00 */
[----:B------:R-:W-:Y:S04]  /*13890*/  LDGSTS.E [R135+0xbc00], desc[UR28][R232.64], P4 ;  /* 0x0bc00000e8877fae */ /* 0x000fe8000a1a101c */
[----:B------:R-:W2:Y:S04]  /*138a0*/  LDL.64 R228, [R1+0x198] ;  /* 0x0001980001e47983 */ /* 0x000ea80000100a00 */
[----:B---3--:R-:W-:Y:S04]  /*138b0*/  LDGSTS.E [R135+0xbe00], desc[UR28][R238.64], P4 ;  /* 0x0be00000ee877fae */ /* 0x008fe8000a1a101c */
[----:B------:R-:W3:Y:S04]  /*138c0*/  LDL.64 R230, [R1+0x1a0] ;  /* 0x0001a00001e67983 */ /* 0x000ee80000100a00 */
[----:B------:R-:W-:Y:S04]  /*138d0*/  LDGSTS.E [R135+0xc000], desc[UR28][R240.64], P5 ;  /* 0x0c000000f0877fae */ /* 0x000fe8000a9a101c */
[----:B------:R-:W3:Y:S04]  /*138e0*/  LDL.64 R232, [R1+0x1a8] ;  /* 0x0001a80001e87983 */ /* 0x000ee80000100a00 */
[----:B------:R-:W-:Y:S04]  /*138f0*/  LDGSTS.E [R135+0xc200], desc[UR28][R132.64], P5 ;  /* 0x0c20000084877fae */ /* 0x000fe8000a9a101c */
[----:B------:R-:W3:Y:S01]  /*13900*/  LDL.64 R238, [R1+0x1b0] ;  /* 0x0001b00001ee7983 */ /* 0x000ee20000100a00 */
[----:B------:R-:W-:-:S03]  /*13910*/  SHF.R.U64 R187, R186, 0xe, RZ ;  /* 0x0000000ebabb7819 */ /* 0x000fc600000012ff */
[----:B------:R-:W3:Y:S04]  /*13920*/  LDL.64 R240, [R1+0x1c0] ;  /* 0x0001c00001f07983 */ /* 0x000ee80000100a00 */
[----:B------:R-:W3:Y:S01]  /*13930*/  LDL.64 R132, [R1+0x1b8] ;  /* 0x0001b80001847983 */ /* 0x000ee20000100a00 */
[----:B------:R-:W-:Y:S02]  /*13940*/  LOP3.LUT P3, RZ, R187, 0x1, RZ, 0xc0, !PT ;  /* 0x00000001bbff7812 */ /* 0x000fe4000786c0ff */
[----:B------:R-:W-:-:S04]  /*13950*/  SHF.R.U64 R187, R186, 0xd, RZ ;  /* 0x0000000dbabb7819 */ /* 0x000fc800000012ff */
[----:B------:R-:W-:-:S07]  /*13960*/  LOP3.LUT P6, RZ, R187, 0x1, RZ, 0xc0, !PT ;  /* 0x00000001bbff7812 */ /* 0x000fce00078cc0ff */
[----:B----4-:R-:W-:Y:S04]  /*13970*/  LDGSTS.E [R135+0xc400], desc[UR28][R246.64], P3 ;  /* 0x0c400000f6877fae */ /* 0x010fe800099a101c */
[----:B------:R-:W-:Y:S04]  /*13980*/  LDGSTS.E [R135+0xc600], desc[UR28][R248.64], P3 ;  /* 0x0c600000f8877fae */ /* 0x000fe800099a101c */
[----:B------:R-:W4:Y:S04]  /*13990*/  LDL.64 R246, [R1+0x1c8] ;  /* 0x0001c80001f67983 */ /* 0x000f280000100a00 */
[----:B------:R-:W4:Y:S04]  /*139a0*/  LDL.64 R248, [R1+0x1d0] ;  /* 0x0001d00001f87983 */ /* 0x000f280000100a00 */
[----:B------:R-:W-:Y:S01]  /*139b0*/  LDGSTS.E [R135+0xc800], desc[UR28][R244.64], P6 ;  /* 0x0c800000f4877fae */ /* 0x000fe2000b1a101c */
[----:B------:R-:W-:-:S03]  /*139c0*/  SHF.R.U64 R187, R186, 0xc, RZ ;  /* 0x0000000cbabb7819 */ /* 0x000fc600000012ff */
[----:B------:R-:W-:Y:S04]  /*139d0*/  LDGSTS.E [R135+0xca00], desc[UR28][R216.64], P6 ;  /* 0x0ca00000d8877fae */ /* 0x000fe8000b1a101c */
[----:B------:R-:W4:Y:S01]  /*139e0*/  LDL.64 R244, [R1+0x1d8] ;  /* 0x0001d80001f47983 */ /* 0x000f220000100a00 */
[----:B------:R-:W-:Y:S02]  /*139f0*/  LOP3.LUT P4, RZ, R187, 0x1, RZ, 0xc0, !PT ;  /* 0x00000001bbff7812 */ /* 0x000fe4000788c0ff */
[C---:B------:R-:W-:Y:S01]  /*13a00*/  SHF.R.U64 R187, R186.reuse, 0xb, RZ ;  /* 0x0000000bbabb7819 */ /* 0x040fe200000012ff */
[----:B------:R-:W4:Y:S03]  /*13a10*/  LDL.LU.64 R210, [R1+0x6a0] ;  /* 0x0006a00001d27983 */ /* 0x000f260000300a00 */
[----:B------:R-:W-:Y:S01]  /*13a20*/  LOP3.LUT P5, RZ, R187, 0x1, RZ, 0xc0, !PT ;  /* 0x00000001bbff7812 */ /* 0x000fe200078ac0ff */
[----:B------:R-:W4:Y:S01]  /*13a30*/  LDL.LU.64 R212, [R1+0x698] ;  /* 0x0006980001d47983 */ /* 0x000f220000300a00 */
[----:B------:R-:W-:-:S03]  /*13a40*/  SHF.R.U64 R187, R186, 0xa, RZ ;  /* 0x0000000ababb7819 */ /* 0x000fc600000012ff */
[----:B------:R-:W4:Y:S01]  /*13a50*/  LDL.LU.64 R214, [R1+0x690] ;  /* 0x0006900001d67983 */ /* 0x000f220000300a00 */
        /* <DEDUP_REMOVED lines=8> */
[----:B------:R-:W-:Y:S01]  /*13ae0*/  LDGSTS.E [R135+0xd200], desc[UR28][R224.64], P5 ;  /* 0x0d200000e0877fae */ /* 0x000fe2000a9a101c */
[----:B------:R-:W-:-:S03]  /*13af0*/  SHF.R.U64 R187, R186, 0x7, RZ ;  /* 0x00000007babb7819 */ /* 0x000fc600000012ff */
[----:B--2---:R-:W-:Y:S04]  /*13b00*/  LDGSTS.E [R135+0xd400], desc[UR28][R226.64], P3 ;  /* 0x0d400000e2877fae */ /* 0x004fe800099a101c */
[----:B------:R-:W-:Y:S04]  /*13b10*/  LDGSTS.E [R135+0xd600], desc[UR28][R228.64], P3 ;  /* 0x0d600000e4877fae */ /* 0x000fe800099a101c */
[----:B---3--:R-:W-:Y:S04]  /*13b20*/  LDGSTS.E [R135+0xd800], desc[UR28][R230.64], P6 ;  /* 0x0d800000e6877fae */ /* 0x008fe8000b1a101c */
[----:B------:R-:W-:Y:S01]  /*13b30*/  LDGSTS.E [R135+0xda00], desc[UR28][R232.64], P6 ;  /* 0x0da00000e8877fae */ /* 0x000fe2000b1a101c */
[----:B------:R-:W-:-:S03]  /*13b40*/  LOP3.LUT P5, RZ, R187, 0x1, RZ, 0xc0, !PT ;  /* 0x00000001bbff7812 */ /* 0x000fc600078ac0ff */
[----:B------:R-:W-:Y:S01]  /*13b50*/  LDGSTS.E [R135+0xdc00], desc[UR28][R238.64], P4 ;  /* 0x0dc00000ee877fae */ /* 0x000fe2000a1a101c */
[----:B------:R-:W-:-:S03]  /*13b60*/  SHF.R.U64 R187, R186, 0x6, RZ ;  /* 0x00000006babb7819 */ /* 0x000fc600000012ff */
[----:B------:R2:W-:Y:S01]  /*13b70*/  LDGSTS.E [R135+0xde00], desc[UR28][R132.64], P4 ;  /* 0x0de0000084877fae */ /* 0x0005e2000a1a101c */
[----:B------:R-:W-:Y:S02]  /*13b80*/  LOP3.LUT P3, RZ, R187, 0x1, RZ, 0xc0, !PT ;  /* 0x00000001bbff7812 */ /* 0x000fe4000786c0ff */
[----:B------:R-:W-:Y:S01]  /*13b90*/  SHF.R.U64 R187, R186, 0x5, RZ ;  /* 0x00000005babb7819 */ /* 0x000fe200000012ff */
[----:B------:R-:W3:Y:S04]  /*13ba0*/  LDL.64 R216, [R1+0x200] ;  /* 0x0002000001d87983 */ /* 0x000ee80000100a00 */
[----:B------:R-:W3:Y:S01]  /*13bb0*/  LDL.64 R218, [R1+0x208] ;  /* 0x0002080001da7983 */ /* 0x000ee20000100a00 */
[----:B--2---:R-:W2:Y:S01]  /*13bc0*/  S2R R133, SR_TID.X ;  /* 0x0000000000857919 */ /* 0x004ea20000002100 */
[----:B------:R-:W1:Y:S01]  /*13bd0*/  LDC R132, c[0x0][0x3a0] ;  /* 0x0000e800ff847b82 */ /* 0x000e620000000800 */
[----:B------:R-:W-:-:S02]  /*13be0*/  LOP3.LUT P6, RZ, R187, 0x1, RZ, 0xc0, !PT ;  /* 0x00000001bbff7812 */ /* 0x000fc400078cc0ff */
[----:B------:R-:W-:Y:S01]  /*13bf0*/  SHF.R.U64 R187, R186, 0x4, RZ ;  /* 0x00000004babb7819 */ /* 0x000fe200000012ff */
[----:B------:R1:W-:Y:S03]  /*13c00*/  LDGSTS.E [R135+0xe000], desc[UR28][R240.64], P5 ;  /* 0x0e000000f0877fae */ /* 0x0003e6000a9a101c */
[----:B------:R-:W-:Y:S01]  /*13c10*/  LOP3.LUT P4, RZ, R187, 0x1, RZ, 0xc0, !PT ;  /* 0x00000001bbff7812 */ /* 0x000fe2000788c0ff */
[----:B------:R-:W3:Y:S04]  /*13c20*/  LDL.64 R220, [R1+0x210] ;  /* 0x0002100001dc7983 */ /* 0x000ee80000100a00 */
[----:B------:R-:W3:Y:S04]  /*13c30*/  LDL.64 R222, [R1+0x218] ;  /* 0x0002180001de7983 */ /* 0x000ee80000100a00 */
[----:B------:R-:W3:Y:S04]  /*13c40*/  LDL.64 R224, [R1+0x220] ;  /* 0x0002200001e07983 */ /* 0x000ee80000100a00 */
[----:B------:R-:W3:Y:S04]  /*13c50*/  LDL.64 R226, [R1+0x228] ;  /* 0x0002280001e27983 */ /* 0x000ee80000100a00 */
[----:B------:R-:W3:Y:S01]  /*13c60*/  LDL.64 R228, [R1+0x230] ;  /* 0x0002300001e47983 */ /* 0x000ee20000100a00 */
[----:B-1----:R-:W-:-:S03]  /*13c70*/  VIADD R132, R132, 0xffffff40 ;  /* 0xffffff4084847836 */ /* 0x002fc60000000000 */
[----:B------:R-:W3:Y:S01]  /*13c80*/  LDL.64 R230, [R1+0x238] ;  /* 0x0002380001e67983 */ /* 0x000ee20000100a00 */
[----:B--2---:R-:W-:-:S03]  /*13c90*/  LOP3.LUT R133, R133, 0x3f, RZ, 0xc0, !PT ;  /* 0x0000003f85857812 */ /* 0x004fc600078ec0ff */
[----:B------:R-:W2:Y:S04]  /*13ca0*/  LDL.64 R232, [R1+0x520] ;  /* 0x0005200001e87983 */ /* 0x000ea80000100a00 */
[----:B------:R-:W2:Y:S04]  /*13cb0*/  LDL.64 R238, [R1+0x560] ;  /* 0x0005600001ee7983 */ /* 0x000ea80000100a00 */
[----:B------:R-:W2:Y:S04]  /*13cc0*/  LDL.64 R240, [R1+0x590] ;  /* 0x0005900001f07983 */ /* 0x000ea80000100a00 */
[----:B----4-:R1:W-:Y:S04]  /*13cd0*/  LDGSTS.E [R135+0xe200], desc[UR28][R246.64], P5 ;  /* 0x0e200000f6877fae */ /* 0x0103e8000a9a101c */
[----:B------:R1:W-:Y:S01]  /*13ce0*/  LDGSTS.E [R135+0xe400], desc[UR28][R248.64], P3 ;  /* 0x0e400000f8877fae */ /* 0x0003e200099a101c */
[----:B------:R-:W-:-:S03]  /*13cf0*/  ISETP.GE.AND P5, PT, R133, R132, PT ;  /* 0x000000848500720c */ /* 0x000fc60003fa6270 */
[----:B------:R-:W4:Y:S04]  /*13d00*/  LDL.64 R246, [R1+0x5b0] ;  /* 0x0005b00001f67983 */ /* 0x000f280000100a00 */
[----:B------:R-:W2:Y:S04]  /*13d10*/  LDL.64 R132, [R1+0x5f8] ;  /* 0x0005f80001847983 */ /* 0x000ea80000100a00 */
[----:B------:R-:W2:Y:S04]  /*13d20*/  LDL.64 R248, [R1+0x5c8] ;  /* 0x0005c80001f87983 */ /* 0x000ea80000100a00 */
[----:B------:R1:W-:Y:S04]  /*13d30*/  LDGSTS.E [R135+0xe600], desc[UR28][R244.64], P3 ;  /* 0x0e600000f4877fae */ /* 0x0003e800099a101c */
[----:B------:R1:W-:Y:S04]  /*13d40*/  LDGSTS.E [R135+0xe800], desc[UR28][R250.64], P6 ;  /* 0x0e800000fa877fae */ /* 0x0003e8000b1a101c */
[----:B------:R1:W-:Y:S04]  /*13d50*/  LDGSTS.E [R135+0xea00], desc[UR28][R242.64], P6 ;  /* 0x0ea00000f2877fae */ /* 0x0003e8000b1a101c */
[----:B------:R1:W-:Y:S04]  /*13d60*/  LDGSTS.E [R135+0xec00], desc[UR28][R236.64], P4 ;  /* 0x0ec00000ec877fae */ /* 0x0003e8000a1a101c */
[----:B------:R1:W-:Y:S04]  /*13d70*/  LDGSTS.E [R135+0xee00], desc[UR28][R234.64], P4 ;  /* 0x0ee00000ea877fae */ /* 0x0003e8000a1a101c */
[----:B------:R-:W2:Y:S01]  /*13d80*/  LDL.64 R244, [R1+0x5e0] ;  /* 0x0005e00001f47983 */ /* 0x000ea20000100a00 */
[----:B------:R-:W-:-:S02]  /*13d90*/  SHF.R.U64 R187, R186, 0x3, RZ ;  /* 0x00000003babb7819 */ /* 0x000fc400000012ff */
[----:B------:R-:W-:Y:S01]  /*13da0*/  SHF.R.U64 R188, R186, 0x2, RZ ;  /* 0x00000002babc7819 */ /* 0x000fe200000012ff */
[----:B------:R-:W2:Y:S04]  /*13db0*/  LDL.64 R250, [R1+0x610] ;  /* 0x0006100001fa7983 */ /* 0x000ea80000100a00 */
[----:B------:R-:W2:Y:S01]  /*13dc0*/  LDL.64 R234, [R1+0x4e0] ;  /* 0x0004e00001ea7983 */ /* 0x000ea20000100a00 */
[----:B------:R-:W-:Y:S02]  /*13dd0*/  LOP3.LUT P3, RZ, R187, 0x1, RZ, 0xc0, !PT ;  /* 0x00000001bbff7812 */ /* 0x000fe4000786c0ff */
[----:B------:R-:W-:Y:S01]  /*13de0*/  IADD3 R190, P6, PT, R212, UR12, RZ ;  /* 0x0000000cd4be7c10 */ /* 0x000fe2000ffde0ff */
[----:B------:R-:W4:Y:S01]  /*13df0*/  LDL.64 R242, [R1+0x628] ;  /* 0x0006280001f27983 */ /* 0x000f220000100a00 */
[----:B------:R-:W-:-:S02]  /*13e00*/  SEL R187, RZ, 0x4, P5 ;  /* 0x00000004ffbb7807 */ /* 0x000fc40002800000 */
[----:B------:R-:W-:Y:S01]  /*13e10*/  SHF.R.U64 R186, R186, 0x1, RZ ;  /* 0x00000001baba7819 */ /* 0x000fe200000012ff */
[----:B------:R-:W4:Y:S01]  /*13e20*/  LDL.64 R236, [R1+0x640] ;  /* 0x0006400001ec7983 */ /* 0x000f220000100a00 */
[----:B------:R-:W-:Y:S02]  /*13e30*/  ISETP.GT.AND P5, PT, R209, 0xff, PT ;  /* 0x000000ffd100780c */ /* 0x000fe40003fa4270 */
[----:B------:R-:W-:Y:S02]  /*13e40*/  LOP3.LUT P4, RZ, R188, 0x1, RZ, 0xc0, !PT ;  /* 0x00000001bcff7812 */ /* 0x000fe4000788c0ff */
[----:B------:R-:W-:Y:S02]  /*13e50*/  IADD3.X R191, PT, PT, R213, UR13, RZ, P6, !PT ;  /* 0x0000000dd5bf7c10 */ /* 0x000fe4000b7fe4ff */
[----:B------:R-:W-:Y:S02]  /*13e60*/  LOP3.LUT P6, RZ, R186, 0x1, RZ, 0xc0, !PT ;  /* 0x00000001baff7812 */ /* 0x000fe400078cc0ff */
[----:B------:R-:W-:-:S02]  /*13e70*/  SEL R187, R187, RZ, P5 ;  /* 0x000000ffbbbb7207 */ /* 0x000fc40002800000 */
[----:B------:R-:W-:Y:S01]  /*13e80*/  IADD3 R192, P5, PT, R210, UR12, RZ ;  /* 0x0000000cd2c07c10 */ /* 0x000fe2000ffbe0ff */
[----:B---3--:R1:W-:Y:S04]  /*13e90*/  LDGSTS.E [R135+0xf000], desc[UR28][R216.64], P3 ;  /* 0x0f000000d8877fae */ /* 0x0083e800099a101c */
[----:B------:R1:W-:Y:S01]  /*13ea0*/  LDGSTS.E [R135+0xf200], desc[UR28][R218.64], P3 ;  /* 0x0f200000da877fae */ /* 0x0003e200099a101c */
[----:B------:R-:W-:Y:S02]  /*13eb0*/  ISETP.NE.U32.AND P3, PT, R187, RZ, PT ;  /* 0x000000ffbb00720c */ /* 0x000fe40003f65070 */
[----:B------:R-:W-:Y:S02]  /*13ec0*/  IADD3.X R193, PT, PT, R211, UR13, RZ, P5, !PT ;  /* 0x0000000dd3c17c10 */ /* 0x000fe4000affe4ff */
[----:B------:R-:W-:Y:S01]  /*13ed0*/  IADD3 R188, P5, PT, R214, UR12, RZ ;  /* 0x0000000cd6bc7c10 */ /* 0x000fe2000ffbe0ff */
[----:B------:R1:W-:Y:S04]  /*13ee0*/  LDGSTS.E [R135+0xf400], desc[UR28][R220.64], P4 ;  /* 0x0f400000dc877fae */ /* 0x0003e8000a1a101c */
[----:B------:R1:W-:Y:S04]  /*13ef0*/  LDGSTS.E [R135+0xf600], desc[UR28][R222.64], P4 ;  /* 0x0f600000de877fae */ /* 0x0003e8000a1a101c */
[----:B------:R1:W-:Y:S04]  /*13f00*/  LDGSTS.E [R135+0xf800], desc[UR28][R224.64], P6 ;  /* 0x0f800000e0877fae */ /* 0x0003e8000b1a101c */
[----:B------:R1:W-:Y:S01]  /*13f10*/  LDGSTS.E [R135+0xfa00], desc[UR28][R226.64], P6 ;  /* 0x0fa00000e2877fae */ /* 0x0003e2000b1a101c */
[----:B------:R-:W-:-:S03]  /*13f20*/  IADD3.X R189, PT, PT, R215, UR13, RZ, P5, !PT ;  /* 0x0000000dd7bd7c10 */ /* 0x000fc6000affe4ff */
[----:B------:R1:W-:Y:S04]  /*13f30*/  LDGSTS.E [R135+0xfc00], desc[UR28][R228.64], !P2 ;  /* 0x0fc00000e4877fae */ /* 0x0003e8000d1a101c */
[----:B------:R1:W-:Y:S04]  /*13f40*/  LDGSTS.E [R135+0xfe00], desc[UR28][R230.64], !P2 ;  /* 0x0fe00000e6877fae */ /* 0x0003e8000d1a101c */
[----:B------:R-:W0:Y:S04]  /*13f50*/  LDGDEPBAR ;  /* 0x00000000000079af */ /* 0x000e280000000000 */
[----:B------:R1:W-:Y:S04]  /*13f60*/  STL.64 [R1+0x3f8], R192 ;  /* 0x0003f8c001007387 */ /* 0x0003e80000100a00 */
[----:B------:R1:W-:Y:S04]  /*13f70*/  STL.64 [R1+0x418], R190 ;  /* 0x000418be01007387 */ /* 0x0003e80000100a00 */
[----:B------:R1:W-:Y:S04]  /*13f80*/  STL.64 [R1+0x438], R188 ;  /* 0x000438bc01007387 */ /* 0x0003e80000100a00 */
[----:B------:R-:W3:Y:S04]  /*13f90*/  LDL.64 R142, [R1+0x668] ;  /* 0x00066800018e7983 */ /* 0x000ee80000100a00 */
        /* <DEDUP_REMOVED lines=18> */
[----:B--2---:R1:W-:Y:S04]  /*140c0*/  LDGSTS.E [R252+0x48000], desc[UR28][R234.64], P3 ;  /* 0x48000000eafc7fae */ /* 0x0043e800099a101c */
[----:B------:R1:W-:Y:S04]  /*140d0*/  LDGSTS.E [R252+0x48400], desc[UR28][R232.64], P3 ;  /* 0x48400000e8fc7fae */ /* 0x0003e800099a101c */
[----:B------:R1:W-:Y:S04]  /*140e0*/  LDGSTS.E [R252+0x48800], desc[UR28][R238.64], P3 ;  /* 0x48800000eefc7fae */ /* 0x0003e800099a101c */
[----:B------:R1:W-:Y:S04]  /*140f0*/  LDGSTS.E [R252+0x48c00], desc[UR28][R240.64], P3 ;  /* 0x48c00000f0fc7fae */ /* 0x0003e800099a101c */
[----:B----4-:R1:W-:Y:S04]  /*14100*/  LDGSTS.E [R252+0x49000], desc[UR28][R246.64], P3 ;  /* 0x49000000f6fc7fae */ /* 0x0103e800099a101c */
[----:B------:R1:W-:Y:S04]  /*14110*/  LDGSTS.E [R252+0x49400], desc[UR28][R248.64], P3 ;  /* 0x49400000f8fc7fae */ /* 0x0003e800099a101c */
[----:B------:R-:W2:Y:S04]  /*14120*/  LDL.64 R234, [R1+0x658] ;  /* 0x0006580001ea7983 */ /* 0x000ea80000100a00 */
[----:B------:R1:W-:Y:S04]  /*14130*/  LDGSTS.E [R252+0x49800], desc[UR28][R244.64], P3 ;  /* 0x49800000f4fc7fae */ /* 0x0003e800099a101c */
[----:B------:R1:W-:Y:S04]  /*14140*/  LDGSTS.E [R252+0x49c00], desc[UR28][R132.64], P3 ;  /* 0x49c0000084fc7fae */ /* 0x0003e800099a101c */
[----:B------:R-:W4:Y:S04]  /*14150*/  LDL.64 R248, [R1+0x688] ;  /* 0x0006880001f87983 */ /* 0x000f280000100a00 */
[----:B------:R-:W4:Y:S04]  /*14160*/  LDL.64 R244, [R1+0x680] ;  /* 0x0006800001f47983 */ /* 0x000f280000100a00 */
[----:B------:R-:W4:Y:S04]  /*14170*/  LDL.64 R132, [R1+0x678] ;  /* 0x0006780001847983 */ /* 0x000f280000100a00 */
[----:B------:R-:W4:Y:S04]  /*14180*/  LDL.64 R246, [R1+0x2d0] ;  /* 0x0002d00001f67983 */ /* 0x000f280000100a00 */
[----:B------:R-:W4:Y:S04]  /*14190*/  LDL.64 R240, [R1+0x318] ;  /* 0x0003180001f07983 */ /* 0x000f280000100a00 */
[----:B------:R-:W4:Y:S04]  /*141a0*/  LDL.64 R238, [R1+0x4d8] ;  /* 0x0004d80001ee7983 */ /* 0x000f280000100a00 */
[----:B------:R-:W4:Y:S04]  /*141b0*/  LDL.64 R232, [R1+0x518] ;  /* 0x0005180001e87983 */ /* 0x000f280000100a00 */
[----:B------:R1:W-:Y:S04]  /*141c0*/  LDGSTS.E [R252+0x4a000], desc[UR28][R250.64], P3 ;  /* 0x4a000000fafc7fae */ /* 0x0003e800099a101c */
[----:B------:R1:W-:Y:S04]  /*141d0*/  LDGSTS.E [R252+0x4a400], desc[UR28][R242.64], P3 ;  /* 0x4a400000f2fc7fae */ /* 0x0003e800099a101c */
[----:B------:R1:W-:Y:S04]  /*141e0*/  LDGSTS.E [R252+0x4a800], desc[UR28][R236.64], P3 ;  /* 0x4a800000ecfc7fae */ /* 0x0003e800099a101c */
[----:B------:R-:W4:Y:S04]  /*141f0*/  LDL.64 R250, [R1+0x580] ;  /* 0x0005800001fa7983 */ /* 0x000f280000100a00 */
[----:B------:R-:W4:Y:S04]  /*14200*/  LDL.64 R242, [R1+0x5a0] ;  /* 0x0005a00001f27983 */ /* 0x000f280000100a00 */
[----:B------:R-:W4:Y:S04]  /*14210*/  LDL.64 R236, [R1+0x5b8] ;  /* 0x0005b80001ec7983 */ /* 0x000f280000100a00 */
[----:B--2---:R1:W-:Y:S04]  /*14220*/  LDGSTS.E [R252+0x4ac00], desc[UR28][R234.64], P3 ;  /* 0x4ac00000eafc7fae */ /* 0x0043e800099a101c */
[----:B---3--:R1:W-:Y:S04]  /*14230*/  LDGSTS.E [R252+0x4b000], desc[UR28][R142.64], P3 ;  /* 0x4b0000008efc7fae */ /* 0x0083e800099a101c */
[----:B------:R-:W2:Y:S04]  /*14240*/  LDL.64 R234, [R1+0x5d0] ;  /* 0x0005d00001ea7983 */ /* 0x000ea80000100a00 */
[----:B------:R1:W5:Y:S04]  /*14250*/  LDL.LU.64 R142, [R1+0x758] ;  /* 0x00075800018e7983 */ /* 0x0003680000300a00 */
[----:B----4-:R1:W-:Y:S04]  /*14260*/  LDGSTS.E [R252+0x4b400], desc[UR28][R132.64], P3 ;  /* 0x4b40000084fc7fae */ /* 0x0103e800099a101c */
[----:B------:R1:W-:Y:S04]  /*14270*/  LDGSTS.E [R252+0x4b800], desc[UR28][R244.64], P3 ;  /* 0x4b800000f4fc7fae */ /* 0x0003e800099a101c */
[----:B------:R1:W-:Y:S04]  /*14280*/  LDGSTS.E [R252+0x4bc00], desc[UR28][R248.64], P3 ;  /* 0x4bc00000f8fc7fae */ /* 0x0003e800099a101c */
[----:B------:R-:W3:Y:S04]  /*14290*/  LDL.LU.64 R132, [R1+0x750] ;  /* 0x0007500001847983 */ /* 0x000ee80000300a00 */
[----:B------:R-:W4:Y:S04]  /*142a0*/  LDL.LU.64 R244, [R1+0x748] ;  /* 0x0007480001f47983 */ /* 0x000f280000300a00 */
[----:B------:R-:W2:Y:S04]  /*142b0*/  LDL.LU.64 R248, [R1+0x740] ;  /* 0x0007400001f87983 */ /* 0x000ea80000300a00 */
[----:B------:R1:W-:Y:S04]  /*142c0*/  LDGSTS.E [R134+0x48100], desc[UR28][R246.64], P3 ;  /* 0x48100000f6867fae */ /* 0x0003e800099a101c */
[----:B------:R1:W-:Y:S04]  /*142d0*/  LDGSTS.E [R134+0x48500], desc[UR28][R240.64], P3 ;  /* 0x48500000f0867fae */ /* 0x0003e800099a101c */
[----:B------:R1:W-:Y:S04]  /*142e0*/  LDGSTS.E [R134+0x48900], desc[UR28][R238.64], P3 ;  /* 0x48900000ee867fae */ /* 0x0003e800099a101c */
[----:B------:R-:W2:Y:S04]  /*142f0*/  LDL.LU.64 R246, [R1+0x738] ;  /* 0x0007380001f67983 */ /* 0x000ea80000300a00 */
[----:B------:R-:W2:Y:S04]  /*14300*/  LDL.LU.64 R240, [R1+0x730] ;  /* 0x0007300001f07983 */ /* 0x000ea80000300a00 */
        /* <DEDUP_REMOVED lines=26> */
[----:B------:R1:W5:Y:S04]  /*144b0*/  LDL.LU.64 R198, [R1+0x6c0] ;  /* 0x0006c00001c67983 */ /* 0x0003680000300a00 */
[----:B------:R-:W2:Y:S04]  /*144c0*/  LDL.64 R134, [R1+0x290] ;  /* 0x0002900001867983 */ /* 0x000ea80000100a00 */
[----:B---3--:R1:W-:Y:S04]  /*144d0*/  LDGSTS.E [R133+0x48200], desc[UR28][R2.64], P3 ;  /* 0x4820000002857fae */ /* 0x0083e800099a101c */
[----:B------:R1:W5:Y:S01]  /*144e0*/  LDL.LU.64 R2, [R1+0x6b8] ;  /* 0x0006b80001027983 */ /* 0x0003620000300a00 */
[----:B------:R-:W-:Y:S01]  /*144f0*/  UMOV UR6, URZ ;  /* 0x000000ff00067c82 */ /* 0x000fe20008000000 */
[----:B------:R-:W-:-:S02]  /*14500*/  ISETP.GE.AND P2, PT, R209, 0x40, PT ;  /* 0x00000040d100780c */ /* 0x000fc40003f46270 */
[----:B--2---:R1:W-:Y:S04]  /*14510*/  LDGSTS.E [R133+0x48600], desc[UR28][R134.64], P3 ;  /* 0x4860000086857fae */ /* 0x0043e800099a101c */
[----:B------:R1:W-:Y:S04]  /*14520*/  LDGSTS.E [R133+0x48a00], desc[UR28][R186.64], P3 ;  /* 0x48a00000ba857fae */ /* 0x0003e800099a101c */
        /* <DEDUP_REMOVED lines=8> */
[----:B----4-:R1:W-:Y:S04]  /*145b0*/  LDGSTS.E [R133+0x4ae00], desc[UR28][R244.64], P3 ;  /* 0x4ae00000f4857fae */ /* 0x0103e800099a101c */
        /* <DEDUP_REMOVED lines=19> */
[----:B------:R1:W-:Y:S01]  /*146f0*/  LDGSTS.E [R132+0x4bf00], desc[UR28][R188.64], P3 ;  /* 0x4bf00000bc847fae */ /* 0x0003e200099a101c */
[----:B------:R-:W-:-:S03]  /*14700*/  ISETP.GE.AND P3, PT, R209, 0x80, PT ;  /* 0x00000080d100780c */ /* 0x000fc60003f66270 */
[----:B------:R-:W0:Y:S10]  /*14710*/  LDGDEPBAR ;  /* 0x00000000000079af */ /* 0x000e340000000000 */
[----:B-1----:R-:W-:Y:S05]  /*14720*/  @!P3 BRA `(.L_x_8) ;  /* 0x000000a800a8b947 */ /* 0x002fea0003800000 */
[----:B------:R-:W-:Y:S01]  /*14730*/  STL [R1], R14 ;  /* 0x0000000e01007387 */ /* 0x000fe20000100800 */
[----:B------:R-:W-:Y:S01]  /*14740*/  IMAD.MOV.U32 R229, RZ, RZ, R56 ;  /* 0x000000ffffe57224 */ /* 0x000fe200078e0038 */
[----:B------:R-:W-:Y:S01]  /*14750*/  MOV R222, R67 ;  /* 0x0000004300de7202 */ /* 0x000fe20000000f00 */
[----:B------:R-:W-:Y:S01]  /*14760*/  IMAD.MOV.U32 R228, RZ, RZ, R57 ;  /* 0x000000ffffe47224 */ /* 0x000fe200078e0039 */
[----:B------:R-:W-:Y:S01]  /*14770*/  STL [R1+0x8], R10 ;  /* 0x0000080a01007387 */ /* 0x000fe20000100800 */
        /* <DEDUP_REMOVED lines=9> */
[----:B------:R-:W-:Y:S01]  /*14810*/  SHF.R.S32.HI R132, RZ, 0x1f, R209 ;  /* 0x0000001fff847819 */ /* 0x000fe200000114d1 */
[----:B------:R-:W-:Y:S01]  /*14820*/  IMAD.MOV.U32 R190, RZ, RZ, R126 ;  /* 0x000000ffffbe7224 */ /* 0x000fe200078e007e */
[----:B------:R-:W-:Y:S01]  /*14830*/  STL [R1+0xc], R7 ;  /* 0x00000c0701007387 */ /* 0x000fe20000100800 */
[----:B------:R-:W-:Y:S01]  /*14840*/  IMAD.MOV.U32 R189, RZ, RZ, R127 ;  /* 0x000000ffffbd7224 */ /* 0x000fe200078e007f */
[----:B------:R-:W-:Y:S01]  /*14850*/  LEA.HI R134, R132, R209, RZ, 0x6 ;  /* 0x000000d184867211 */ /* 0x000fe200078f30ff */
[----:B------:R-:W-:Y:S01]  /*14860*/  IMAD.MOV.U32 R217, RZ, RZ, R78 ;  /* 0x000000ffffd97224 */ /* 0x000fe200078e004e */
[----:B------:R1:W-:Y:S01]  /*14870*/  STL [R1+0x18], R4 ;  /* 0x0000180401007387 */ /* 0x0003e20000100800 */
        /* <DEDUP_REMOVED lines=12> */
[----:B-----5:R-:W-:Y:S01]  /*14940*/  IMAD.MOV.U32 R133, RZ, RZ, R143 ;  /* 0x000000ffff857224 */ /* 0x020fe200078e008f */
        /* <DEDUP_REMOVED lines=11> */
[----:B------:R-:W-:-:S02]  /*14a00*/  IMAD.MOV.U32 R212, RZ, RZ, R87 ;  /* 0x000000ffffd47224 */ /* 0x000fc400078e0057 */
[----:B------:R-:W-:Y:S01]  /*14a10*/  IMAD.MOV.U32 R169, RZ, RZ, R171 ;  /* 0x000000ffffa97224 */ /* 0x000fe200078e00ab */
[----:B------:R-:W-:Y:S01]  /*14a20*/  STL [R1+0x2c], R17 ;  /* 0x00002c1101007387 */ /* 0x000fe20000100800 */
[----:B------:R-:W-:Y:S02]  /*14a30*/  IMAD.MOV.U32 R186, RZ, RZ, R128 ;  /* 0x000000ffffba7224 */ /* 0x000fe400078e0080 */
[----:B------:R-:W-:Y:S01]  /*14a40*/  IMAD.MOV.U32 R185, RZ, RZ, R129 ;  /* 0x000000ffffb97224 */ /* 0x000fe200078e0081 */
[----:B------:R-:W-:Y:S01]  /*14a50*/  STL [R1+0x38], R20 ;  /* 0x0000381401007387 */ /* 0x000fe20000100800 */
[----:B------:R-:W-:Y:S02]  /*14a60*/  IMAD.MOV.U32 R171, RZ, RZ, R173 ;  /* 0x000000ffffab7224 */ /* 0x000fe400078e00ad */
        /* <DEDUP_REMOVED lines=69> */
[----:B------:R-:W-:-:S03]  /*14ec0*/  IMAD.MOV.U32 R252, RZ, RZ, R15 ;  /* 0x000000fffffc7224 */ /* 0x000fc600078e000f */
[----:B------:R-:W-:Y:S04]  /*14ed0*/  STL [R1+0x98], R76 ;  /* 0x0000984c01007387 */ /* 0x000fe80000100800 */
        /* <DEDUP_REMOVED lines=11> */
[----:B------:R-:W2:Y:S04]  /*14f90*/  LDL.LU.64 R56, [R1+0x2d0] ;  /* 0x0002d00001387983 */ /* 0x000ea80000300a00 */
[----:B------:R-:W3:Y:S04]  /*14fa0*/  LDL.LU.64 R66, [R1+0x280] ;  /* 0x0002800001427983 */ /* 0x000ee80000300a00 */
[----:B------:R-:W4:Y:S04]  /*14fb0*/  LDL.LU.64 R70, [R1+0x4d8] ;  /* 0x0004d80001467983 */ /* 0x000f280000300a00 */
[----:B------:R-:W2:Y:S04]  /*14fc0*/  LDL.LU.64 R74, [R1+0x2a0] ;  /* 0x0002a000014a7983 */ /* 0x000ea80000300a00 */
        /* <DEDUP_REMOVED lines=17> */
[----:B------:R-:W-:Y:S04]  /*150e0*/  STL [R1+0xc8], R100 ;  /* 0x0000c86401007387 */ /* 0x000fe80000100800 */
[----:B------:R-:W-:Y:S04]  /*150f0*/  STL [R1+0xc4], R101 ;  /* 0x0000c46501007387 */ /* 0x000fe80000100800 */
[----:B------:R-:W2:Y:S04]  /*15100*/  LDL.LU.64 R62, [R1+0x138] ;  /* 0x00013800013e7983 */ /* 0x000ea80000300a00 */
        /* <DEDUP_REMOVED lines=8> */
[----:B------:R-:W-:Y:S04]  /*15190*/  STL [R1+0xe4], R117 ;  /* 0x0000e47501007387 */ /* 0x000fe80000100800 */
[----:B------:R-:W2:Y:S04]  /*151a0*/  LDL.LU.64 R54, [R1+0x108] ;  /* 0x0001080001367983 */ /* 0x000ea80000300a00 */
[----:B------:R-:W-:Y:S04]  /*151b0*/  STL [R1+0xf0], R120 ;  /* 0x0000f07801007387 */ /* 0x000fe80000100800 */
[----:B------:R-:W-:Y:S04]  /*151c0*/  STL [R1+0xec], R121 ;  /* 0x0000ec7901007387 */ /* 0x000fe80000100800 */
[----:B------:R-:W3:Y:S04]  /*151d0*/  LDL.LU.64 R46, [R1+0x110] ;  /* 0x00011000012e7983 */ /* 0x000ee80000300a00 */
[----:B------:R-:W-:Y:S04]  /*151e0*/  STL [R1+0xf8], R124 ;  /* 0x0000f87c01007387 */ /* 0x000fe80000100800 */
[----:B------:R-:W-:Y:S04]  /*151f0*/  STL [R1+0xf4], R125 ;  /* 0x0000f47d01007387 */ /* 0x000fe80000100800 */
[----:B------:R-:W4:Y:S04]  /*15200*/  LDL.LU.64 R52, [R1+0x118] ;  /* 0x0001180001347983 */ /* 0x000f280000300a00 */
[----:B------:R-:W-:Y:S04]  /*15210*/  STL [R1+0x100], R156 ;  /* 0x0001009c01007387 */ /* 0x000fe80000100800 */
[----:B------:R-:W-:Y:S04]  /*15220*/  STL [R1+0xfc], R157 ;  /* 0x0000fc9d01007387 */ /* 0x000fe80000100800 */
[----:B------:R-:W4:Y:S04]  /*15230*/  LDL.LU.64 R50, [R1+0x120] ;  /* 0x0001200001327983 */ /* 0x000f280000300a00 */
[----:B--2---:R2:W-:Y:S01]  /*15240*/  STL [R1+0x108], R54 ;  /* 0x0001083601007387 */ /* 0x0045e20000100800 */
[----:B-1----:R-:W-:-:S03]  /*15250*/  IMAD.MOV.U32 R4, RZ, RZ, R55 ;  /* 0x000000ffff047224 */ /* 0x002fc600078e0037 */
[----:B--2---:R-:W2:Y:S04]  /*15260*/  LDL.LU.64 R54, [R1+0x128] ;  /* 0x0001280001367983 */ /* 0x004ea80000300a00 */
[----:B------:R1:W-:Y:S04]  /*15270*/  STL [R1+0x104], R4 ;  /* 0x0001040401007387 */ /* 0x0003e80000100800 */
[----:B---3--:R3:W-:Y:S01]  /*15280*/  STL [R1+0x110], R46 ;  /* 0x0001102e01007387 */ /* 0x0087e20000100800 */
[----:B-1----:R-:W-:-:S03]  /*15290*/  IMAD.MOV.U32 R4, RZ, RZ, R47 ;  /* 0x000000ffff047224 */ /* 0x002fc600078e002f */
[----:B---3--:R-:W3:Y:S04]  /*152a0*/  LDL.LU.64 R46, [R1+0x130] ;  /* 0x00013000012e7983 */ /* 0x008ee80000300a00 */
[----:B------:R1:W-:Y:S04]  /*152b0*/  STL [R1+0x10c], R4 ;  /* 0x00010c0401007387 */ /* 0x0003e80000100800 */
[----:B----4-:R4:W-:Y:S01]  /*152c0*/  STL [R1+0x118], R52 ;  /* 0x0001183401007387 */ /* 0x0109e20000100800 */
[----:B-1----:R-:W-:-:S05]  /*152d0*/  MOV R4, R53 ;  /* 0x0000003500047202 */ /* 0x002fca0000000f00 */
[----:B------:R1:W-:Y:S04]  /*152e0*/  STL [R1+0x114], R4 ;  /* 0x0001140401007387 */ /* 0x0003e80000100800 */
[----:B----4-:R-:W4:Y:S04]  /*152f0*/  LDL.LU.64 R52, [R1+0x188] ;  /* 0x0001880001347983 */ /* 0x010f280000300a00 */
[----:B------:R1:W-:Y:S02]  /*15300*/  STL [R1+0x120], R50 ;  /* 0x0001203201007387 */ /* 0x0003e40000100800 */
[----:B-1----:R-:W-:-:S02]  /*15310*/  IMAD.MOV.U32 R4, RZ, RZ, R51 ;  /* 0x000000ffff047224 */ /* 0x002fc400078e0033 */
[----:B------:R-:W4:Y:S04]  /*15320*/  LDL.LU.64 R50, [R1+0x140] ;  /* 0x0001400001327983 */ /* 0x000f280000300a00 */
[----:B------:R1:W-:Y:S04]  /*15330*/  STL [R1+0x11c], R4 ;  /* 0x00011c0401007387 */ /* 0x0003e80000100800 */
[----:B--2---:R2:W-:Y:S01]  /*15340*/  STL [R1+0x128], R54 ;  /* 0x0001283601007387 */ /* 0x0045e20000100800 */
[----:B-1----:R-:W-:-:S03]  /*15350*/  IMAD.MOV.U32 R4, RZ, RZ, R55 ;  /* 0x000000ffff047224 */ /* 0x002fc600078e0037 */
[----:B--2---:R-:W2:Y:S04]  /*15360*/  LDL.LU.64 R54, [R1+0x148] ;  /* 0x0001480001367983 */ /* 0x004ea80000300a00 */
[----:B------:R1:W-:Y:S04]  /*15370*/  STL [R1+0x124], R4 ;  /* 0x0001240401007387 */ /* 0x0003e80000100800 */
[----:B---3--:R3:W-:Y:S04]  /*15380*/  STL [R1+0x130], R46 ;  /* 0x0001302e01007387 */ /* 0x0087e80000100800 */
[----:B------:R-:W-:Y:S01]  /*15390*/  STL [R1+0x138], R62 ;  /* 0x0001383e01007387 */ /* 0x000fe20000100800 */
[----:B-1----:R-:W-:-:S05]  /*153a0*/  IMAD.MOV.U32 R4, RZ, RZ, R47 ;  /* 0x000000ffff047224 */ /* 0x002fca00078e002f */
[----:B------:R1:W-:Y:S04]  /*153b0*/  STL [R1+0x12c], R4 ;  /* 0x00012c0401007387 */ /* 0x0003e80000100800 */
[----:B---3--:R-:W3:Y:S01]  /*153c0*/  LDL.LU.64 R46, [R1+0x1a0] ;  /* 0x0001a000012e7983 */ /* 0x008ee20000300a00 */
[----:B-1----:R-:W-:-:S03]  /*153d0*/  IMAD.MOV.U32 R4, RZ, RZ, R63 ;  /* 0x000000ffff047224 */ /* 0x002fc600078e003f */
[----:B------:R-:W3:Y:S04]  /*153e0*/  LDL.LU.64 R62, [R1+0x158] ;  /* 0x00015800013e7983 */ /* 0x000ee80000300a00 */
[----:B------:R1:W-:Y:S04]  /*153f0*/  STL [R1+0x134], R4 ;  /* 0x0001340401007387 */ /* 0x0003e80000100800 */
[----:B----4-:R-:W-:Y:S01]  /*15400*/  STL [R1+0x140], R50 ;  /* 0x0001403201007387 */ /* 0x010fe20000100800 */
[----:B-1----:R-:W-:-:S03]  /*15410*/  IMAD.MOV.U32 R4, RZ, RZ, R51 ;  /* 0x000000ffff047224 */ /* 0x002fc600078e0033 */
[----:B------:R-:W4:Y:S04]  /*15420*/  LDL.LU.64 R38, [R1+0x160] ;  /* 0x0001600001267983 */ /* 0x000f280000300a00 */
[----:B------:R1:W-:Y:S04]  /*15430*/  STL [R1+0x13c], R4 ;  /* 0x00013c0401007387 */ /* 0x0003e80000100800 */
[----:B--2---:R2:W-:Y:S01]  /*15440*/  STL [R1+0x148], R54 ;  /* 0x0001483601007387 */ /* 0x0045e20000100800 */
[----:B-1----:R-:W-:-:S03]  /*15450*/  IMAD.MOV.U32 R4, RZ, RZ, R55 ;  /* 0x000000ffff047224 */ /* 0x002fc600078e0037 */
[----:B------:R-:W4:Y:S04]  /*15460*/  LDL.LU.64 R50, [R1+0x168] ;  /* 0x0001680001327983 */ /* 0x000f280000300a00 */
[----:B------:R1:W-:Y:S04]  /*15470*/  STL [R1+0x144], R4 ;  /* 0x0001440401007387 */ /* 0x0003e80000100800 */
[----:B------:R3:W-:Y:S04]  /*15480*/  STL [R1+0x150], R42 ;  /* 0x0001502a01007387 */ /* 0x0007e80000100800 */
[----:B--2---:R-:W2:Y:S01]  /*15490*/  LDL.LU.64 R54, [R1+0x170] ;  /* 0x0001700001367983 */ /* 0x004ea20000300a00 */
[----:B-1----:R-:W-:-:S03]  /*154a0*/  IMAD.MOV.U32 R4, RZ, RZ, R43 ;  /* 0x000000ffff047224 */ /* 0x002fc600078e002b */
[----:B---3--:R-:W-:Y:S04]  /*154b0*/  STL [R1+0x158], R62 ;  /* 0x0001583e01007387 */ /* 0x008fe80000100800 */
[----:B------:R1:W-:Y:S04]  /*154c0*/  STL [R1+0x14c], R4 ;  /* 0x00014c0401007387 */ /* 0x0003e80000100800 */
[----:B------:R-:W3:Y:S01]  /*154d0*/  LDL.LU.64 R42, [R1+0x178] ;  /* 0x00017800012a7983 */ /* 0x000ee20000300a00 */
[----:B-1----:R-:W-:-:S03]  /*154e0*/  MOV R4, R63 ;  /* 0x0000003f00047202 */ /* 0x002fc60000000f00 */
[----:B----4-:R-:W-:Y:S04]  /*154f0*/  STL [R1+0x160], R38 ;  /* 0x0001602601007387 */ /* 0x010fe80000100800 */
[----:B------:R1:W-:Y:S04]  /*15500*/  STL [R1+0x154], R4 ;  /* 0x0001540401007387 */ /* 0x0003e80000100800 */
[----:B------:R-:W4:Y:S01]  /*15510*/  LDL.LU.64 R62, [R1+0x180] ;  /* 0x00018000013e7983 */ /* 0x000f220000300a00 */
[----:B-1----:R-:W-:-:S03]  /*15520*/  IMAD.MOV.U32 R4, RZ, RZ, R39 ;  /* 0x000000ffff047224 */ /* 0x002fc600078e0027 */
[----:B------:R-:W-:Y:S04]  /*15530*/  STL [R1+0x168], R50 ;  /* 0x0001683201007387 */ /* 0x000fe80000100800 */
[----:B------:R1:W-:Y:S02]  /*15540*/  STL [R1+0x15c], R4 ;  /* 0x00015c0401007387 */ /* 0x0003e40000100800 */
[----:B-1----:R-:W-:-:S05]  /*15550*/  IMAD.MOV.U32 R4, RZ, RZ, R51 ;  /* 0x000000ffff047224 */ /* 0x002fca00078e0033 */
[----:B------:R1:W-:Y:S04]  /*15560*/  STL [R1+0x164], R4 ;  /* 0x0001640401007387 */ /* 0x0003e80000100800 */
[----:B--2---:R2:W-:Y:S04]  /*15570*/  STL [R1+0x170], R54 ;  /* 0x0001703601007387 */ /* 0x0045e80000100800 */
[----:B------:R-:W4:Y:S01]  /*15580*/  LDL.LU.64 R50, [R1+0x190] ;  /* 0x0001900001327983 */ /* 0x000f220000300a00 */
[----:B-1----:R-:W-:-:S03]  /*15590*/  IMAD.MOV.U32 R4, RZ, RZ, R55 ;  /* 0x000000ffff047224 */ /* 0x002fc600078e0037 */
[----:B---3--:R-:W-:Y:S04]  /*155a0*/  STL [R1+0x178], R42 ;  /* 0x0001782a01007387 */ /* 0x008fe80000100800 */
[----:B------:R1:W-:Y:S04]  /*155b0*/  STL [R1+0x16c], R4 ;  /* 0x00016c0401007387 */ /* 0x0003e80000100800 */
[----:B--2---:R-:W2:Y:S01]  /*155c0*/  LDL.LU.64 R54, [R1+0x198] ;  /* 0x0001980001367983 */ /* 0x004ea20000300a00 */
[----:B-1----:R-:W-:-:S03]  /*155d0*/  IMAD.MOV.U32 R4, RZ, RZ, R43 ;  /* 0x000000ffff047224 */ /* 0x002fc600078e002b */
[----:B----4-:R-:W-:Y:S04]  /*155e0*/  STL [R1+0x180], R62 ;  /* 0x0001803e01007387 */ /* 0x010fe80000100800 */
[----:B------:R1:W-:Y:S02]  /*155f0*/  STL [R1+0x174], R4 ;  /* 0x0001740401007387 */ /* 0x0003e40000100800 */
[----:B-1----:R-:W-:Y:S02]  /*15600*/  IMAD.MOV.U32 R4, RZ, RZ, R63 ;  /* 0x000000ffff047224 */ /* 0x002fe400078e003f */
[----:B------:R-:W3:Y:S04]  /*15610*/  LDL.LU.64 R62, [R1+0x1f8] ;  /* 0x0001f800013e7983 */ /* 0x000ee80000300a00 */
[----:B------:R1:W-:Y:S04]  /*15620*/  STL [R1+0x17c], R4 ;  /* 0x00017c0401007387 */ /* 0x0003e80000100800 */
[----:B------:R4:W-:Y:S01]  /*15630*/  STL [R1+0x188], R52 ;  /* 0x0001883401007387 */ /* 0x0009e20000100800 */
[----:B-1----:R-:W-:-:S03]  /*15640*/  IMAD.MOV.U32 R4, RZ, RZ, R53 ;  /* 0x000000ffff047224 */ /* 0x002fc600078e0035 */
[----:B------:R-:W-:Y:S04]  /*15650*/  STL [R1+0x190], R50 ;  /* 0x0001903201007387 */ /* 0x000fe80000100800 */
[----:B------:R1:W-:Y:S04]  /*15660*/  STL [R1+0x184], R4 ;  /* 0x0001840401007387 */ /* 0x0003e80000100800 */
[----:B----4-:R-:W4:Y:S01]  /*15670*/  LDL.LU.64 R52, [R1+0x1a8] ;  /* 0x0001a80001347983 */ /* 0x010f220000300a00 */
[----:B-1----:R-:W-:-:S03]  /*15680*/  IMAD.MOV.U32 R4, RZ, RZ, R51 ;  /* 0x000000ffff047224 */ /* 0x002fc600078e0033 */
[----:B--2---:R-:W-:Y:S04]  /*15690*/  STL [R1+0x198], R54 ;  /* 0x0001983601007387 */ /* 0x004fe80000100800 */
[----:B------:R1:W-:Y:S04]  /*156a0*/  STL [R1+0x18c], R4 ;  /* 0x00018c0401007387 */ /* 0x0003e80000100800 */
[----:B------:R-:W2:Y:S01]  /*156b0*/  LDL.LU.64 R42, [R1+0x1b0] ;  /* 0x0001b000012a7983 */ /* 0x000ea20000300a00 */
[----:B-1----:R-:W-:-:S03]  /*156c0*/  MOV R4, R55 ;  /* 0x0000003700047202 */ /* 0x002fc60000000f00 */
[----:B------:R-:W3:Y:S04]  /*156d0*/  LDL.LU.64 R54, [R1+0x1b8] ;  /* 0x0001b80001367983 */ /* 0x000ee80000300a00 */
[----:B------:R-:W3:Y:S04]  /*156e0*/  LDL.LU.64 R50, [R1+0x208] ;  /* 0x0002080001327983 */ /* 0x000ee80000300a00 */
[----:B------:R1:W-:Y:S04]  /*156f0*/  STL [R1+0x194], R4 ;  /* 0x0001940401007387 */ /* 0x0003e80000100800 */
[----:B------:R1:W-:Y:S02]  /*15700*/  STL [R1+0x1a0], R46 ;  /* 0x0001a02e01007387 */ /* 0x0003e40000100800 */
[----:B-1----:R-:W-:-:S02]  /*15710*/  IMAD.MOV.U32 R4, RZ, RZ, R47 ;  /* 0x000000ffff047224 */ /* 0x002fc400078e002f */
[----:B------:R-:W3:Y:S04]  /*15720*/  LDL.LU.64 R46, [R1+0x1c0] ;  /* 0x0001c000012e7983 */ /* 0x000ee80000300a00 */
[----:B------:R1:W-:Y:S04]  /*15730*/  STL [R1+0x19c], R4 ;  /* 0x00019c0401007387 */ /* 0x0003e80000100800 */
[----:B----4-:R4:W-:Y:S01]  /*15740*/  STL [R1+0x1a8], R52 ;  /* 0x0001a83401007387 */ /* 0x0109e20000100800 */
[----:B-1----:R-:W-:-:S03]  /*15750*/  IMAD.MOV.U32 R4, RZ, RZ, R53 ;  /* 0x000000ffff047224 */ /* 0x002fc600078e0035 */
[----:B----4-:R-:W4:Y:S04]  /*15760*/  LDL.LU.64 R52, [R1+0x1c8] ;  /* 0x0001c80001347983 */ /* 0x010f280000300a00 */
[----:B------:R1:W-:Y:S04]  /*15770*/  STL [R1+0x1a4], R4 ;  /* 0x0001a40401007387 */ /* 0x0003e80000100800 */
[----:B--2---:R-:W-:Y:S04]  /*15780*/  STL [R1+0x1b0], R42 ;  /* 0x0001b02a01007387 */ /* 0x004fe80000100800 */
[----:B---3--:R2:W-:Y:S01]  /*15790*/  STL [R1+0x1b8], R54 ;  /* 0x0001b83601007387 */ /* 0x0085e20000100800 */
[----:B-1----:R-:W-:-:S05]  /*157a0*/  IMAD.MOV.U32 R4, RZ, RZ, R43 ;  /* 0x000000ffff047224 */ /* 0x002fca00078e002b */
[----:B------:R1:W-:Y:S04]  /*157b0*/  STL [R1+0x1ac], R4 ;  /* 0x0001ac0401007387 */ /* 0x0003e80000100800 */
[----:B------:R-:W3:Y:S01]  /*157c0*/  LDL.LU.64 R38, [R1+0x1d0] ;  /* 0x0001d00001267983 */ /* 0x000ee20000300a00 */
[----:B--2---:R-:W-:Y:S02]  /*157d0*/  IMAD.MOV.U32 R54, RZ, RZ, R56 ;  /* 0x000000ffff367224 */ /* 0x004fe400078e0038 */
[----:B------:R-:W-:Y:S02]  /*157e0*/  IMAD.MOV.U32 R56, RZ, RZ, R58 ;  /* 0x000000ffff387224 */ /* 0x000fe400078e003a */
[----:B------:R-:W-:Y:S02]  /*157f0*/  IMAD.MOV.U32 R58, RZ, RZ, R98 ;  /* 0x000000ffff3a7224 */ /* 0x000fe400078e0062 */
[----:B-1----:R-:W-:-:S02]  /*15800*/  IMAD.MOV.U32 R4, RZ, RZ, R55 ;  /* 0x000000ffff047224 */ /* 0x002fc400078e0037 */
[----:B------:R-:W-:Y:S01]  /*15810*/  IMAD.MOV.U32 R55, RZ, RZ, R57 ;  /* 0x000000ffff377224 */ /* 0x000fe200078e0039 */
[----:B------:R-:W-:Y:S01]  /*15820*/  MOV R57, R59 ;  /* 0x0000003b00397202 */ /* 0x000fe20000000f00 */
[----:B------:R-:W-:Y:S01]  /*15830*/  IMAD.MOV.U32 R59, RZ, RZ, R99 ;  /* 0x000000ffff3b7224 */ /* 0x000fe200078e0063 */
[----:B------:R1:W-:Y:S04]  /*15840*/  STL [R1+0x1b4], R4 ;  /* 0x0001b40401007387 */ /* 0x0003e80000100800 */
[----:B------:R-:W2:Y:S04]  /*15850*/  LDL.LU.64 R98, [R1+0x1d8] ;  /* 0x0001d80001627983 */ /* 0x000ea80000300a00 */
[----:B------:R4:W-:Y:S01]  /*15860*/  STL [R1+0x1c0], R46 ;  /* 0x0001c02e01007387 */ /* 0x0009e20000100800 */
[----:B-1----:R-:W-:-:S03]  /*15870*/  IMAD.MOV.U32 R4, RZ, RZ, R47 ;  /* 0x000000ffff047224 */ /* 0x002fc600078e002f */
[----:B------:R-:W2:Y:S04]  /*15880*/  LDL.LU.64 R42, [R1+0x1e0] ;  /* 0x0001e000012a7983 */ /* 0x000ea80000300a00 */
[----:B------:R1:W-:Y:S04]  /*15890*/  STL [R1+0x1bc], R4 ;  /* 0x0001bc0401007387 */ /* 0x0003e80000100800 */
[----:B----4-:R4:W-:Y:S04]  /*158a0*/  STL [R1+0x1c8], R52 ;  /* 0x0001c83401007387 */ /* 0x0109e80000100800 */
[----:B------:R-:W2:Y:S01]  /*158b0*/  LDL.LU.64 R46, [R1+0x1e8] ;  /* 0x0001e800012e7983 */ /* 0x000ea20000300a00 */
[----:B-1----:R-:W-:-:S03]  /*158c0*/  IMAD.MOV.U32 R4, RZ, RZ, R53 ;  /* 0x000000ffff047224 */ /* 0x002fc600078e0035 */
[----:B----4-:R-:W4:Y:S04]  /*158d0*/  LDL.LU.64 R52, [R1+0x1f0] ;  /* 0x0001f00001347983 */ /* 0x010f280000300a00 */
[----:B------:R1:W-:Y:S04]  /*158e0*/  STL [R1+0x1c4], R4 ;  /* 0x0001c40401007387 */ /* 0x0003e80000100800 */
[----:B---3--:R-:W-:Y:S01]  /*158f0*/  STL [R1+0x1d0], R38 ;  /* 0x0001d02601007387 */ /* 0x008fe20000100800 */
[----:B-1----:R-:W-:-:S05]  /*15900*/  IMAD.MOV.U32 R4, RZ, RZ, R39 ;  /* 0x000000ffff047224 */ /* 0x002fca00078e0027 */
[----:B------:R1:W-:Y:S04]  /*15910*/  STL [R1+0x1cc], R4 ;  /* 0x0001cc0401007387 */ /* 0x0003e80000100800 */
[----:B--2---:R2:W-:Y:S01]  /*15920*/  STL [R1+0x1d8], R98 ;  /* 0x0001d86201007387 */ /* 0x0045e20000100800 */
[----:B-1----:R-:W-:-:S03]  /*15930*/  IMAD.MOV.U32 R4, RZ, RZ, R99 ;  /* 0x000000ffff047224 */ /* 0x002fc600078e0063 */
[----:B--2---:R-:W2:Y:S01]  /*15940*/  LDL.LU.64 R98, [R1+0x200] ;  /* 0x0002000001627983 */ /* 0x004ea20000300a00 */
[----:B------:R-:W-:Y:S02]  /*15950*/  IMAD.MOV.U32 R26, RZ, RZ, R58 ;  /* 0x000000ffff1a7224 */ /* 0x000fe400078e003a */
[----:B------:R-:W-:Y:S01]  /*15960*/  IMAD.MOV.U32 R27, RZ, RZ, R59 ;  /* 0x000000ffff1b7224 */ /* 0x000fe200078e003b */
[----:B------:R1:W-:Y:S04]  /*15970*/  STL [R1+0x1d4], R4 ;  /* 0x0001d40401007387 */ /* 0x0003e80000100800 */
[----:B------:R3:W-:Y:S01]  /*15980*/  STL [R1+0x1e0], R42 ;  /* 0x0001e02a01007387 */ /* 0x0007e20000100800 */
[----:B-1----:R-:W-:Y:S02]  /*15990*/  IMAD.MOV.U32 R4, RZ, RZ, R43 ;  /* 0x000000ffff047224 */ /* 0x002fe400078e002b */
[----:B---3--:R-:W-:-:S02]  /*159a0*/  IMAD.MOV.U32 R42, RZ, RZ, R54 ;  /* 0x000000ffff2a7224 */ /* 0x008fc400078e0036 */
[----:B------:R-:W-:Y:S01]  /*159b0*/  IMAD.MOV.U32 R43, RZ, RZ, R55 ;  /* 0x000000ffff2b7224 */ /* 0x000fe200078e0037 */
[----:B------:R1:W-:Y:S04]  /*159c0*/  STL [R1+0x1e8], R46 ;  /* 0x0001e82e01007387 */ /* 0x0003e80000100800 */
[----:B------:R3:W-:Y:S04]  /*159d0*/  STL [R1+0x1dc], R4 ;  /* 0x0001dc0401007387 */ /* 0x0007e80000100800 */
[----:B----4-:R-:W-:Y:S01]  /*159e0*/  STL [R1+0x1f0], R52 ;  /* 0x0001f03401007387 */ /* 0x010fe20000100800 */
[----:B-1----:R-:W-:Y:S01]  /*159f0*/  IMAD.MOV.U32 R46, RZ, RZ, R56 ;  /* 0x000000ffff2e7224 */ /* 0x002fe200078e0038 */
[----:B---3--:R-:W-:Y:S01]  /*15a00*/  MOV R4, R47 ;  /* 0x0000002f00047202 */ /* 0x008fe20000000f00 */
[----:B------:R-:W-:-:S04]  /*15a10*/  IMAD.MOV.U32 R47, RZ, RZ, R57 ;  /* 0x000000ffff2f7224 */ /* 0x000fc800078e0039 */
[----:B------:R1:W-:Y:S04]  /*15a20*/  STL [R1+0x1e4], R4 ;  /* 0x0001e40401007387 */ /* 0x0003e80000100800 */
[----:B------:R-:W-:Y:S01]  /*15a30*/  STL [R1+0x1f8], R62 ;  /* 0x0001f83e01007387 */ /* 0x000fe20000100800 */
[----:B-1----:R-:W-:-:S05]  /*15a40*/  IMAD.MOV.U32 R4, RZ, RZ, R53 ;  /* 0x000000ffff047224 */ /* 0x002fca00078e0035 */
[----:B------:R1:W-:Y:S04]  /*15a50*/  STL [R1+0x1ec], R4 ;  /* 0x0001ec0401007387 */ /* 0x0003e80000100800 */
[----:B------:R-:W3:Y:S01]  /*15a60*/  LDL.LU.64 R52, [R1+0x210] ;  /* 0x0002100001347983 */ /* 0x000ee20000300a00 */
[----:B-1----:R-:W-:-:S05]  /*15a70*/  MOV R4, R63 ;  /* 0x0000003f00047202 */ /* 0x002fca0000000f00 */
[----:B------:R1:W-:Y:S04]  /*15a80*/  STL [R1+0x1f4], R4 ;  /* 0x0001f40401007387 */ /* 0x0003e80000100800 */
[----:B--2---:R2:W-:Y:S04]  /*15a90*/  STL [R1+0x200], R98 ;  /* 0x0002006201007387 */ /* 0x0045e80000100800 */
[----:B------:R-:W4:Y:S01]  /*15aa0*/  LDL.LU.64 R54, [R1+0x218] ;  /* 0x0002180001367983 */ /* 0x000f220000300a00 */
[----:B-1----:R-:W-:-:S03]  /*15ab0*/  IMAD.MOV.U32 R4, RZ, RZ, R99 ;  /* 0x000000ffff047224 */ /* 0x002fc600078e0063 */
[----:B------:R-:W4:Y:S04]  /*15ac0*/  LDL.LU.64 R56, [R1+0x220] ;  /* 0x0002200001387983 */ /* 0x000f280000300a00 */
[----:B------:R1:W-:Y:S04]  /*15ad0*/  STL [R1+0x1fc], R4 ;  /* 0x0001fc0401007387 */ /* 0x0003e80000100800 */
[----:B------:R1:W-:Y:S04]  /*15ae0*/  STL [R1+0x208], R50 ;  /* 0x0002083201007387 */ /* 0x0003e80000100800 */
[----:B------:R-:W4:Y:S04]  /*15af0*/  LDL.LU.64 R58, [R1+0x228] ;  /* 0x00022800013a7983 */ /* 0x000f280000300a00 */
[----:B------:R-:W4:Y:S04]  /*15b00*/  LDL.LU.64 R62, [R1+0x230] ;  /* 0x00023000013e7983 */ /* 0x000f280000300a00 */
[----:B--2---:R-:W2:Y:S01]  /*15b10*/  LDL.LU.64 R98, [R1+0x238] ;  /* 0x0002380001627983 */ /* 0x004ea20000300a00 */
[----:B-1----:R-:W-:-:S03]  /*15b20*/  IMAD.MOV.U32 R4, RZ, RZ, R51 ;  /* 0x000000ffff047224 */ /* 0x002fc600078e0033 */
[----:B------:R-:W2:Y:S01]  /*15b30*/  LDL.LU.64 R34, [R1+0x4e0] ;  /* 0x0004e00001227983 */ /* 0x000ea20000300a00 */
[----:B------:R-:W-:Y:S02]  /*15b40*/  IMAD.MOV.U32 R50, RZ, RZ, R66 ;  /* 0x000000ffff327224 */ /* 0x000fe400078e0042 */
[----:B------:R-:W-:Y:S01]  /*15b50*/  IMAD.MOV.U32 R51, RZ, RZ, R67 ;  /* 0x000000ffff337224 */ /* 0x000fe200078e0043 */
[----:B------:R-:W-:Y:S01]  /*15b60*/  MOV R38, R90 ;  /* 0x0000005a00267202 */ /* 0x000fe20000000f00 */
        /* <DEDUP_REMOVED lines=8> */
[----:B------:R-:W-:Y:S01]  /*15bf0*/  IMAD.MOV.U32 R31, RZ, RZ, R47 ;  /* 0x000000ffff1f7224 */ /* 0x000fe200078e002f */
[----:B---3--:R-:W-:Y:S04]  /*15c00*/  STL [R1+0x210], R52 ;  /* 0x0002103401007387 */ /* 0x008fe80000100800 */
[----:B------:R1:W-:Y:S02]  /*15c10*/  STL [R1+0x204], R4 ;  /* 0x0002040401007387 */ /* 0x0003e40000100800 */
[----:B-1----:R-:W-:-:S02]  /*15c20*/  IMAD.MOV.U32 R4, RZ, RZ, R53 ;  /* 0x000000ffff047224 */ /* 0x002fc400078e0035 */
[----:B----4-:R-:W-:Y:S04]  /*15c30*/  STL [R1+0x218], R54 ;  /* 0x0002183601007387 */ /* 0x010fe80000100800 */
[----:B------:R1:W-:Y:S04]  /*15c40*/  STL [R1+0x20c], R4 ;  /* 0x00020c0401007387 */ /* 0x0003e80000100800 */
[----:B------:R-:W-:Y:S01]  /*15c50*/  STL [R1+0x220], R56 ;  /* 0x0002203801007387 */ /* 0x000fe20000100800 */
[----:B-1----:R-:W-:-:S05]  /*15c60*/  MOV R4, R55 ;  /* 0x0000003700047202 */ /* 0x002fca0000000f00 */
[----:B------:R1:W-:Y:S04]  /*15c70*/  STL [R1+0x214], R4 ;  /* 0x0002140401007387 */ /* 0x0003e80000100800 */
[----:B------:R-:W-:Y:S01]  /*15c80*/  STL [R1+0x228], R58 ;  /* 0x0002283a01007387 */ /* 0x000fe20000100800 */
[----:B-1----:R-:W-:-:S05]  /*15c90*/  IMAD.MOV.U32 R4, RZ, RZ, R57 ;  /* 0x000000ffff047224 */ /* 0x002fca00078e0039 */
[----:B------:R1:W-:Y:S04]  /*15ca0*/  STL [R1+0x21c], R4 ;  /* 0x00021c0401007387 */ /* 0x0003e80000100800 */
[----:B------:R-:W-:Y:S01]  /*15cb0*/  STL [R1+0x230], R62 ;  /* 0x0002303e01007387 */ /* 0x000fe20000100800 */
[----:B-1----:R-:W-:-:S05]  /*15cc0*/  IMAD.MOV.U32 R4, RZ, RZ, R59 ;  /* 0x000000ffff047224 */ /* 0x002fca00078e003b */
[----:B------:R1:W-:Y:S02]  /*15cd0*/  STL [R1+0x224], R4 ;  /* 0x0002240401007387 */ /* 0x0003e40000100800 */
[----:B-1----:R-:W-:-:S05]  /*15ce0*/  IMAD.MOV.U32 R4, RZ, RZ, R63 ;  /* 0x000000ffff047224 */ /* 0x002fca00078e003f */
[----:B------:R1:W-:Y:S01]  /*15cf0*/  STL [R1+0x22c], R4 ;  /* 0x00022c0401007387 */ /* 0x0003e20000100800 */
[----:B------:R-:W-:Y:S01]  /*15d00*/  MOV R54, R74 ;  /* 0x0000004a00367202 */ /* 0x000fe20000000f00 */
[----:B------:R-:W-:Y:S02]  /*15d10*/  IMAD.MOV.U32 R55, RZ, RZ, R75 ;  /* 0x000000ffff377224 */ /* 0x000fe400078e004b */
[----:B--2---:R2:W-:Y:S01]  /*15d20*/  STL [R1+0x238], R98 ;  /* 0x0002386201007387 */ /* 0x0045e20000100800 */
[----:B-1----:R-:W-:Y:S02]  /*15d30*/  IMAD.MOV.U32 R4, RZ, RZ, R99 ;  /* 0x000000ffff047224 */ /* 0x002fe400078e0063 */
[----:B------:R-:W-:-:S03]  /*15d40*/  IMAD.MOV.U32 R74, RZ, RZ, R78 ;  /* 0x000000ffff4a7224 */ /* 0x000fc600078e004e */
[----:B------:R1:W-:Y:S01]  /*15d50*/  STL [R1+0x234], R4 ;  /* 0x0002340401007387 */ /* 0x0003e20000100800 */
[----:B------:R-:W-:Y:S02]  /*15d60*/  IMAD.MOV.U32 R75, RZ, RZ, R79 ;  /* 0x000000ffff4b7224 */ /* 0x000fe400078e004f */
[----:B------:R-:W-:Y:S01]  /*15d70*/  IMAD.MOV.U32 R52, RZ, RZ, R86 ;  /* 0x000000ffff347224 */ /* 0x000fe200078e0056 */
[----:B------:R-:W3:Y:S01]  /*15d80*/  LDL.LU.64 R66, [R1+0x5a8] ;  /* 0x0005a80001427983 */ /* 0x000ee20000300a00 */
[----:B------:R-:W-:Y:S02]  /*15d90*/  IMAD.MOV.U32 R53, RZ, RZ, R87 ;  /* 0x000000ffff357224 */ /* 0x000fe400078e0057 */
[----:B------:R-:W-:Y:S01]  /*15da0*/  IMAD.MOV.U32 R78, RZ, RZ, R82 ;  /* 0x000000ffff4e7224 */ /* 0x000fe200078e0052 */
[----:B--2---:R-:W2:Y:S01]  /*15db0*/  LDL.LU.64 R98, [R1+0x5d8] ;  /* 0x0005d80001627983 */ /* 0x004ea20000300a00 */
[----:B------:R-:W-:Y:S01]  /*15dc0*/  IMAD.MOV.U32 R79, RZ, RZ, R83 ;  /* 0x000000ffff4f7224 */ /* 0x000fe200078e0053 */
[----:B------:R-:W-:Y:S01]  /*15dd0*/  MOV R83, R107 ;  /* 0x0000006b00537202 */ /* 0x000fe20000000f00 */
[----:B------:R-:W-:Y:S01]  /*15de0*/  IMAD.MOV.U32 R56, RZ, RZ, R94 ;  /* 0x000000ffff387224 */ /* 0x000fe200078e005e */
[----:B------:R-:W4:Y:S01]  /*15df0*/  LDL.LU.64 R86, [R1+0x638] ;  /* 0x0006380001567983 */ /* 0x000f220000300a00 */
[----:B------:R-:W-:-:S02]  /*15e00*/  IMAD.MOV.U32 R57, RZ, RZ, R95 ;  /* 0x000000ffff397224 */ /* 0x000fc400078e005f */
[----:B------:R-:W-:Y:S01]  /*15e10*/  IMAD.MOV.U32 R94, RZ, RZ, R102 ;  /* 0x000000ffff5e7224 */ /* 0x000fe200078e0066 */
[----:B------:R-:W2:Y:S01]  /*15e20*/  LDL.LU.64 R90, [R1+0x608] ;  /* 0x00060800015a7983 */ /* 0x000ea20000300a00 */
[----:B------:R-:W-:Y:S02]  /*15e30*/  IMAD.MOV.U32 R95, RZ, RZ, R103 ;  /* 0x000000ffff5f7224 */ /* 0x000fe400078e0067 */
[----:B------:R-:W-:Y:S02]  /*15e40*/  IMAD.MOV.U32 R82, RZ, RZ, R106 ;  /* 0x000000ffff527224 */ /* 0x000fe400078e006a */
[----:B------:R-:W-:Y:S01]  /*15e50*/  IMAD.MOV.U32 R102, RZ, RZ, R114 ;  /* 0x000000ffff667224 */ /* 0x000fe200078e0072 */
[----:B------:R-:W2:Y:S01]  /*15e60*/  LDL.LU.64 R106, [R1+0x598] ;  /* 0x00059800016a7983 */ /* 0x000ea20000300a00 */
[----:B------:R-:W-:-:S03]  /*15e70*/  IMAD.MOV.U32 R103, RZ, RZ, R115 ;  /* 0x000000ffff677224 */ /* 0x000fc600078e0073 */
[----:B------:R-:W2:Y:S04]  /*15e80*/  LDL.LU.64 R114, [R1+0x4c8] ;  /* 0x0004c80001727983 */ /* 0x000ea80000300a00 */
[----:B------:R-:W2:Y:S04]  /*15e90*/  LDL.LU.64 R110, [R1+0x3d8] ;  /* 0x0003d800016e7983 */ /* 0x000ea80000300a00 */
[----:B------:R-:W2:Y:S04]  /*15ea0*/  LDL.LU.64 R58, [R1+0x558] ;  /* 0x00055800013a7983 */ /* 0x000ea80000300a00 */
[----:B------:R-:W2:Y:S04]  /*15eb0*/  LDL.LU.64 R62, [R1+0x588] ;  /* 0x00058800013e7983 */ /* 0x000ea80000300a00 */
[----:B------:R-:W2:Y:S01]  /*15ec0*/  LDL.LU.64 R46, [R1+0x250] ;  /* 0x00025000012e7983 */ /* 0x000ea20000300a00 */
[----:B-1----:R-:W-:-:S03]  /*15ed0*/  IMAD.MOV.U32 R4, RZ, RZ, R35 ;  /* 0x000000ffff047224 */ /* 0x002fc600078e0023 */
[----:B------:R1:W-:Y:S04]  /*15ee0*/  STL [R1+0x240], R34 ;  /* 0x0002402201007387 */ /* 0x0003e80000100800 */
[----:B------:R1:W-:Y:S04]  /*15ef0*/  STL [R1+0x23c], R4 ;  /* 0x00023c0401007387 */ /* 0x0003e80000100800 */
[----:B------:R-:W-:Y:S04]  /*15f00*/  STL [R1+0x248], R22 ;  /* 0x0002481601007387 */ /* 0x000fe80000100800 */
[----:B-1----:R-:W3:Y:S01]  /*15f10*/  LDL.LU.64 R34, [R1+0x520] ;  /* 0x0005200001227983 */ /* 0x002ee20000300a00 */
[----:B------:R-:W-:-:S05]  /*15f20*/  IMAD.MOV.U32 R4, RZ, RZ, R23 ;  /* 0x000000ffff047224 */ /* 0x000fca00078e0017 */
[----:B------:R2:W-:Y:S02]  /*15f30*/  STL [R1+0x244], R4 ;  /* 0x0002440401007387 */ /* 0x0005e40000100800 */
[----:B--2---:R-:W-:Y:S02]  /*15f40*/  IMAD.MOV.U32 R4, RZ, RZ, R47 ;  /* 0x000000ffff047224 */ /* 0x004fe400078e002f */
[----:B------:R1:W-:Y:S04]  /*15f50*/  STL [R1+0x250], R46 ;  /* 0x0002502e01007387 */ /* 0x0003e80000100800 */
[----:B------:R2:W-:Y:S04]  /*15f60*/  STL [R1+0x24c], R4 ;  /* 0x00024c0401007387 */ /* 0x0005e80000100800 */
[----:B------:R-:W-:Y:S04]  /*15f70*/  STL [R1+0x258], R26 ;  /* 0x0002581a01007387 */ /* 0x000fe80000100800 */
[----:B-1----:R-:W4:Y:S01]  /*15f80*/  LDL.LU.64 R46, [R1+0x290] ;  /* 0x00029000012e7983 */ /* 0x002f220000300a00 */
[----:B--2---:R-:W-:-:S05]  /*15f90*/  MOV R4, R27 ;  /* 0x0000001b00047202 */ /* 0x004fca0000000f00 */
[----:B------:R1:W-:Y:S04]  /*15fa0*/  STL [R1+0x254], R4 ;  /* 0x0002540401007387 */ /* 0x0003e80000100800 */
[----:B---3--:R2:W-:Y:S01]  /*15fb0*/  STL [R1+0x260], R34 ;  /* 0x0002602201007387 */ /* 0x0085e20000100800 */
[----:B-1----:R-:W-:-:S03]  /*15fc0*/  IMAD.MOV.U32 R4, RZ, RZ, R35 ;  /* 0x000000ffff047224 */ /* 0x002fc600078e0023 */
[----:B------:R-:W-:Y:S04]  /*15fd0*/  STL [R1+0x268], R30 ;  /* 0x0002681e01007387 */ /* 0x000fe80000100800 */
[----:B------:R1:W-:Y:S04]  /*15fe0*/  STL [R1+0x25c], R4 ;  /* 0x00025c0401007387 */ /* 0x0003e80000100800 */
[----:B--2---:R-:W2:Y:S01]  /*15ff0*/  LDL.LU.64 R34, [R1+0x560] ;  /* 0x0005600001227983 */ /* 0x004ea20000300a00 */
[----:B-1----:R-:W-:-:S05]  /*16000*/  IMAD.MOV.U32 R4, RZ, RZ, R31 ;  /* 0x000000ffff047224 */ /* 0x002fca00078e001f */
[----:B------:R4:W-:Y:S02]  /*16010*/  STL [R1+0x264], R4 ;  /* 0x0002640401007387 */ /* 0x0009e40000100800 */
[----:B----4-:R-:W-:Y:S02]  /*16020*/  IMAD.MOV.U32 R4, RZ, RZ, R47 ;  /* 0x000000ffff047224 */ /* 0x010fe400078e002f */
[----:B------:R-:W-:Y:S04]  /*16030*/  STL [R1+0x270], R46 ;  /* 0x0002702e01007387 */ /* 0x000fe80000100800 */
[----:B------:R-:W-:Y:S04]  /*16040*/  STL [R1+0x278], R50 ;  /* 0x0002783201007387 */ /* 0x000fe80000100800 */
[----:B------:R1:W-:Y:S02]  /*16050*/  STL [R1+0x26c], R4 ;  /* 0x00026c0401007387 */ /* 0x0003e40000100800 */
[----:B-1----:R-:W-:-:S05]  /*16060*/  IMAD.MOV.U32 R4, RZ, RZ, R51 ;  /* 0x000000ffff047224 */ /* 0x002fca00078e0033 */
[----:B------:R2:W-:Y:S04]  /*16070*/  STL [R1+0x274], R4 ;  /* 0x0002740401007387 */ /* 0x0005e80000100800 */
[----:B------:R-:W3:Y:S01]  /*16080*/  LDL.LU.64 R46, [R1+0x2b0] ;  /* 0x0002b000012e7983 */ /* 0x000ee20000300a00 */
[----:B------:R-:W-:Y:S02]  /*16090*/  IMAD.MOV.U32 R50, RZ, RZ, R52 ;  /* 0x000000ffff327224 */ /* 0x000fe400078e0034 */
[----:B------:R-:W-:Y:S02]  /*160a0*/  IMAD.MOV.U32 R51, RZ, RZ, R53 ;  /* 0x000000ffff337224 */ /* 0x000fe400078e0035 */
[----:B------:R-:W4:Y:S01]  /*160b0*/  LDL.LU.64 R52, [R1+0x590] ;  /* 0x0005900001347983 */ /* 0x000f220000300a00 */
[----:B--2---:R-:W-:-:S03]  /*160c0*/  IMAD.MOV.U32 R4, RZ, RZ, R35 ;  /* 0x000000ffff047224 */ /* 0x004fc600078e0023 */
[----:B------:R-:W-:Y:S04]  /*160d0*/  STL [R1+0x280], R34 ;  /* 0x0002802201007387 */ /* 0x000fe80000100800 */
[----:B------:R-:W-:Y:S04]  /*160e0*/  STL [R1+0x288], R42 ;  /* 0x0002882a01007387 */ /* 0x000fe80000100800 */
[----:B------:R1:W-:Y:S02]  /*160f0*/  STL [R1+0x27c], R4 ;  /* 0x00027c0401007387 */ /* 0x0003e40000100800 */
[----:B-1----:R-:W-:-:S05]  /*16100*/  MOV R4, R43 ;  /* 0x0000002b00047202 */ /* 0x002fca0000000f00 */
[----:B------:R3:W-:Y:S02]  /*16110*/  STL [R1+0x284], R4 ;  /* 0x0002840401007387 */ /* 0x0007e40000100800 */
[----:B---3--:R-:W-:Y:S02]  /*16120*/  IMAD.MOV.U32 R4, RZ, RZ, R47 ;  /* 0x000000ffff047224 */ /* 0x008fe400078e002f */
[----:B------:R-:W-:Y:S04]  /*16130*/  STL [R1+0x290], R46 ;  /* 0x0002902e01007387 */ /* 0x000fe80000100800 */
[----:B------:R1:W-:Y:S04]  /*16140*/  STL [R1+0x28c], R4 ;  /* 0x00028c0401007387 */ /* 0x0003e80000100800 */
[----:B------:R-:W2:Y:S01]  /*16150*/  LDL.LU.64 R42, [R1+0x310] ;  /* 0x00031000012a7983 */ /* 0x000ea20000300a00 */
[----:B-1----:R-:W-:-:S03]  /*16160*/  IMAD.MOV.U32 R4, RZ, RZ, R55 ;  /* 0x000000ffff047224 */ /* 0x002fc600078e0037 */
[----:B------:R1:W-:Y:S04]  /*16170*/  STL [R1+0x298], R54 ;  /* 0x0002983601007387 */ /* 0x0003e80000100800 */
[----:B------:R4:W-:Y:S04]  /*16180*/  STL [R1+0x294], R4 ;  /* 0x0002940401007387 */ /* 0x0009e80000100800 */
[----:B-1----:R-:W3:Y:S01]  /*16190*/  LDL.LU.64 R54, [R1+0x5b0] ;  /* 0x0005b00001367983 */ /* 0x002ee20000300a00 */
[----:B----4-:R-:W-:Y:S02]  /*161a0*/  IMAD.MOV.U32 R4, RZ, RZ, R53 ;  /* 0x000000ffff047224 */ /* 0x010fe400078e0035 */
[----:B------:R-:W-:Y:S01]  /*161b0*/  IMAD.MOV.U32 R46, RZ, RZ, R50 ;  /* 0x000000ffff2e7224 */ /* 0x000fe200078e0032 */
[----:B------:R1:W-:Y:S01]  /*161c0*/  STL [R1+0x2a0], R52 ;  /* 0x0002a03401007387 */ /* 0x0003e20000100800 */
[----:B------:R-:W-:-:S02]  /*161d0*/  IMAD.MOV.U32 R47, RZ, RZ, R51 ;  /* 0x000000ffff2f7224 */ /* 0x000fc400078e0033 */
[----:B------:R-:W-:Y:S01]  /*161e0*/  IMAD.MOV.U32 R50, RZ, RZ, R58 ;  /* 0x000000ffff327224 */ /* 0x000fe200078e003a */
[----:B------:R4:W-:Y:S01]  /*161f0*/  STL [R1+0x29c], R4 ;  /* 0x00029c0401007387 */ /* 0x0009e20000100800 */
[----:B------:R-:W-:Y:S01]  /*16200*/  IMAD.MOV.U32 R51, RZ, RZ, R59 ;  /* 0x000000ffff337224 */ /* 0x000fe200078e003b */
[----:B------:R-:W-:Y:S01]  /*16210*/  MOV R58, R62 ;  /* 0x0000003e003a7202 */ /* 0x000fe20000000f00 */
[----:B------:R-:W-:Y:S02]  /*16220*/  IMAD.MOV.U32 R59, RZ, RZ, R63 ;  /* 0x000000ffff3b7224 */ /* 0x000fe400078e003f */
[----:B------:R-:W-:Y:S02]  /*16230*/  IMAD.MOV.U32 R62, RZ, RZ, R78 ;  /* 0x000000ffff3e7224 */ /* 0x000fe400078e004e */
[----:B------:R-:W-:Y:S01]  /*16240*/  IMAD.MOV.U32 R63, RZ, RZ, R79 ;  /* 0x000000ffff3f7224 */ /* 0x000fe200078e004f */
[----:B-1----:R-:W3:Y:S04]  /*16250*/  LDL.LU.64 R52, [R1+0x5c8] ;  /* 0x0005c80001347983 */ /* 0x002ee80000300a00 */
[----:B------:R-:W-:Y:S04]  /*16260*/  STL [R1+0x2a8], R38 ;  /* 0x0002a82601007387 */ /* 0x000fe80000100800 */
[----:B------:R-:W3:Y:S01]  /*16270*/  LDL.LU.64 R78, [R1+0x4d0] ;  /* 0x0004d000014e7983 */ /* 0x000ee20000300a00 */
[----:B----4-:R-:W-:-:S05]  /*16280*/  IMAD.MOV.U32 R4, RZ, RZ, R39 ;  /* 0x000000ffff047224 */ /* 0x010fca00078e0027 */
[----:B------:R2:W-:Y:S02]  /*16290*/  STL [R1+0x2a4], R4 ;  /* 0x0002a40401007387 */ /* 0x0005e40000100800 */
[----:B--2---:R-:W-:Y:S02]  /*162a0*/  IMAD.MOV.U32 R4, RZ, RZ, R43 ;  /* 0x000000ffff047224 */ /* 0x004fe400078e002b */
[----:B------:R-:W-:Y:S04]  /*162b0*/  STL [R1+0x2b0], R42 ;  /* 0x0002b02a01007387 */ /* 0x000fe80000100800 */
[----:B------:R-:W-:Y:S04]  /*162c0*/  STL [R1+0x2b8], R46 ;  /* 0x0002b82e01007387 */ /* 0x000fe80000100800 */
[----:B------:R1:W-:Y:S02]  /*162d0*/  STL [R1+0x2ac], R4 ;  /* 0x0002ac0401007387 */ /* 0x0003e40000100800 */
[----:B-1----:R-:W-:-:S05]  /*162e0*/  IMAD.MOV.U32 R4, RZ, RZ, R47 ;  /* 0x000000ffff047224 */ /* 0x002fca00078e002f */
[----:B------:R1:W-:Y:S04]  /*162f0*/  STL [R1+0x2b4], R4 ;  /* 0x0002b40401007387 */ /* 0x0003e80000100800 */
[----:B---3--:R2:W-:Y:S01]  /*16300*/  STL [R1+0x2c0], R54 ;  /* 0x0002c03601007387 */ /* 0x0085e20000100800 */
[----:B-1----:R-:W-:-:S05]  /*16310*/  IMAD.MOV.U32 R4, RZ, RZ, R55 ;  /* 0x000000ffff047224 */ /* 0x002fca00078e0037 */
[----:B------:R1:W-:Y:S01]  /*16320*/  STL [R1+0x2bc], R4 ;  /* 0x0002bc0401007387 */ /* 0x0003e20000100800 */
[----:B--2---:R-:W-:Y:S01]  /*16330*/  MOV R54, R58 ;  /* 0x0000003a00367202 */ /* 0x004fe20000000f00 */
[----:B------:R-:W-:Y:S02]  /*16340*/  IMAD.MOV.U32 R55, RZ, RZ, R59 ;  /* 0x000000ffff377224 */ /* 0x000fe400078e003b */
[----:B------:R-:W2:Y:S01]  /*16350*/  LDL.LU.64 R58, [R1+0x510] ;  /* 0x00051000013a7983 */ /* 0x000ea20000300a00 */
[----:B-1----:R-:W-:-:S03]  /*16360*/  IMAD.MOV.U32 R4, RZ, RZ, R51 ;  /* 0x000000ffff047224 */ /* 0x002fc600078e0033 */
[----:B------:R-:W-:Y:S04]  /*16370*/  STL [R1+0x2c8], R50 ;  /* 0x0002c83201007387 */ /* 0x000fe80000100800 */
[----:B------:R1:W-:Y:S04]  /*16380*/  STL [R1+0x2c4], R4 ;  /* 0x0002c40401007387 */ /* 0x0003e80000100800 */
[----:B------:R3:W-:Y:S01]  /*16390*/  STL [R1+0x2d0], R78 ;  /* 0x0002d04e01007387 */ /* 0x0007e20000100800 */
[----:B-1----:R-:W-:-:S03]  /*163a0*/  IMAD.MOV.U32 R4, RZ, RZ, R79 ;  /* 0x000000ffff047224 */ /* 0x002fc600078e004f */
[----:B------:R-:W-:Y:S04]  /*163b0*/  STL [R1+0x2d8], R56 ;  /* 0x0002d83801007387 */ /* 0x000fe80000100800 */
[----:B------:R1:W-:Y:S04]  /*163c0*/  STL [R1+0x2cc], R4 ;  /* 0x0002cc0401007387 */ /* 0x0003e80000100800 */
[----:B---3--:R-:W3:Y:S01]  /*163d0*/  LDL.LU.64 R78, [R1+0x5e0] ;  /* 0x0005e000014e7983 */ /* 0x008ee20000300a00 */
[----:B-1----:R-:W-:-:S05]  /*163e0*/  IMAD.MOV.U32 R4, RZ, RZ, R57 ;  /* 0x000000ffff047224 */ /* 0x002fca00078e0039 */
[----:B------:R1:W-:Y:S04]  /*163f0*/  STL [R1+0x2d4], R4 ;  /* 0x0002d40401007387 */ /* 0x0003e80000100800 */
[----:B------:R-:W-:Y:S04]  /*16400*/  STL [R1+0x2e0], R52 ;  /* 0x0002e03401007387 */ /* 0x000fe80000100800 */
[----:B------:R-:W4:Y:S01]  /*16410*/  LDL.LU.64 R56, [R1+0x550] ;  /* 0x0005500001387983 */ /* 0x000f220000300a00 */
[----:B-1----:R-:W-:-:S03]  /*16420*/  IMAD.MOV.U32 R4, RZ, RZ, R53 ;  /* 0x000000ffff047224 */ /* 0x002fc600078e0035 */
[----:B------:R-:W-:Y:S04]  /*16430*/  STL [R1+0x2e8], R54 ;  /* 0x0002e83601007387 */ /* 0x000fe80000100800 */
[----:B------:R1:W-:Y:S02]  /*16440*/  STL [R1+0x2dc], R4 ;  /* 0x0002dc0401007387 */ /* 0x0003e40000100800 */
[----:B-1----:R-:W-:-:S05]  /*16450*/  IMAD.MOV.U32 R4, RZ, RZ, R55 ;  /* 0x000000ffff047224 */ /* 0x002fca00078e0037 */
[----:B------:R1:W-:Y:S04]  /*16460*/  STL [R1+0x2e4], R4 ;  /* 0x0002e40401007387 */ /* 0x0003e80000100800 */
[----:B--2---:R2:W-:Y:S01]  /*16470*/  STL [R1+0x2f0], R58 ;  /* 0x0002f03a01007387 */ /* 0x0045e20000100800 */
[----:B-1----:R-:W-:-:S03]  /*16480*/  IMAD.MOV.U32 R4, RZ, RZ, R59 ;  /* 0x000000ffff047224 */ /* 0x002fc600078e003b */
[----:B--2---:R-:W2:Y:S04]  /*16490*/  LDL.LU.64 R58, [R1+0x5f8] ;  /* 0x0005f800013a7983 */ /* 0x004ea80000300a00 */
[----:B------:R1:W-:Y:S04]  /*164a0*/  STL [R1+0x2ec], R4 ;  /* 0x0002ec0401007387 */ /* 0x0003e80000100800 */
[----:B------:R1:W-:Y:S02]  /*164b0*/  STL [R1+0x2f8], R62 ;  /* 0x0002f83e01007387 */ /* 0x0003e40000100800 */
[----:B-1----:R-:W-:-:S02]  /*164c0*/  MOV R4, R63 ;  /* 0x0000003f00047202 */ /* 0x002fc40000000f00 */
[----:B------:R-:W2:Y:S04]  /*164d0*/  LDL.LU.64 R62, [R1+0x580] ;  /* 0x00058000013e7983 */ /* 0x000ea80000300a00 */
[----:B------:R1:W-:Y:S04]  /*164e0*/  STL [R1+0x2f4], R4 ;  /* 0x0002f40401007387 */ /* 0x0003e80000100800 */
[----:B---3--:R3:W-:Y:S01]  /*164f0*/  STL [R1+0x300], R78 ;  /* 0x0003004e01007387 */ /* 0x0087e20000100800 */
[----:B-1----:R-:W-:-:S05]  /*16500*/  IMAD.MOV.U32 R4, RZ, RZ, R79 ;  /* 0x000000ffff047224 */ /* 0x002fca00078e004f */
[----:B------:R1:W-:Y:S01]  /*16510*/  STL [R1+0x2fc], R4 ;  /* 0x0002fc0401007387 */ /* 0x0003e20000100800 */
[----:B---3--:R-:W-:Y:S02]  /*16520*/  IMAD.MOV.U32 R78, RZ, RZ, R82 ;  /* 0x000000ffff4e7224 */ /* 0x008fe400078e0052 */
[----:B------:R-:W-:Y:S02]  /*16530*/  IMAD.MOV.U32 R79, RZ, RZ, R83 ;  /* 0x000000ffff4f7224 */ /* 0x000fe400078e0053 */
[----:B------:R-:W-:Y:S02]  /*16540*/  IMAD.MOV.U32 R82, RZ, RZ, R94 ;  /* 0x000000ffff527224 */ /* 0x000fe400078e005e */
[----:B------:R-:W-:Y:S02]  /*16550*/  IMAD.MOV.U32 R83, RZ, RZ, R95 ;  /* 0x000000ffff537224 */ /* 0x000fe400078e005f */
[----:B------:R-:W3:Y:S01]  /*16560*/  LDL.LU.64 R94, [R1+0x610] ;  /* 0x00061000015e7983 */ /* 0x000ee20000300a00 */
[----:B-1----:R-:W-:-:S03]  /*16570*/  IMAD.MOV.U32 R4, RZ, RZ, R67 ;  /* 0x000000ffff047224 */ /* 0x002fc600078e0043 */
[----:B------:R1:W-:Y:S04]  /*16580*/  STL [R1+0x308], R66 ;  /* 0x0003084201007387 */ /* 0x0003e80000100800 */
[----:B------:R1:W-:Y:S04]  /*16590*/  STL [R1+0x304], R4 ;  /* 0x0003040401007387 */ /* 0x0003e80000100800 */
[----:B----4-:R-:W-:Y:S01]  /*165a0*/  STL [R1+0x310], R56 ;  /* 0x0003103801007387 */ /* 0x010fe20000100800 */
[----:B-1----:R-:W-:Y:S01]  /*165b0*/  IMAD.MOV.U32 R66, RZ, RZ, R98 ;  /* 0x000000ffff427224 */ /* 0x002fe200078e0062 */
[----:B------:R-:W-:Y:S01]  /*165c0*/  MOV R67, R99 ;  /* 0x0000006300437202 */ /* 0x000fe20000000f00 */
[----:B------:R-:W-:-:S02]  /*165d0*/  IMAD.MOV.U32 R98, RZ, RZ, R110 ;  /* 0x000000ffff627224 */ /* 0x000fc400078e006e */
[----:B------:R-:W-:Y:S02]  /*165e0*/  IMAD.MOV.U32 R99, RZ, RZ, R111 ;  /* 0x000000ffff637224 */ /* 0x000fe400078e006f */
[----:B------:R-:W4:Y:S01]  /*165f0*/  LDL.LU.64 R110, [R1+0x5a0] ;  /* 0x0005a000016e7983 */ /* 0x000f220000300a00 */
[----:B------:R-:W-:-:S03]  /*16600*/  IMAD.MOV.U32 R4, RZ, RZ, R57 ;  /* 0x000000ffff047224 */ /* 0x000fc600078e0039 */
[----:B------:R1:W-:Y:S04]  /*16610*/  STL [R1+0x318], R114 ;  /* 0x0003187201007387 */ /* 0x0003e80000100800 */
[----:B------:R1:W-:Y:S02]  /*16620*/  STL [R1+0x30c], R4 ;  /* 0x00030c0401007387 */ /* 0x0003e40000100800 */
[----:B-1----:R-:W-:Y:S02]  /*16630*/  IMAD.MOV.U32 R114, RZ, RZ, R126 ;  /* 0x000000ffff727224 */ /* 0x002fe400078e007e */
[----:B------:R-:W-:Y:S02]  /*16640*/  IMAD.MOV.U32 R4, RZ, RZ, R115 ;  /* 0x000000ffff047224 */ /* 0x000fe400078e0073 */
[----:B------:R-:W-:-:S02]  /*16650*/  IMAD.MOV.U32 R115, RZ, RZ, R127 ;  /* 0x000000ffff737224 */ /* 0x000fc400078e007f */
[----:B------:R-:W4:Y:S04]  /*16660*/  LDL.LU.64 R126, [R1+0x628] ;  /* 0x00062800017e7983 */ /* 0x000f280000300a00 */
[----:B------:R2:W-:Y:S02]  /*16670*/  STL [R1+0x314], R4 ;  /* 0x0003140401007387 */ /* 0x0005e40000100800 */
[----:B--2---:R-:W-:Y:S02]  /*16680*/  IMAD.MOV.U32 R4, RZ, RZ, R59 ;  /* 0x000000ffff047224 */ /* 0x004fe400078e003b */
[----:B------:R-:W-:Y:S04]  /*16690*/  STL [R1+0x320], R58 ;  /* 0x0003203a01007387 */ /* 0x000fe80000100800 */
[----:B------:R1:W-:Y:S04]  /*166a0*/  STL [R1+0x31c], R4 ;  /* 0x00031c0401007387 */ /* 0x0003e80000100800 */
[----:B------:R2:W-:Y:S01]  /*166b0*/  STL [R1+0x328], R130 ;  /* 0x0003288201007387 */ /* 0x0005e20000100800 */
[----:B-1----:R-:W-:-:S03]  /*166c0*/  MOV R4, R131 ;  /* 0x0000008300047202 */ /* 0x002fc60000000f00 */
[----:B------:R-:W-:Y:S04]  /*166d0*/  STL [R1+0x330], R62 ;  /* 0x0003303e01007387 */ /* 0x000fe80000100800 */
[----:B------:R1:W-:Y:S04]  /*166e0*/  STL [R1+0x324], R4 ;  /* 0x0003240401007387 */ /* 0x0003e80000100800 */
[----:B--2---:R-:W2:Y:S01]  /*166f0*/  LDL.LU.64 R130, [R1+0x5b8] ;  /* 0x0005b80001827983 */ /* 0x004ea20000300a00 */
[----:B-1----:R-:W-:-:S05]  /*16700*/  IMAD.MOV.U32 R4, RZ, RZ, R63 ;  /* 0x000000ffff047224 */ /* 0x002fca00078e003f */
[----:B------:R1:W-:Y:S04]  /*16710*/  STL [R1+0x32c], R4 ;  /* 0x00032c0401007387 */ /* 0x0003e80000100800 */
[----:B------:R3:W-:Y:S01]  /*16720*/  STL [R1+0x338], R82 ;  /* 0x0003385201007387 */ /* 0x0007e20000100800 */
[----:B-1----:R-:W-:-:S03]  /*16730*/  IMAD.MOV.U32 R4, RZ, RZ, R83 ;  /* 0x000000ffff047224 */ /* 0x002fc600078e0053 */
[----:B---3--:R-:W3:Y:S04]  /*16740*/  LDL.LU.64 R82, [R1+0x640] ;  /* 0x0006400001527983 */ /* 0x008ee80000300a00 */
[----:B------:R1:W-:Y:S04]  /*16750*/  STL [R1+0x334], R4 ;  /* 0x0003340401007387 */ /* 0x0003e80000100800 */
[----:B------:R1:W-:Y:S02]  /*16760*/  STL [R1+0x340], R94 ;  /* 0x0003405e01007387 */ /* 0x0003e40000100800 */
[----:B-1----:R-:W-:-:S02]  /*16770*/  IMAD.MOV.U32 R4, RZ, RZ, R95 ;  /* 0x000000ffff047224 */ /* 0x002fc400078e005f */
[----:B------:R-:W-:Y:S04]  /*16780*/  STL [R1+0x348], R66 ;  /* 0x0003484201007387 */ /* 0x000fe80000100800 */
[----:B------:R1:W-:Y:S01]  /*16790*/  STL [R1+0x33c], R4 ;  /* 0x00033c0401007387 */ /* 0x0003e20000100800 */
[----:B------:R-:W-:Y:S02]  /*167a0*/  IMAD.MOV.U32 R94, RZ, RZ, R98 ;  /* 0x000000ffff5e7224 */ /* 0x000fe400078e0062 */
[----:B------:R-:W-:Y:S02]  /*167b0*/  IMAD.MOV.U32 R95, RZ, RZ, R99 ;  /* 0x000000ffff5f7224 */ /* 0x000fe400078e0063 */
[----:B------:R-:W3:Y:S01]  /*167c0*/  LDL.LU.64 R98, [R1+0x5d0] ;  /* 0x0005d00001627983 */ /* 0x000ee20000300a00 */
[----:B-1----:R-:W-:-:S03]  /*167d0*/  IMAD.MOV.U32 R4, RZ, RZ, R67 ;  /* 0x000000ffff047224 */ /* 0x002fc600078e0043 */
[----:B----4-:R-:W-:Y:S04]  /*167e0*/  STL [R1+0x350], R110 ;  /* 0x0003506e01007387 */ /* 0x010fe80000100800 */
[----:B------:R1:W-:Y:S04]  /*167f0*/  STL [R1+0x344], R4 ;  /* 0x0003440401007387 */ /* 0x0003e80000100800 */
[----:B------:R-:W-:Y:S01]  /*16800*/  STL [R1+0x358], R70 ;  /* 0x0003584601007387 */ /* 0x000fe20000100800 */
[----:B-1----:R-:W-:Y:S01]  /*16810*/  IMAD.MOV.U32 R4, RZ, RZ, R111 ;  /* 0x000000ffff047224 */ /* 0x002fe200078e006f */
[----:B------:R-:W-:Y:S01]  /*16820*/  MOV R110, R114 ;  /* 0x00000072006e7202 */ /* 0x000fe20000000f00 */
[----:B------:R-:W-:-:S03]  /*16830*/  IMAD.MOV.U32 R111, RZ, RZ, R115 ;  /* 0x000000ffff6f7224 */ /* 0x000fc600078e0073 */
[----:B------:R1:W-:Y:S04]  /*16840*/  STL [R1+0x34c], R4 ;  /* 0x00034c0401007387 */ /* 0x0003e80000100800 */
[----:B------:R-:W4:Y:S01]  /*16850*/  LDL.LU.64 R114, [R1+0x658] ;  /* 0x0006580001727983 */ /* 0x000f220000300a00 */
[----:B-1----:R-:W-:-:S03]  /*16860*/  IMAD.MOV.U32 R4, RZ, RZ, R71 ;  /* 0x000000ffff047224 */ /* 0x002fc600078e0047 */
[----:B------:R-:W-:Y:S04]  /*16870*/  STL [R1+0x360], R126 ;  /* 0x0003607e01007387 */ /* 0x000fe80000100800 */
[----:B------:R1:W-:Y:S04]  /*16880*/  STL [R1+0x354], R4 ;  /* 0x0003540401007387 */ /* 0x0003e80000100800 */
[----:B------:R-:W-:Y:S01]  /*16890*/  STL [R1+0x368], R74 ;  /* 0x0003684a01007387 */ /* 0x000fe20000100800 */
[----:B-1----:R-:W-:-:S05]  /*168a0*/  IMAD.MOV.U32 R4, RZ, RZ, R127 ;  /* 0x000000ffff047224 */ /* 0x002fca00078e007f */
[----:B------:R1:W-:Y:S04]  /*168b0*/  STL [R1+0x35c], R4 ;  /* 0x00035c0401007387 */ /* 0x0003e80000100800 */
[----:B------:R-:W4:Y:S01]  /*168c0*/  LDL.LU.64 R126, [R1+0x5e8] ;  /* 0x0005e800017e7983 */ /* 0x000f220000300a00 */
[----:B-1----:R-:W-:-:S03]  /*168d0*/  IMAD.MOV.U32 R4, RZ, RZ, R75 ;  /* 0x000000ffff047224 */ /* 0x002fc600078e004b */
[----:B--2---:R-:W-:Y:S04]  /*168e0*/  STL [R1+0x370], R130 ;  /* 0x0003708201007387 */ /* 0x004fe80000100800 */
[----:B------:R1:W-:Y:S02]  /*168f0*/  STL [R1+0x364], R4 ;  /* 0x0003640401007387 */ /* 0x0003e40000100800 */
[----:B-1----:R-:W-:Y:S02]  /*16900*/  IMAD.MOV.U32 R4, RZ, RZ, R131 ;  /* 0x000000ffff047224 */ /* 0x002fe400078e0083 */
[----:B------:R-:W-:Y:S02]  /*16910*/  IMAD.MOV.U32 R130, RZ, RZ, R158 ;  /* 0x000000ffff827224 */ /* 0x000fe400078e009e */
[----:B------:R-:W-:Y:S01]  /*16920*/  IMAD.MOV.U32 R131, RZ, RZ, R159 ;  /* 0x000000ffff837224 */ /* 0x000fe200078e009f */
[----:B------:R1:W-:Y:S04]  /*16930*/  STL [R1+0x36c], R4 ;  /* 0x00036c0401007387 */ /* 0x0003e80000100800 */
[----:B------:R-:W-:Y:S04]  /*16940*/  STL [R1+0x378], R78 ;  /* 0x0003784e01007387 */ /* 0x000fe80000100800 */
[----:B------:R-:W2:Y:S01]  /*16950*/  LDL.LU.64 R158, [R1+0x668] ;  /* 0x00066800019e7983 */ /* 0x000ea20000300a00 */
[----:B-1----:R-:W-:-:S03]  /*16960*/  MOV R4, R79 ;  /* 0x0000004f00047202 */ /* 0x002fc60000000f00 */
[----:B---3--:R-:W-:Y:S04]  /*16970*/  STL [R1+0x380], R82 ;  /* 0x0003805201007387 */ /* 0x008fe80000100800 */
[----:B------:R1:W-:Y:S02]  /*16980*/  STL [R1+0x374], R4 ;  /* 0x0003740401007387 */ /* 0x0003e40000100800 */
[----:B-1----:R-:W-:Y:S02]  /*16990*/  IMAD.MOV.U32 R4, RZ, RZ, R83 ;  /* 0x000000ffff047224 */ /* 0x002fe400078e0053 */
[----:B------:R-:W-:Y:S02]  /*169a0*/  IMAD.MOV.U32 R82, RZ, RZ, R86 ;  /* 0x000000ffff527224 */ /* 0x000fe400078e0056 */
[----:B------:R-:W-:Y:S01]  /*169b0*/  IMAD.MOV.U32 R83, RZ, RZ, R87 ;  /* 0x000000ffff537224 */ /* 0x000fe200078e0057 */
[----:B------:R1:W-:Y:S04]  /*169c0*/  STL [R1+0x37c], R4 ;  /* 0x00037c0401007387 */ /* 0x0003e80000100800 */
[----:B------:R3:W-:Y:S04]  /*169d0*/  STL [R1+0x388], R90 ;  /* 0x0003885a01007387 */ /* 0x0007e80000100800 */
[----:B------:R-:W2:Y:S01]  /*169e0*/  LDL.LU.64 R86, [R1+0x600] ;  /* 0x0006000001567983 */ /* 0x000ea20000300a00 */
[----:B-1----:R-:W-:-:S05]  /*169f0*/  IMAD.MOV.U32 R4, RZ, RZ, R91 ;  /* 0x000000ffff047224 */ /* 0x002fca00078e005b */
[----:B------:R1:W-:Y:S01]  /*16a00*/  STL [R1+0x384], R4 ;  /* 0x0003840401007387 */ /* 0x0003e20000100800 */
[----:B---3--:R-:W-:Y:S02]  /*16a10*/  IMAD.MOV.U32 R90, RZ, RZ, R94 ;  /* 0x000000ffff5a7224 */ /* 0x008fe400078e005e */
[----:B------:R-:W-:Y:S01]  /*16a20*/  IMAD.MOV.U32 R91, RZ, RZ, R95 ;  /* 0x000000ffff5b7224 */ /* 0x000fe200078e005f */
[----:B------:R3:W-:Y:S04]  /*16a30*/  STL [R1+0x390], R98 ;  /* 0x0003906201007387 */ /* 0x0007e80000100800 */
[----:B------:R-:W2:Y:S01]  /*16a40*/  LDL.LU.64 R94, [R1+0x678] ;  /* 0x00067800015e7983 */ /* 0x000ea20000300a00 */
[----:B-1----:R-:W-:-:S05]  /*16a50*/  IMAD.MOV.U32 R4, RZ, RZ, R99 ;  /* 0x000000ffff047224 */ /* 0x002fca00078e0063 */
[----:B------:R1:W-:Y:S01]  /*16a60*/  STL [R1+0x38c], R4 ;  /* 0x00038c0401007387 */ /* 0x0003e20000100800 */
[----:B---3--:R-:W-:Y:S01]  /*16a70*/  MOV R98, R102 ;  /* 0x0000006600627202 */ /* 0x008fe20000000f00 */
[----:B------:R-:W-:Y:S02]  /*16a80*/  IMAD.MOV.U32 R99, RZ, RZ, R103 ;  /* 0x000000ffff637224 */ /* 0x000fe400078e0067 */
[----:B------:R3:W-:Y:S04]  /*16a90*/  STL [R1+0x398], R106 ;  /* 0x0003986a01007387 */ /* 0x0007e80000100800 */
[----:B------:R-:W2:Y:S01]  /*16aa0*/  LDL.LU.64 R102, [R1+0x618] ;  /* 0x0006180001667983 */ /* 0x000ea20000300a00 */
[----:B-1----:R-:W-:-:S05]  /*16ab0*/  IMAD.MOV.U32 R4, RZ, RZ, R107 ;  /* 0x000000ffff047224 */ /* 0x002fca00078e006b */
[----:B------:R1:W-:Y:S01]  /*16ac0*/  STL [R1+0x394], R4 ;  /* 0x0003940401007387 */ /* 0x0003e20000100800 */
[----:B---3--:R-:W-:Y:S02]  /*16ad0*/  IMAD.MOV.U32 R106, RZ, RZ, R110 ;  /* 0x000000ffff6a7224 */ /* 0x008fe400078e006e */
[----:B------:R-:W-:Y:S01]  /*16ae0*/  IMAD.MOV.U32 R107, RZ, RZ, R111 ;  /* 0x000000ffff6b7224 */ /* 0x000fe200078e006f */
[----:B----4-:R3:W-:Y:S04]  /*16af0*/  STL [R1+0x3a0], R114 ;  /* 0x0003a07201007387 */ /* 0x0107e80000100800 */
[----:B------:R-:W4:Y:S01]  /*16b00*/  LDL.LU.64 R110, [R1+0x680] ;  /* 0x00068000016e7983 */ /* 0x000f220000300a00 */
[----:B-1----:R-:W-:-:S05]  /*16b10*/  IMAD.MOV.U32 R4, RZ, RZ, R115 ;  /* 0x000000ffff047224 */ /* 0x002fca00078e0073 */
[----:B------:R1:W-:Y:S01]  /*16b20*/  STL [R1+0x39c], R4 ;  /* 0x00039c0401007387 */ /* 0x0003e20000100800 */
[----:B---3--:R-:W-:Y:S02]  /*16b30*/  IMAD.MOV.U32 R114, RZ, RZ, R118 ;  /* 0x000000ffff727224 */ /* 0x008fe400078e0076 */
[----:B------:R-:W-:Y:S01]  /*16b40*/  IMAD.MOV.U32 R115, RZ, RZ, R119 ;  /* 0x000000ffff737224 */ /* 0x000fe200078e0077 */
[----:B------:R3:W-:Y:S04]  /*16b50*/  STL [R1+0x3a8], R122 ;  /* 0x0003a87a01007387 */ /* 0x0007e80000100800 */
[----:B------:R-:W4:Y:S01]  /*16b60*/  LDL.LU.64 R118, [R1+0x630] ;  /* 0x0006300001767983 */ /* 0x000f220000300a00 */
[----:B-1----:R-:W-:-:S05]  /*16b70*/  MOV R4, R123 ;  /* 0x0000007b00047202 */ /* 0x002fca0000000f00 */
[----:B------:R1:W-:Y:S01]  /*16b80*/  STL [R1+0x3a4], R4 ;  /* 0x0003a40401007387 */ /* 0x0003e20000100800 */
[----:B---3--:R-:W-:Y:S02]  /*16b90*/  IMAD.MOV.U32 R122, RZ, RZ, R128 ;  /* 0x000000ffff7a7224 */ /* 0x008fe400078e0080 */
[----:B------:R-:W-:Y:S01]  /*16ba0*/  IMAD.MOV.U32 R123, RZ, RZ, R129 ;  /* 0x000000ffff7b7224 */ /* 0x000fe200078e0081 */
[----:B------:R3:W-:Y:S04]  /*16bb0*/  STL [R1+0x3b0], R126 ;  /* 0x0003b07e01007387 */ /* 0x0007e80000100800 */
[----:B------:R-:W4:Y:S01]  /*16bc0*/  LDL.LU.64 R128, [R1+0x688] ;  /* 0x0006880001807983 */ /* 0x000f220000300a00 */
[----:B-1----:R-:W-:-:S03]  /*16bd0*/  IMAD.MOV.U32 R4, RZ, RZ, R127 ;  /* 0x000000ffff047224 */ /* 0x002fc600078e007f */
[----:B---3--:R-:W3:Y:S04]  /*16be0*/  LDL.LU.64 R126, [R1+0x670] ;  /* 0x00067000017e7983 */ /* 0x008ee80000300a00 */
[----:B------:R1:W-:Y:S04]  /*16bf0*/  STL [R1+0x3ac], R4 ;  /* 0x0003ac0401007387 */ /* 0x0003e80000100800 */
[----:B------:R2:W-:Y:S01]  /*16c00*/  STL [R1+0x3b8], R130 ;  /* 0x0003b88201007387 */ /* 0x0005e20000100800 */
[----:B-1----:R-:W-:-:S03]  /*16c10*/  IMAD.MOV.U32 R4, RZ, RZ, R131 ;  /* 0x000000ffff047224 */ /* 0x002fc600078e0083 */
[----:B--2---:R-:W-:Y:S04]  /*16c20*/  STL [R1+0x3c0], R158 ;  /* 0x0003c09e01007387 */ /* 0x004fe80000100800 */
[----:B------:R1:W-:Y:S04]  /*16c30*/  STL [R1+0x3b4], R4 ;  /* 0x0003b40401007387 */ /* 0x0003e80000100800 */
[----:B------:R-:W2:Y:S01]  /*16c40*/  LDL.LU.64 R130, [R1+0x648] ;  /* 0x0006480001827983 */ /* 0x000ea20000300a00 */
[----:B-1----:R-:W-:-:S03]  /*16c50*/  IMAD.MOV.U32 R4, RZ, RZ, R159 ;  /* 0x000000ffff047224 */ /* 0x002fc600078e009f */
[----:B------:R-:W2:Y:S04]  /*16c60*/  LDL.LU.64 R158, [R1+0x438] ;  /* 0x00043800019e7983 */ /* 0x000ea80000300a00 */
[----:B------:R1:W-:Y:S04]  /*16c70*/  STL [R1+0x3bc], R4 ;  /* 0x0003bc0401007387 */ /* 0x0003e80000100800 */
[----:B------:R-:W-:Y:S01]  /*16c80*/  STL [R1+0x3c8], R82 ;  /* 0x0003c85201007387 */ /* 0x000fe20000100800 */
[----:B-1----:R-:W-:-:S03]  /*16c90*/  IMAD.MOV.U32 R4, RZ, RZ, R83 ;  /* 0x000000ffff047224 */ /* 0x002fc600078e0053 */
[----:B------:R-:W-:Y:S04]  /*16ca0*/  STL [R1+0x3d0], R86 ;  /* 0x0003d05601007387 */ /* 0x000fe80000100800 */
[----:B------:R1:W-:Y:S04]  /*16cb0*/  STL [R1+0x3c4], R4 ;  /* 0x0003c40401007387 */ /* 0x0003e80000100800 */
[----:B------:R-:W-:Y:S01]  /*16cc0*/  STL [R1+0x3d8], R90 ;  /* 0x0003d85a01007387 */ /* 0x000fe20000100800 */
[----:B-1----:R-:W-:-:S05]  /*16cd0*/  IMAD.MOV.U32 R4, RZ, RZ, R87 ;  /* 0x000000ffff047224 */ /* 0x002fca00078e0057 */
        /* <DEDUP_REMOVED lines=9> */
[----:B------:R1:W-:Y:S04]  /*16d70*/  STL [R1+0x3e4], R4 ;  /* 0x0003e40401007387 */ /* 0x0003e80000100800 */
[----:B------:R-:W-:Y:S01]  /*16d80*/  STL [R1+0x3f8], R106 ;  /* 0x0003f86a01007387 */ /* 0x000fe20000100800 */
[----:B-1----:R-:W-:-:S05]  /*16d90*/  IMAD.MOV.U32 R4, RZ, RZ, R103 ;  /* 0x000000ffff047224 */ /* 0x002fca00078e0067 */
[----:B------:R1:W-:Y:S04]  /*16da0*/  STL [R1+0x3ec], R4 ;  /* 0x0003ec0401007387 */ /* 0x0003e80000100800 */
[----:B----4-:R-:W-:Y:S01]  /*16db0*/  STL [R1+0x400], R110 ;  /* 0x0004006e01007387 */ /* 0x010fe20000100800 */
        /* <DEDUP_REMOVED lines=12> */
[----:B-1----:R-:W-:-:S05]  /*16e80*/  MOV R4, R123 ;  /* 0x0000007b00047202 */ /* 0x002fca0000000f00 */
[----:B------:R1:W-:Y:S02]  /*16e90*/  STL [R1+0x414], R4 ;  /* 0x0004140401007387 */ /* 0x0003e40000100800 */
[----:B-1----:R-:W-:Y:S02]  /*16ea0*/  IMAD.MOV.U32 R4, RZ, RZ, R129 ;  /* 0x000000ffff047224 */ /* 0x002fe400078e0081 */
[----:B------:R-:W1:Y:S01]  /*16eb0*/  LDC R129, c[0x0][0x3a0] ;  /* 0x0000e800ff817b82 */ /* 0x000e620000000800 */
[----:B---3--:R-:W-:Y:S04]  /*16ec0*/  STL [R1+0x428], R126 ;  /* 0x0004287e01007387 */ /* 0x008fe80000100800 */
[----:B------:R3:W-:Y:S02]  /*16ed0*/  STL [R1+0x41c], R4 ;  /* 0x00041c0401007387 */ /* 0x0007e40000100800 */
[----:B---3--:R-:W-:-:S02]  /*16ee0*/  IMAD.MOV.U32 R4, RZ, RZ, R127 ;  /* 0x000000ffff047224 */ /* 0x008fc400078e007f */
[----:B-1----:R-:W-:-:S05]  /*16ef0*/  VIADD R129, R129, 0x3f ;  /* 0x0000003f81817836 */ /* 0x002fca0000000000 */
[----:B------:R-:W-:-:S04]  /*16f00*/  SHF.R.S32.HI R166, RZ, 0x1f, R129 ;  /* 0x0000001fffa67819 */ /* 0x000fc80000011481 */
[----:B------:R-:W-:Y:S01]  /*16f10*/  LEA.HI R166, R166, R129, RZ, 0x6 ;  /* 0x00000081a6a67211 */ /* 0x000fe200078f30ff */
[----:B------:R-:W-:Y:S01]  /*16f20*/  UMOV UR17, 0x1 ;  /* 0x0000000100117882 */ /* 0x000fe20000000000 */
[----:B------:R-:W-:Y:S01]  /*16f30*/  UMOV UR18, 0x3 ;  /* 0x0000000300127882 */ /* 0x000fe20000000000 */
[----:B------:R-:W-:Y:S01]  /*16f40*/  UMOV UR7, URZ ;  /* 0x000000ff00077c82 */ /* 0x000fe20008000000 */
[----:B------:R-:W-:Y:S01]  /*16f50*/  UMOV UR8, URZ ;  /* 0x000000ff00087c82 */ /* 0x000fe20008000000 */
[----:B------:R-:W-:Y:S01]  /*16f60*/  UMOV UR5, URZ ;  /* 0x000000ff00057c82 */ /* 0x000fe20008000000 */
[----:B--2---:R-:W-:Y:S04]  /*16f70*/  STL [R1+0x430], R130 ;  /* 0x0004308201007387 */ /* 0x004fe80000100800 */
[----:B------:R1:W-:Y:S01]  /*16f80*/  STL [R1+0x424], R4 ;  /* 0x0004240401007387 */ /* 0x0003e20000100800 */
[----:B------:R-:W-:-:S02]  /*16f90*/  IMAD.MOV.U32 R5, RZ, RZ, R159 ;  /* 0x000000ffff057224 */ /* 0x000fc400078e009f */
[----:B-1----:R-:W-:-:S05]  /*16fa0*/  IMAD.MOV.U32 R4, RZ, RZ, R131 ;  /* 0x000000ffff047224 */ /* 0x002fca00078e0083 */
[----:B------:R1:W-:Y:S04]  /*16fb0*/  STL [R1+0x42c], R4 ;  /* 0x00042c0401007387 */ /* 0x0003e80000100800 */
[----:B------:R-:W-:Y:S01]  /*16fc0*/  STL [R1+0x438], R158 ;  /* 0x0004389e01007387 */ /* 0x000fe20000100800 */
[----:B-1----:R-:W-:-:S03]  /*16fd0*/  SHF.R.S32.HI R4, RZ, 0x6, R166 ;  /* 0x00000006ff047819 */ /* 0x002fc600000114a6 */
[----:B------:R1:W-:Y:S02]  /*16fe0*/  STL [R1+0x434], R5 ;  /* 0x0004340501007387 */ /* 0x0003e40000100800 */
[----:B-1----:R-:W-:-:S05]  /*16ff0*/  VIMNMX R5, PT, PT, R4, 0x2, !PT ;  /* 0x0000000204057848 */ /* 0x002fca0007fe0100 */
[----:B------:R-:W-:-:S05]  /*17000*/  VIADD R5, R5, 0xfffffffe ;  /* 0xfffffffe05057836 */ /* 0x000fca0000000000 */
[----:B------:R1:W-:Y:S01]  /*17010*/  STL [R1+0x43c], R5 ;  /* 0x00043c0501007387 */ /* 0x0003e20000100800 */
[----:B------:R-:W-:Y:S02]  /*17020*/  VIADD R6, R4, 0xfffffffc ;  /* 0xfffffffc04067836 */ /* 0x000fe40000000000 */
[----:B------:R-:W-:Y:S02]  /*17030*/  HFMA2 R4, -RZ, RZ, 0, 0 ;  /* 0x00000000ff047431 */ /* 0x000fe400000001ff */
[----:B------:R-:W-:-:S07]  /*17040*/  IMAD.MOV.U32 R166, RZ, RZ, RZ ;  /* 0x000000ffffa67224 */ /* 0x000fce00078e00ff */
.L_x_11:
[----:B------:R-:W-:Y:S01]  /*17050*/  IMAD.U32 R4, R4, -0x80000000, RZ ;  /* 0x8000000004047824 */ /* 0x000fe200078e00ff */
[----:B------:R-:W-:-:S03]  /*17060*/  UIADD3 UR8, UPT, UPT, UR8, 0x1, URZ ;  /* 0x0000000108087890 */ /* 0x000fc6000fffe0ff */
[----:B------:R-:W2:Y:S01]  /*17070*/  SYNCS.PHASECHK.TRANS64.TRYWAIT P3, [UR4], R4 ;  /* 0x00000004ff0075a7 */ /* 0x000ea20008061104 */
[----:B------:R-:W-:-:S04]  /*17080*/  UISETP.GT.AND UP1, UPT, UR8, 0x2, UPT ;  /* 0x000000020800788c */ /* 0x000fc8000bf24270 */
[----:B------:R-:W-:-:S04]  /*17090*/  USEL UR8, UR8, URZ, !UP1 ;  /* 0x000000ff08087287 */ /* 0x000fc8000c800000 */
[----:B------:R-:W-:Y:S01]  /*170a0*/  ULEA UR19, UR8, UR9, 0x10 ;  /* 0x0000000908137291 */ /* 0x000fe2000f8e80ff */
[----:B--2---:R-:W-:Y:S11]  /*170b0*/  @!P3 BRA `(.L_x_9) ;  /* 0x000000e80020b947 */ /* 0x004ff60003800000 */
.L_x_17:
[----:B------:R-:W-:-:S04]  /*170c0*/  DEPBAR.LE SB0, 0x4 ;  /* 0x000081000000791a */ /* 0x000fc80000000000 */
[----:B------:R-:W-:Y:S01]  /*170d0*/  BAR.SYNC.DEFER_BLOCKING 0x0 ;  /* 0x0000000000007b1d */ /* 0x000fe20000010000 */
[----:B------:R-:W-:Y:S02]  /*170e0*/  UIADD3 UR7, UPT, UPT, UR7, 0x1, URZ ;  /* 0x0000000107077890 */ /* 0x000fe4000fffe0ff */
[----:B------:R-:W-:Y:S02]  /*170f0*/  ULEA UR4, UR17, UR9, 0x3 ;  /* 0x0000000911047291 */ /* 0x000fe4000f8e18ff */
[----:B------:R-:W-:Y:S02]  /*17100*/  UISETP.GT.AND UP1, UPT, UR7, 0x3, UPT ;  /* 0x000000030700788c */ /* 0x000fe4000bf24270 */
[----:B------:R-:W-:Y:S02]  /*17110*/  UIADD3 UR4, UPT, UPT, UR4, 0x50000, URZ ;  /* 0x0005000004047890 */ /* 0x000fe4000fffe0ff */
[----:B------:R-:W-:Y:S01]  /*17120*/  USEL UR7, UR7, URZ, !UP1 ;  /* 0x000000ff07077287 */ /* 0x000fe2000c800000 */
[----:B------:R-:W-:Y:S01]  /*17130*/  UMOV UR6, UR5 ;  /* 0x0000000500067c82 */ /* 0x000fe20008000000 */
[----:B------:R-:W2:Y:S04]  /*17140*/  LDSM.16.M88.4 R8, [R0+UR19+0x800] ;  /* 0x000800130008783b */ /* 0x000ea80008000200 */
[----:B------:R-:W3:Y:S04]  /*17150*/  LDSM.16.M88.4 R12, [R0+UR19+0x1800] ;  /* 0x00180013000c783b */ /* 0x000ee80008000200 */
[----:B------:R-:W4:Y:S04]  /*17160*/  LDSM.16.M88.4 R76, [R0+UR19+0x2000] ;  /* 0x00200013004c783b */ /* 0x000f280008000200 */
[----:B------:R-:W5:Y:S04]  /*17170*/  LDSM.16.M88.4 R72, [R0+UR19+0x1000] ;  /* 0x001000130048783b */ /* 0x000f680008000200 */
[----:B------:R-:W1:Y:S04]  /*17180*/  LDSM.16.M88.4 R68, [R0+UR19] ;  /* 0x000000130044783b */ /* 0x000e680008000200 */
[----:B------:R-:W1:Y:S04]  /*17190*/  LDSM.16.M88.4 R16, [R0+UR19+0x2800] ;  /* 0x002800130010783b */ /* 0x000e680008000200 */
[----:B------:R-:W1:Y:S04]  /*171a0*/  LDSM.16.M88.4 R20, [R0+UR19+0x3800] ;  /* 0x003800130014783b */ /* 0x000e680008000200 */
[----:B------:R-:W1:Y:S04]  /*171b0*/  LDSM.16.M88.4 R24, [R0+UR19+0x4800] ;  /* 0x004800130018783b */ /* 0x000e680008000200 */
[----:B------:R-:W1:Y:S04]  /*171c0*/  LDSM.16.M88.4 R88, [R0+UR19+0x5000] ;  /* 0x005000130058783b */ /* 0x000e680008000200 */
[----:B------:R-:W1:Y:S04]  /*171d0*/  LDSM.16.M88.4 R84, [R0+UR19+0x4000] ;  /* 0x004000130054783b */ /* 0x000e680008000200 */
[----:B------:R-:W1:Y:S01]  /*171e0*/  LDSM.16.M88.4 R80, [R0+UR19+0x3000] ;  /* 0x003000130050783b */ /* 0x000e620008000200 */
[----:B--2---:R-:W-:Y:S01]  /*171f0*/  MOV R7, R10 ;  /* 0x0000000a00077202 */ /* 0x004fe20000000f00 */
[----:B------:R-:W-:-:S02]  /*17200*/  IMAD.MOV.U32 R6, RZ, RZ, R8 ;  /* 0x000000ffff067224 */ /* 0x000fc400078e0008 */
[----:B------:R-:W2:Y:S01]  /*17210*/  LDSM.16.M88.4 R28, [R0+UR19+0x5800] ;  /* 0x00580013001c783b */ /* 0x000ea20008000200 */
[----:B---3--:R-:W-:-:S03]  /*17220*/  IMAD.MOV.U32 R10, RZ, RZ, R12 ;  /* 0x000000ffff0a7224 */ /* 0x008fc600078e000c */
[----:B------:R-:W3:Y:S01]  /*17230*/  LDSM.16.M88.4 R32, [R0+UR19+0x6800] ;  /* 0x006800130020783b */ /* 0x000ee20008000200 */
[----:B----4-:R-:W-:Y:S02]  /*17240*/  IMAD.MOV.U32 R12, RZ, RZ, R76 ;  /* 0x000000ffff0c7224 */ /* 0x010fe400078e004c */
[----:B------:R-:W-:Y:S01]  /*17250*/  IMAD.MOV.U32 R76, RZ, RZ, R77 ;  /* 0x000000ffff4c7224 */ /* 0x000fe200078e004d */
[----:B------:R-:W4:Y:S01]  /*17260*/  LDSM.16.M88.4 R36, [R0+UR19+0x7800] ;  /* 0x007800130024783b */ /* 0x000f220008000200 */
[----:B-----5:R-:W-:Y:S02]  /*17270*/  IMAD.MOV.U32 R8, RZ, RZ, R72 ;  /* 0x000000ffff087224 */ /* 0x020fe400078e0048 */
[----:B------:R-:W-:Y:S01]  /*17280*/  IMAD.MOV.U32 R72, RZ, RZ, R73 ;  /* 0x000000ffff487224 */ /* 0x000fe200078e0049 */
[----:B------:R-:W5:Y:S01]  /*17290*/  LDSM.16.M88.4 R100, [R0+UR19+0x8000] ;  /* 0x008000130064783b */ /* 0x000f620008000200 */
[----:B-1----:R-:W-:Y:S02]  /*172a0*/  IMAD.MOV.U32 R4, RZ, RZ, R68 ;  /* 0x000000ffff047224 */ /* 0x002fe400078e0044 */
[----:B------:R-:W-:Y:S01]  /*172b0*/  IMAD.MOV.U32 R5, RZ, RZ, R70 ;  /* 0x000000ffff057224 */ /* 0x000fe200078e0046 */
[----:B------:R-:W1:Y:S01]  /*172c0*/  LDSM.16.M88.4 R96, [R0+UR19+0x7000] ;  /* 0x007000130060783b */ /* 0x000e620008000200 */
[----:B------:R-:W-:-:S02]  /*172d0*/  IMAD.MOV.U32 R77, RZ, RZ, R79 ;  /* 0x000000ffff4d7224 */ /* 0x000fc400078e004f */
[----:B------:R-:W-:Y:S01]  /*172e0*/  IMAD.MOV.U32 R68, RZ, RZ, R69 ;  /* 0x000000ffff447224 */ /* 0x000fe200078e0045 */
[----:B------:R-:W1:Y:S01]  /*172f0*/  LDSM.16.M88.4 R92, [R0+UR19+0x6000] ;  /* 0x00600013005c783b */ /* 0x000e620008000200 */
[----:B------:R-:W-:Y:S02]  /*17300*/  IMAD.MOV.U32 R70, RZ, RZ, R9 ;  /* 0x000000ffff467224 */ /* 0x000fe400078e0009 */
[----:B------:R-:W-:Y:S01]  /*17310*/  IMAD.MOV.U32 R73, RZ, RZ, R75 ;  /* 0x000000ffff497224 */ /* 0x000fe200078e004b */
[----:B------:R-:W1:Y:S01]  /*17320*/  LDSM.16.M88.4 R40, [R0+UR19+0x8800] ;  /* 0x008800130028783b */ /* 0x000e620008000200 */
[----:B------:R-:W-:Y:S01]  /*17330*/  IMAD.MOV.U32 R79, RZ, RZ, R19 ;  /* 0x000000ffff4f7224 */ /* 0x000fe200078e0013 */
[----:B------:R-:W-:Y:S01]  /*17340*/  MOV R19, R22 ;  /* 0x0000001600137202 */ /* 0x000fe20000000f00 */
[----:B------:R-:W-:Y:S01]  /*17350*/  IMAD.MOV.U32 R69, RZ, RZ, R71 ;  /* 0x000000ffff457224 */ /* 0x000fe200078e0047 */
[----:B------:R-:W1:Y:S01]  /*17360*/  LDSM.16.M88.4 R44, [R0+UR19+0x9800] ;  /* 0x00980013002c783b */ /* 0x000e620008000200 */
[----:B------:R-:W-:-:S02]  /*17370*/  IMAD.MOV.U32 R9, RZ, RZ, R74 ;  /* 0x000000ffff097224 */ /* 0x000fc400078e004a */
[----:B------:R-:W-:Y:S01]  /*17380*/  IMAD.MOV.U32 R75, RZ, RZ, R15 ;  /* 0x000000ffff4b7224 */ /* 0x000fe200078e000f */
[----:B------:R-:W1:Y:S01]  /*17390*/  LDSM.16.M88.4 R48, [R0+UR19+0xa800] ;  /* 0x00a800130030783b */ /* 0x000e620008000200 */
[----:B------:R-:W-:Y:S01]  /*173a0*/  IMAD.MOV.U32 R71, RZ, RZ, R11 ;  /* 0x000000ffff477224 */ /* 0x000fe200078e000b */
[----:B------:R-:W-:Y:S01]  /*173b0*/  MOV R15, R18 ;  /* 0x00000012000f7202 */ /* 0x000fe20000000f00 */
        /* <DEDUP_REMOVED lines=12> */
[----:B------:R-:W-:Y:S02]  /*17480*/  IMAD.MOV.U32 R20, RZ, RZ, R84 ;  /* 0x000000ffff147224 */ /* 0x000fe400078e0054 */
[----:B------:R-:W-:Y:S01]  /*17490*/  IMAD.MOV.U32 R88, RZ, RZ, R89 ;  /* 0x000000ffff587224 */ /* 0x000fe200078e0059 */
[----:B------:R-:W1:Y:S01]  /*174a0*/  LDSM.16.M88.4 R116, [R0+UR19+0xc000] ;  /* 0x00c000130074783b */ /* 0x000e620008000200 */
[----:B------:R-:W-:-:S02]  /*174b0*/  IMAD.MOV.U32 R16, RZ, RZ, R80 ;  /* 0x000000ffff107224 */ /* 0x000fc400078e0050 */
[----:B------:R-:W-:Y:S01]  /*174c0*/  IMAD.MOV.U32 R17, RZ, RZ, R82 ;  /* 0x000000ffff117224 */ /* 0x000fe200078e0052 */
[----:B------:R-:W-:Y:S01]  /*174d0*/  LDSM.16.M88.4 R120, [R0+UR19+0xd000] ;  /* 0x00d000130078783b */ /* 0x000fe20008000200 */
[----:B------:R-:W-:Y:S02]  /*174e0*/  IMAD.MOV.U32 R84, RZ, RZ, R85 ;  /* 0x000000ffff547224 */ /* 0x000fe400078e0055 */
[----:B------:R-:W-:Y:S01]  /*174f0*/  IMAD.MOV.U32 R89, RZ, RZ, R91 ;  /* 0x000000ffff597224 */ /* 0x000fe200078e005b */
[----:B------:R-:W-:Y:S01]  /*17500*/  LDSM.16.M88.4 R124, [R0+UR19+0xe000] ;  /* 0x00e00013007c783b */ /* 0x000fe20008000200 */
[----:B------:R-:W-:Y:S02]  /*17510*/  IMAD.MOV.U32 R80, RZ, RZ, R81 ;  /* 0x000000ffff507224 */ /* 0x000fe400078e0051 */
[----:B------:R-:W-:Y:S01]  /*17520*/  IMAD.MOV.U32 R82, RZ, RZ, R21 ;  /* 0x000000ffff527224 */ /* 0x000fe200078e0015 */
[----:B------:R-:W-:Y:S01]  /*17530*/  LDSM.16.M88.4 R128, [R0+UR19+0xf000] ;  /* 0x00f000130080783b */ /* 0x000fe20008000200 */
[----:B------:R-:W-:-:S02]  /*17540*/  IMAD.MOV.U32 R85, RZ, RZ, R87 ;  /* 0x000000ffff557224 */ /* 0x000fc400078e0057 */
[----:B--2---:R-:W-:Y:S01]  /*17550*/  IMAD.MOV.U32 R91, RZ, RZ, R31 ;  /* 0x000000ffff5b7224 */ /* 0x004fe200078e001f */
[----:B---3--:R-:W-:Y:S01]  /*17560*/  MOV R31, R34 ;  /* 0x00000022001f7202 */ /* 0x008fe20000000f00 */
[----:B------:R-:W-:Y:S01]  /*17570*/  IMAD.MOV.U32 R81, RZ, RZ, R83 ;  /* 0x000000ffff517224 */ /* 0x000fe200078e0053 */
[----:B------:R-:W-:Y:S01]  /*17580*/  LDSM.16.M88.4 R156, [R0+UR19+0xf800] ;  /* 0x00f80013009c783b */ /* 0x000fe20008000200 */
[----:B------:R-:W-:Y:S02]  /*17590*/  IMAD.MOV.U32 R21, RZ, RZ, R86 ;  /* 0x000000ffff157224 */ /* 0x000fe400078e0056 */
[----:B------:R-:W-:Y:S01]  /*175a0*/  IMAD.MOV.U32 R87, RZ, RZ, R27 ;  /* 0x000000ffff577224 */ /* 0x000fe200078e001b */
[----:B------:R-:W-:Y:S01]  /*175b0*/  MOV R27, R30 ;  /* 0x0000001e001b7202 */ /* 0x000fe20000000f00 */
[----:B------:R-:W-:Y:S01]  /*175c0*/  IMAD.MOV.U32 R83, RZ, RZ, R23 ;  /* 0x000000ffff537224 */ /* 0x000fe200078e0017 */
[----:B------:R-:W-:Y:S01]  /*175d0*/  MOV R23, R26 ;  /* 0x0000001a00177202 */ /* 0x000fe20000000f00 */
[----:B------:R-:W-:-:S02]  /*175e0*/  IMAD.MOV.U32 R86, RZ, RZ, R25 ;  /* 0x000000ffff567224 */ /* 0x000fc400078e0019 */
[----:B----4-:R-:W-:Y:S02]  /*175f0*/  IMAD.MOV.U32 R34, RZ, RZ, R36 ;  /* 0x000000ffff227224 */ /* 0x010fe400078e0024 */
[----:B------:R-:W-:Y:S02]  /*17600*/  IMAD.MOV.U32 R25, RZ, RZ, R90 ;  /* 0x000000ffff197224 */ /* 0x000fe400078e005a */
[----:B------:R-:W-:Y:S02]  /*17610*/  IMAD.MOV.U32 R30, RZ, RZ, R32 ;  /* 0x000000ffff1e7224 */ /* 0x000fe400078e0020 */
[----:B-----5:R-:W-:Y:S02]  /*17620*/  IMAD.MOV.U32 R36, RZ, RZ, R100 ;  /* 0x000000ffff247224 */ /* 0x020fe400078e0064 */
[----:B------:R-:W-:Y:S02]  /*17630*/  IMAD.MOV.U32 R26, RZ, RZ, R28 ;  /* 0x000000ffff1a7224 */ /* 0x000fe400078e001c */
[----:B------:R-:W-:-:S02]  /*17640*/  IMAD.MOV.U32 R90, RZ, RZ, R29 ;  /* 0x000000ffff5a7224 */ /* 0x000fc400078e001d */
[----:B-1----:R-:W-:Y:S02]  /*17650*/  IMAD.MOV.U32 R32, RZ, RZ, R96 ;  /* 0x000000ffff207224 */ /* 0x002fe400078e0060 */
        /* <DEDUP_REMOVED lines=8> */
[----:B------:R-:W-:Y:S01]  /*176e0*/  IMAD.MOV.U32 R103, RZ, RZ, R43 ;  /* 0x000000ffff677224 */ /* 0x000fe200078e002b */
[----:B------:R-:W-:Y:S01]  /*176f0*/  MOV R43, R46 ;  /* 0x0000002e002b7202 */ /* 0x000fe20000000f00 */
[----:B------:R-:W-:Y:S02]  /*17700*/  IMAD.MOV.U32 R93, RZ, RZ, R95 ;  /* 0x000000ffff5d7224 */ /* 0x000fe400078e005f */
[----:B------:R-:W-:-:S02]  /*17710*/  IMAD.MOV.U32 R33, RZ, RZ, R98 ;  /* 0x000000ffff217224 */ /* 0x000fc400078e0062 */
[----:B------:R-:W-:Y:S01]  /*17720*/  IMAD.MOV.U32 R99, RZ, RZ, R39 ;  /* 0x000000ffff637224 */ /* 0x000fe200078e0027 */
[----:B------:R-:W-:Y:S01]  /*17730*/  MOV R39, R42 ;  /* 0x0000002a00277202 */ /* 0x000fe20000000f00 */
        /* <DEDUP_REMOVED lines=12> */
[----:B------:R-:W-:Y:S01]  /*17800*/  IMAD.MOV.U32 R38, RZ, RZ, R40 ;  /* 0x000000ffff267224 */ /* 0x000fe200078e0028 */
[----:B------:R-:W1:Y:S01]  /*17810*/  LDSM.16.M88.4 R56, [R0+UR19+0xc800] ;  /* 0x00c800130038783b */ /* 0x000e620008000200 */
[----:B------:R-:W-:Y:S02]  /*17820*/  IMAD.MOV.U32 R102, RZ, RZ, R41 ;  /* 0x000000ffff667224 */ /* 0x000fe400078e0029 */
[----:B------:R-:W-:Y:S02]  /*17830*/  IMAD.MOV.U32 R44, RZ, RZ, R60 ;  /* 0x000000ffff2c7224 */ /* 0x000fe400078e003c */
[----:B------:R-:W-:Y:S02]  /*17840*/  IMAD.MOV.U32 R45, RZ, RZ, R62 ;  /* 0x000000ffff2d7224 */ /* 0x000fe400078e003e */
[----:B------:R-:W-:Y:S02]  /*17850*/  IMAD.MOV.U32 R108, RZ, RZ, R61 ;  /* 0x000000ffff6c7224 */ /* 0x000fe400078e003d */
[----:B------:R-:W-:-:S02]  /*17860*/  IMAD.MOV.U32 R109, RZ, RZ, R63 ;  /* 0x000000ffff6d7224 */ /* 0x000fc400078e003f */
[----:B------:R-:W-:Y:S01]  /*17870*/  IMAD.MOV.U32 R40, RZ, RZ, R64 ;  /* 0x000000ffff287224 */ /* 0x000fe200078e0040 */
[----:B------:R-:W2:Y:S01]  /*17880*/  LDSM.16.M88.4 R60, [R0+UR19+0xd800] ;  /* 0x00d80013003c783b */ /* 0x000ea20008000200 */
[----:B------:R-:W-:Y:S02]  /*17890*/  IMAD.MOV.U32 R41, RZ, RZ, R66 ;  /* 0x000000ffff297224 */ /* 0x000fe400078e0042 */
[----:B------:R-:W-:Y:S02]  /*178a0*/  IMAD.MOV.U32 R104, RZ, RZ, R65 ;  /* 0x000000ffff687224 */ /* 0x000fe400078e0041 */
[----:B------:R-:W-:Y:S02]  /*178b0*/  IMAD.MOV.U32 R105, RZ, RZ, R67 ;  /* 0x000000ffff697224 */ /* 0x000fe400078e0043 */
[----:B------:R-:W3:Y:S01]  /*178c0*/  LDSM.16.M88.4 R64, [R0+UR19+0xe800] ;  /* 0x00e800130040783b */ /* 0x000ee20008000200 */
[----:B------:R-:W-:Y:S01]  /*178d0*/  IMAD.MOV.U32 R107, RZ, RZ, R47 ;  /* 0x000000ffff6b7224 */ /* 0x000fe200078e002f */
[----:B------:R-:W-:Y:S01]  /*178e0*/  MOV R47, R50 ;  /* 0x00000032002f7202 */ /* 0x000fe20000000f00 */
[----:B------:R-:W-:-:S02]  /*178f0*/  IMAD.MOV.U32 R50, RZ, RZ, R52 ;  /* 0x000000ffff327224 */ /* 0x000fc400078e0034 */
        /* <DEDUP_REMOVED lines=8> */
[----:B-1----:R-:W-:Y:S01]  /*17980*/  IMAD.MOV.U32 R54, RZ, RZ, R56 ;  /* 0x000000ffff367224 */ /* 0x002fe200078e0038 */
[----:B------:R-:W-:Y:S01]  /*17990*/  MOV R55, R58 ;  /* 0x0000003a00377202 */ /* 0x000fe20000000f00 */
[----:B------:R-:W-:Y:S02]  /*179a0*/  IMAD.MOV.U32 R118, RZ, RZ, R57 ;  /* 0x000000ffff767224 */ /* 0x000fe400078e0039 */
[----:B------:R-:W-:Y:S02]  /*179b0*/  IMAD.MOV.U32 R119, RZ, RZ, R59 ;  /* 0x000000ffff777224 */ /* 0x000fe400078e003b */
[----:B------:R-:W-:Y:S02]  /*179c0*/  IMAD.MOV.U32 R56, RZ, RZ, R120 ;  /* 0x000000ffff387224 */ /* 0x000fe400078e0078 */
[----:B------:R-:W-:-:S02]  /*179d0*/  IMAD.MOV.U32 R57, RZ, RZ, R122 ;  /* 0x000000ffff397224 */ /* 0x000fc400078e007a */
[----:B------:R-:W-:Y:S02]  /*179e0*/  IMAD.MOV.U32 R120, RZ, RZ, R121 ;  /* 0x000000ffff787224 */ /* 0x000fe400078e0079 */
[----:B--2---:R-:W-:Y:S01]  /*179f0*/  IMAD.MOV.U32 R58, RZ, RZ, R60 ;  /* 0x000000ffff3a7224 */ /* 0x004fe200078e003c */
[----:B------:R-:W-:Y:S01]  /*17a00*/  MOV R59, R62 ;  /* 0x0000003e003b7202 */ /* 0x000fe20000000f00 */
[----:B------:R-:W-:Y:S02]  /*17a10*/  IMAD.MOV.U32 R122, RZ, RZ, R61 ;  /* 0x000000ffff7a7224 */ /* 0x000fe400078e003d */
[----:B------:R-:W-:Y:S02]  /*17a20*/  IMAD.MOV.U32 R60, RZ, RZ, R124 ;  /* 0x000000ffff3c7224 */ /* 0x000fe400078e007c */
[----:B------:R-:W-:Y:S02]  /*17a30*/  IMAD.MOV.U32 R121, RZ, RZ, R123 ;  /* 0x000000ffff797224 */ /* 0x000fe400078e007b */
[----:B---3--:R-:W-:-:S02]  /*17a40*/  IMAD.MOV.U32 R62, RZ, RZ, R64 ;  /* 0x000000ffff3e7224 */ /* 0x008fc400078e0040 */
[----:B------:R-:W-:Y:S02]  /*17a50*/  IMAD.MOV.U32 R61, RZ, RZ, R126 ;  /* 0x000000ffff3d7224 */ /* 0x000fe400078e007e */
[----:B------:R-:W-:Y:S02]  /*17a60*/  IMAD.MOV.U32 R124, RZ, RZ, R125 ;  /* 0x000000ffff7c7224 */ /* 0x000fe400078e007d */
[----:B------:R-:W-:Y:S02]  /*17a70*/  IMAD.MOV.U32 R64, RZ, RZ, R128 ;  /* 0x000000ffff407224 */ /* 0x000fe400078e0080 */
[----:B------:R-:W-:Y:S01]  /*17a80*/  IMAD.MOV.U32 R123, RZ, RZ, R63 ;  /* 0x000000ffff7b7224 */ /* 0x000fe200078e003f */
[----:B------:R-:W-:Y:S01]  /*17a90*/  MOV R63, R66 ;  /* 0x00000042003f7202 */ /* 0x000fe20000000f00 */
[----:B------:R-:W-:Y:S02]  /*17aa0*/  IMAD.MOV.U32 R125, RZ, RZ, R127 ;  /* 0x000000ffff7d7224 */ /* 0x000fe400078e007f */
        /* <DEDUP_REMOVED lines=8> */
[----:B------:R-:W-:-:S04]  /*17b30*/  IMAD.MOV.U32 R131, RZ, RZ, R159 ;  /* 0x000000ffff837224 */ /* 0x000fc800078e009f */
[----:B------:R1:W-:Y:S01]  /*17b40*/  STTM.x128 tmem[UR11+0x100], R4 ;  /* 0x00010004000079ed */ /* 0x0003e200083c000b */
[----:B------:R-:W2:Y:S02]  /*17b50*/  FENCE.VIEW.ASYNC.T ;  /* 0x00000000000073c6 */ /* 0x000ea40000000200 */
[----:B--2---:R-:W-:Y:S06]  /*17b60*/  BAR.SYNC.DEFER_BLOCKING 0x0 ;  /* 0x0000000000007b1d */ /* 0x004fec0000010000 */
[----:B------:R-:W-:Y:S05]  /*17b70*/  @P0 BRA `(.L_x_10) ;  /* 0x0000000400680947 */ /* 0x000fea0003800000 */
[----:B------:R-:W-:Y:S01]  /*17b80*/  ULEA UR25, UR7, UR9, 0xf ;  /* 0x0000000907197291 */ /* 0x000fe2000f8e78ff */
[----:B-1----:R-:W-:Y:S01]  /*17b90*/  MOV.SPILL R4, UR13 ;  /* 0x0000000d00047c02 */ /* 0x002fe20009000f00 */
[----:B------:R-:W-:Y:S01]  /*17ba0*/  UMOV UR31, URZ ;  /* 0x000000ff001f7c82 */ /* 0x000fe20008000000 */
[----:B------:R-:W-:Y:S01]  /*17bb0*/  UIADD3 UR45, UPT, UPT, UR10, 0x108, URZ ;  /* 0x000001080a2d7890 */ /* 0x000fe2000fffe0ff */
[----:B------:R-:W-:Y:S01]  /*17bc0*/  MOV.SPILL R5, UR12 ;  /* 0x0000000c00057c02 */ /* 0x000fe20009000f00 */
[----:B------:R-:W-:Y:S02]  /*17bd0*/  UIADD3 UR27, UPT, UPT, UR25, 0x30000, URZ ;  /* 0x00030000191b7890 */ /* 0x000fe4000fffe0ff */
[----:B------:R-:W-:Y:S02]  /*17be0*/  UIADD3 UR47, UPT, UPT, UR10, 0x110, URZ ;  /* 0x000001100a2f7890 */ /* 0x000fe4000fffe0ff */
[----:B------:R-:W-:Y:S01]  /*17bf0*/  USHF.R.U32.HI UR30, URZ, 0x4, UR27 ;  /* 0x00000004ff1e7899 */ /* 0x000fe2000801161b */
[----:B------:R-:W-:Y:S01]  /*17c00*/  UMOV UR52, 0x0 ;  /* 0x0000000000347882 */ /* 0x000fe20000000000 */
[----:B------:R-:W-:-:S02]  /*17c10*/  UMOV UR53, 0x8200910 ;  /* 0x0820091000357882 */ /* 0x000fc40000000000 */
[----:B------:R-:W-:Y:S01]  /*17c20*/  USGXT.U32 UR30, UR30, 0xe ;  /* 0x0000000e1e1e789a */ /* 0x000fe20008000000 */
[----:B------:R-:W-:Y:S01]  /*17c30*/  UMOV UR54, 0x0 ;  /* 0x0000000000367882 */ /* 0x000fe20000000000 */
[----:B------:R-:W-:Y:S02]  /*17c40*/  UMOV UR55, 0x8200910 ;  /* 0x0820091000377882 */ /* 0x000fe40000000000 */
[----:B------:R-:W-:Y:S01]  /*17c50*/  UIADD3 UR34, UP1, UPT, UR30, 0x2, URZ ;  /* 0x000000021e227890 */ /* 0x000fe2000ff3e0ff */
[----:B------:R-:W-:Y:S01]  /*17c60*/  UMOV UR62, 0x0 ;  /* 0x00000000003e7882 */ /* 0x000fe20000000000 */
[----:B------:R-:W-:Y:S02]  /*17c70*/  UMOV UR63, 0x8200910 ;  /* 0x08200910003f7882 */ /* 0x000fe40000000000 */
[----:B------:R-:W-:Y:S02]  /*17c80*/  UIADD3.X UR35, UPT, UPT, UR31, 0x40004040, URZ, UP1, !UPT ;  /* 0x400040401f237890 */ /* 0x000fe40008ffe4ff */
[----:B------:R-:W-:Y:S01]  /*17c90*/  UIADD3 UR42, UP1, UPT, UR34, 0x2, URZ ;  /* 0x00000002222a7890 */ /* 0x000fe2000ff3e0ff */
[----:B------:R-:W-:Y:S01]  /*17ca0*/  UMOV UR31, 0x40004040 ;  /* 0x40004040001f7882 */ /* 0x000fe20000000000 */
[----:B------:R-:W-:Y:S01]  /*17cb0*/  UIADD3 UR46, UP2, UPT, UR34, 0x3fe, URZ ;  /* 0x000003fe222e7890 */ /* 0x000fe2000ff5e0ff */
[----:B------:R1:W-:Y:S01]  /*17cc0*/  UTCHMMA tmem[UR16], gdesc[UR30], tmem[UR10], tmem[UR52], idesc[UR53], UPT ;  /* 0x00ff341e100079ea */ /* 0x0003e2000b80000a */
[----:B------:R-:W-:-:S02]  /*17cd0*/  UIADD3.X UR43, UPT, UPT, UR35, URZ, URZ, UP1, !UPT ;  /* 0x000000ff232b7290 */ /* 0x000fc40008ffe4ff */
[----:B------:R-:W-:Y:S02]  /*17ce0*/  UIADD3 UR44, UP1, UPT, UR34, 0x4, URZ ;  /* 0x00000004222c7890 */ /* 0x000fe4000ff3e0ff */
[----:B------:R2:W-:Y:S01]  /*17cf0*/  UTCHMMA tmem[UR45], gdesc[UR34], tmem[UR10], tmem[UR54], idesc[UR55], UPT ;  /* 0x00ff36222d0079ea */ /* 0x0005e2000b80000a */
[----:B------:R-:W-:Y:S02]  /*17d00*/  UIADD3 UR75, UPT, UPT, UR10, 0x118, URZ ;  /* 0x000001180a4b7890 */ /* 0x000fe4000fffe0ff */
[----:B------:R-:W-:Y:S02]  /*17d10*/  UIADD3 UR73, UPT, UPT, UR10, 0x120, URZ ;  /* 0x000001200a497890 */ /* 0x000fe4000fffe0ff */
[----:B------:R-:W-:Y:S02]  /*17d20*/  UIADD3 UR5, UPT, UPT, UR10, 0x128, URZ ;  /* 0x000001280a057890 */ /* 0x000fe4000fffe0ff */
[----:B------:R3:W-:Y:S01]  /*17d30*/  UTCHMMA tmem[UR47], gdesc[UR42], tmem[UR10], tmem[UR62], idesc[UR63], UPT ;  /* 0x00ff3e2a2f0079ea */ /* 0x0007e2000b80000a */
[----:B-1----:R-:W-:-:S02]  /*17d40*/  UIADD3 UR52, UP3, UPT, UR34, 0x404, URZ ;  /* 0x0000040422347890 */ /* 0x002fc4000ff7e0ff */
[----:B------:R-:W-:Y:S02]  /*17d50*/  UIADD3 UR20, UPT, UPT, UR10, 0x130, URZ ;  /* 0x000001300a147890 */ /* 0x000fe4000fffe0ff */
[----:B--2---:R-:W-:Y:S02]  /*17d60*/  UIADD3.X UR45, UPT, UPT, UR35, URZ, URZ, UP1, !UPT ;  /* 0x000000ff232d7290 */ /* 0x004fe40008ffe4ff */
[----:B------:R-:W-:Y:S02]  /*17d70*/  UIADD3 UR48, UP1, UPT, UR34, 0x400, URZ ;  /* 0x0000040022307890 */ /* 0x000fe4000ff3e0ff */
[----:B------:R-:W-:Y:S02]  /*17d80*/  UIADD3 UR21, UPT, UPT, UR10, 0x138, URZ ;  /* 0x000001380a157890 */ /* 0x000fe4000fffe0ff */
[----:B---3--:R-:W-:Y:S02]  /*17d90*/  UIADD3.X UR47, UPT, UPT, UR35, URZ, URZ, UP2, !UPT ;  /* 0x000000ff232f7290 */ /* 0x008fe400097fe4ff */
[----:B------:R-:W-:-:S02]  /*17da0*/  UIADD3 UR50, UP2, UPT, UR34, 0x402, URZ ;  /* 0x0000040222327890 */ /* 0x000fc4000ff5e0ff */
[----:B------:R-:W-:Y:S02]  /*17db0*/  UIADD3.X UR49, UPT, UPT, UR35, URZ, URZ, UP1, !UPT ;  /* 0x000000ff23317290 */ /* 0x000fe40008ffe4ff */
[----:B------:R-:W-:Y:S02]  /*17dc0*/  UIADD3.X UR51, UPT, UPT, UR35, URZ, URZ, UP2, !UPT ;  /* 0x000000ff23337290 */ /* 0x000fe400097fe4ff */
[----:B------:R-:W-:Y:S02]  /*17dd0*/  UIADD3.X UR53, UPT, UPT, UR35, URZ, URZ, UP3, !UPT ;  /* 0x000000ff23357290 */ /* 0x000fe40009ffe4ff */
[----:B------:R-:W-:Y:S02]  /*17de0*/  UIADD3 UR22, UPT, UPT, UR10, 0x80, URZ ;  /* 0x000000800a167890 */ /* 0x000fe4000fffe0ff */
[----:B------:R-:W-:Y:S02]  /*17df0*/  UIADD3 UR23, UPT, UPT, UR10, 0x140, URZ ;  /* 0x000001400a177890 */ /* 0x000fe4000fffe0ff */
[----:B------:R-:W-:-:S02]  /*17e00*/  UIADD3 UR24, UPT, UPT, UR10, 0x80, URZ ;  /* 0x000000800a187890 */ /* 0x000fc4000fffe0ff */
[----:B------:R-:W-:Y:S01]  /*17e10*/  UIADD3 UR25, UPT, UPT, UR10, 0x148, URZ ;  /* 0x000001480a197890 */ /* 0x000fe2000fffe0ff */
[----:B------:R-:W-:Y:S01]  /*17e20*/  UMOV UR60, 0x0 ;  /* 0x00000000003c7882 */ /* 0x000fe20000000000 */
[----:B------:R-:W-:Y:S01]  /*17e30*/  UMOV UR61, 0x8200910 ;  /* 0x08200910003d7882 */ /* 0x000fe20000000000 */
[----:B------:R-:W-:Y:S02]  /*17e40*/  UIADD3 UR26, UPT, UPT, UR10, 0x80, URZ ;  /* 0x000000800a1a7890 */ /* 0x000fe4000fffe0ff */
[----:B------:R-:W-:Y:S01]  /*17e50*/  UTCHMMA tmem[UR75], gdesc[UR44], tmem[UR10], tmem[UR60], idesc[UR61], UPT ;  /* 0x00ff3c2c4b0079ea */ /* 0x000fe2000b80000a */
        /* <DEDUP_REMOVED lines=17> */
[----:B------:R-:W-:Y:S01]  /*17f70*/  UIADD3 UR70, UPT, UPT, UR10, 0x80, URZ ;  /* 0x000000800a467890 */ /* 0x000fe2000fffe0ff */
[----:B------:R2:W-:Y:S01]  /*17f80*/  UTCHMMA tmem[UR23], gdesc[UR30], tmem[UR22], tmem[UR58], idesc[UR59], UPT ;  /* 0x00ff3a1e170079ea */ /* 0x0005e2000b800016 */
[----:B------:R-:W-:Y:S01]  /*17f90*/  UIADD3 UR71, UPT, UPT, UR10, 0x170, URZ ;  /* 0x000001700a477890 */ /* 0x000fe2000fffe0ff */
[----:B------:R2:W-:Y:S01]  /*17fa0*/  UTCHMMA tmem[UR25], gdesc[UR34], tmem[UR24], tmem[UR60], idesc[UR61], UPT ;  /* 0x00ff3c22190079ea */ /* 0x0005e2000b800018 */
[----:B------:R-:W-:-:S02]  /*17fb0*/  UIADD3 UR72, UPT, UPT, UR10, 0x80, URZ ;  /* 0x000000800a487890 */ /* 0x000fc4000fffe0ff */
[----:B------:R-:W-:Y:S01]  /*17fc0*/  UIADD3 UR74, UPT, UPT, UR10, 0x178, URZ ;  /* 0x000001780a4a7890 */ /* 0x000fe2000fffe0ff */
[----:B-1----:R-:W-:Y:S01]  /*17fd0*/  R2UR.FILL UR13, R4 ;  /* 0x00000000040d72ca */ /* 0x002fe200004e0000 */
        /* <DEDUP_REMOVED lines=12> */
[----:B------:R-:W-:Y:S01]  /*180a0*/  UMOV UR5, URZ ;  /* 0x000000ff00057c82 */ /* 0x000fe20008000000 */
[----:B------:R2:W-:Y:S01]  /*180b0*/  UTCHMMA tmem[UR67], gdesc[UR46], tmem[UR66], tmem[UR36], idesc[UR37], UPT ;  /* 0x00ff242e430079ea */ /* 0x0005e2000b800042 */
[----:B------:R2:W-:Y:S01]  /*180c0*/  UTCHMMA tmem[UR69], gdesc[UR48], tmem[UR68], tmem[UR38], idesc[UR39], UPT ;  /* 0x00ff2630450079ea */ /* 0x0005e2000b800044 */
[----:B------:R-:W-:Y:S01]  /*180d0*/  UMOV UR62, UR4 ;  /* 0x00000004003e7c82 */ /* 0x000fe20008000000 */
[----:B------:R2:W-:Y:S01]  /*180e0*/  UTCHMMA tmem[UR71], gdesc[UR50], tmem[UR70], tmem[UR40], idesc[UR41], UPT ;  /* 0x00ff2832470079ea */ /* 0x0005e2000b800046 */
[----:B------:R2:W-:Y:S01]  /*180f0*/  UTCHMMA tmem[UR74], gdesc[UR52], tmem[UR72], tmem[UR54], idesc[UR55], UPT ;  /* 0x00ff36344a0079ea */ /* 0x0005e2000b800048 */
[----:B------:R2:W-:Y:S01]  /*18100*/  UTCBAR [UR62], URZ ;  /* 0x000000ff3e0073e9 */ /* 0x0005e200080000ff */
[----:B------:R-:W-:-:S15]  /*18110*/  R2UR.FILL UR12, R5 ;  /* 0x00000000050c72ca */ /* 0x000fde00004e0000 */
.L_x_10:
[----:B-1----:R-:W1:Y:S01]  /*18120*/  LDC R4, c[0x0][0x3a0] ;  /* 0x0000e800ff047b82 */ /* 0x002e620000000800 */
[----:B------:R-:W3:Y:S07]  /*18130*/  LDL.LU R12, [R1] ;  /* 0x00000000010c7983 */ /* 0x000eee0000300800 */
[----:B------:R-:W4:Y:S08]  /*18140*/  LDC R10, c[0x0][0x3a0] ;  /* 0x0000e800ff0a7b82 */ /* 0x000f300000000800 */
[----:B------:R-:W-:Y:S01]  /*18150*/  BAR.SYNC.DEFER_BLOCKING 0x0 ;  /* 0x0000000000007b1d */ /* 0x000fe20000010000 */
[----:B------:R-:W-:-:S02]  /*18160*/  IADD3 R132, P5, PT, R132, UR14, RZ ;  /* 0x0000000e84847c10 */ /* 0x000fc4000ffbe0ff */
[----:B------:R-:W-:-:S03]  /*18170*/  IADD3 R134, P6, PT, R134, UR14, RZ ;  /* 0x0000000e86867c10 */ /* 0x000fc6000ffde0ff */
[----:B------:R-:W5:Y:S01]  /*18180*/  LDL.LU R11, [R1+0x4] ;  /* 0x00000400010b7983 */ /* 0x000f620000300800 */
[----:B-1----:R-:W-:Y:S02]  /*18190*/  VIADD R4, R4, 0x3f ;  /* 0x0000003f04047836 */ /* 0x002fe40000000000 */
[----:B----4-:R-:W-:-:S03]  /*181a0*/  VIADD R10, R10, 0xffffff00 ;  /* 0xffffff000a0a7836 */ /* 0x010fc60000000000 */
[----:B------:R-:W-:Y:S01]  /*181b0*/  SHF.R.S32.HI R5, RZ, 0x1f, R4 ;  /* 0x0000001fff057819 */ /* 0x000fe20000011404 */
[----:B------:R-:W-:Y:S01]  /*181c0*/  IMAD.MOV.U32 R6, RZ, RZ, R132 ;  /* 0x000000ffff067224 */ /* 0x000fe200078e0084 */
[----:B------:R-:W-:Y:S01]  /*181d0*/  IADD3.X R133, PT, PT, R133, UR15, RZ, P5, !PT ;  /* 0x0000000f85857c10 */ /* 0x000fe2000affe4ff */
[----:B------:R-:W4:Y:S01]  /*181e0*/  LDL.LU R9, [R1+0x8] ;  /* 0x0000080001097983 */ /* 0x000f220000300800 */
[----:B------:R-:W-:Y:S01]  /*181f0*/  LEA.HI R5, R5, R4, RZ, 0x6 ;  /* 0x0000000405057211 */ /* 0x000fe200078f30ff */
[----:B------:R-:W-:Y:S01]  /*18200*/  IMAD R4, R166, -0x40, R10 ;  /* 0xffffffc0a6047824 */ /* 0x000fe200078e020a */
[----:B------:R-:W-:Y:S01]  /*18210*/  IADD3.X R135, PT, PT, R135, UR15, RZ, P6, !PT ;  /* 0x0000000f87877c10 */ /* 0x000fe2000b7fe4ff */
[----:B------:R-:W-:Y:S01]  /*18220*/  IMAD.MOV.U32 R7, RZ, RZ, R133 ;  /* 0x000000ffff077224 */ /* 0x000fe200078e0085 */
[----:B------:R-:W-:Y:S01]  /*18230*/  SHF.R.S32.HI R5, RZ, 0x6, R5 ;  /* 0x00000006ff057819 */ /* 0x000fe20000011405 */
[----:B--2---:R-:W2:Y:S01]  /*18240*/  LDL.LU R16, [R1+0xc] ;  /* 0x00000c0001107983 */ /* 0x004ea20000300800 */
[----:B------:R-:W-:-:S03]  /*18250*/  ISETP.GT.AND P4, PT, R4, RZ, PT ;  /* 0x000000ff0400720c */ /* 0x000fc60003f84270 */
[----:B------:R-:W-:Y:S01]  /*18260*/  VIADD R5, R5, 0xfffffffc ;  /* 0xfffffffc05057836 */ /* 0x000fe20000000000 */
[----:B------:R-:W-:Y:S01]  /*18270*/  IADD3 R136, P5, PT, R136, UR14, RZ ;  /* 0x0000000e88887c10 */ /* 0x000fe2000ffbe0ff */
[----:B------:R-:W2:Y:S03]  /*18280*/  LDL.LU R15, [R1+0x10] ;  /* 0x00001000010f7983 */ /* 0x000ea60000300800 */
[----:B------:R-:W-:Y:S01]  /*18290*/  ISETP.GE.AND P3, PT, R166, R5, PT ;  /* 0x00000005a600720c */ /* 0x000fe20003f66270 */
[----:B------:R-:W2:Y:S01]  /*182a0*/  LDL.LU R18, [R1+0x14] ;  /* 0x0000140001127983 */ /* 0x000ea20000300800 */
[----:B------:R-:W-:Y:S02]  /*182b0*/  SEL R5, RZ, 0x4, !P4 ;  /* 0x00000004ff057807 */ /* 0x000fe40006000000 */
[----:B------:R-:W-:Y:S01]  /*182c0*/  IADD3.X R137, PT, PT, R137, UR15, RZ, P5, !PT ;  /* 0x0000000f89897c10 */ /* 0x000fe2000affe4ff */
[----:B------:R-:W2:Y:S01]  /*182d0*/  LDL.LU R17, [R1+0x18] ;  /* 0x0000180001117983 */ /* 0x000ea20000300800 */
[----:B------:R-:W-:-:S02]  /*182e0*/  SEL R5, R5, RZ, !P3 ;  /* 0x000000ff05057207 */ /* 0x000fc40005800000 */
[----:B------:R-:W-:Y:S01]  /*182f0*/  IADD3 R138, P5, PT, R138, UR14, RZ ;  /* 0x0000000e8a8a7c10 */ /* 0x000fe2000ffbe0ff */
[----:B------:R-:W2:Y:S01]  /*18300*/  LDL.LU R14, [R1+0x1c] ;  /* 0x00001c00010e7983 */ /* 0x000ea20000300800 */
[----:B------:R-:W-:Y:S02]  /*18310*/  ISETP.NE.U32.AND P4, PT, R5, RZ, PT ;  /* 0x000000ff0500720c */ /* 0x000fe40003f85070 */
[----:B------:R-:W-:Y:S01]  /*18320*/  LEA R5, R3, UR19, 0x2 ;  /* 0x0000001303057c11 */ /* 0x000fe2000f8e10ff */
[----:B------:R-:W2:Y:S10]  /*18330*/  LDL.LU R8, [R1+0x20] ;  /* 0x0000200001087983 */ /* 0x000eb40000300800 */
[----:B------:R-:W-:Y:S01]  /*18340*/  @!PT LDS RZ, [RZ] ;  /* 0x00000000fffff984 */ /* 0x000fe20000000800 */
[----:B------:R-:W-:Y:S01]  /*18350*/  @!PT LDS RZ, [RZ] ;  /* 0x00000000fffff984 */ /* 0x000fe20000000800 */
[----:B------:R-:W-:Y:S01]  /*18360*/  @!PT LDS RZ, [RZ] ;  /* 0x00000000fffff984 */ /* 0x000fe20000000800 */
[----:B------:R1:W-:Y:S02]  /*18370*/  LDGSTS.E [R5], desc[UR28][R6.64], P4 ;  /* 0x0000000006057fae */ /* 0x0003e4000a1a101c */
[----:B-1----:R-:W-:Y:S01]  /*18380*/  MOV R6, R134 ;  /* 0x0000008600067202 */ /* 0x002fe20000000f00 */
[----:B------:R-:W-:-:S05]  /*18390*/  IMAD.MOV.U32 R7, RZ, RZ, R135 ;  /* 0x000000ffff077224 */ /* 0x000fca00078e0087 */
[----:B------:R1:W-:Y:S01]  /*183a0*/  LDGSTS.E [R5+0x200], desc[UR28][R6.64], P4 ;  /* 0x0020000006057fae */ /* 0x0003e2000a1a101c */
[----:B------:R-:W-:-:S04]  /*183b0*/  ISETP.GT.AND P4, PT, R4, 0x1, PT ;  /* 0x000000010400780c */ /* 0x000fc80003f84270 */
[----:B-1----:R-:W-:-:S04]  /*183c0*/  SEL R6, RZ, 0x4, !P4 ;  /* 0x00000004ff067807 */ /* 0x002fc80006000000 */
[----:B------:R-:W-:-:S04]  /*183d0*/  SEL R6, R6, RZ, !P3 ;  /* 0x000000ff06067207 */ /* 0x000fc80005800000 */
[----:B------:R-:W-:Y:S01]  /*183e0*/  ISETP.NE.U32.AND P4, PT, R6, RZ, PT ;  /* 0x000000ff0600720c */ /* 0x000fe20003f85070 */
[----:B------:R-:W-:Y:S01]  /*183f0*/  IMAD.MOV.U32 R6, RZ, RZ, R136 ;  /* 0x000000ffff067224 */ /* 0x000fe200078e0088 */
[----:B------:R-:W-:Y:S01]  /*18400*/  IADD3.X R139, PT, PT, R139, UR15, RZ, P5, !PT ;  /* 0x0000000f8b8b7c10 */ /* 0x000fe2000affe4ff */
[----:B------:R-:W-:-:S10]  /*18410*/  IMAD.MOV.U32 R7, RZ, RZ, R137 ;  /* 0x000000ffff077224 */ /* 0x000fd400078e0089 */
[----:B------:R1:W-:Y:S02]  /*18420*/  LDGSTS.E [R5+0x400], desc[UR28][R6.64], P4 ;  /* 0x0040000006057fae */ /* 0x0003e4000a1a101c */
[----:B-1----:R-:W-:Y:S02]  /*18430*/  IMAD.MOV.U32 R6, RZ, RZ, R138 ;  /* 0x000000ffff067224 */ /* 0x002fe400078e008a */
[----:B------:R-:W-:-:S05]  /*18440*/  IMAD.MOV.U32 R7, RZ, RZ, R139 ;  /* 0x000000ffff077224 */ /* 0x000fca00078e008b */
[----:B------:R1:W-:Y:S01]  /*18450*/  LDGSTS.E [R5+0x600], desc[UR28][R6.64], P4 ;  /* 0x0060000006057fae */ /* 0x0003e2000a1a101c */
[----:B------:R-:W-:Y:S02]  /*18460*/  ISETP.GT.AND P4, PT, R4, 0x2, PT ;  /* 0x000000020400780c */ /* 0x000fe40003f84270 */
[----:B------:R-:W-:Y:S02]  /*18470*/  IADD3 R140, P5, PT, R140, UR14, RZ ;  /* 0x0000000e8c8c7c10 */ /* 0x000fe4000ffbe0ff */
[----:B-1----:R-:W-:-:S04]  /*18480*/  SEL R6, RZ, 0x4, !P4 ;  /* 0x00000004ff067807 */ /* 0x002fc80006000000 */
[----:B------:R-:W-:-:S04]  /*18490*/  SEL R6, R6, RZ, !P3 ;  /* 0x000000ff06067207 */ /* 0x000fc80005800000 */
[----:B------:R-:W-:Y:S02]  /*184a0*/  ISETP.NE.U32.AND P4, PT, R6, RZ, PT ;  /* 0x000000ff0600720c */ /* 0x000fe40003f85070 */
[----:B------:R-:W-:Y:S02]  /*184b0*/  IADD3.X R141, PT, PT, R141, UR15, RZ, P5, !PT ;  /* 0x0000000f8d8d7c10 */ /* 0x000fe4000affe4ff */
[----:B------:R-:W-:Y:S01]  /*184c0*/  IADD3 R142, P5, PT, R142, UR14, RZ ;  /* 0x0000000e8e8e7c10 */ /* 0x000fe2000ffbe0ff */
[----:B------:R-:W-:Y:S02]  /*184d0*/  IMAD.MOV.U32 R6, RZ, RZ, R140 ;  /* 0x000000ffff067224 */ /* 0x000fe400078e008c */
[----:B------:R-:W-:Y:S01]  /*184e0*/  IMAD.MOV.U32 R7, RZ, RZ, R141 ;  /* 0x000000ffff077224 */ /* 0x000fe200078e008d */
[----:B------:R-:W-:-:S05]  /*184f0*/  IADD3.X R143, PT, PT, R143, UR15, RZ, P5, !PT ;  /* 0x0000000f8f8f7c10 */ /* 0x000fca000affe4ff */
[----:B------:R1:W-:Y:S02]  /*18500*/  LDGSTS.E [R5+0x800], desc[UR28][R6.64], P4 ;  /* 0x0080000006057fae */ /* 0x0003e4000a1a101c */
[----:B-1----:R-:W-:Y:S01]  /*18510*/  MOV R6, R142 ;  /* 0x0000008e00067202 */ /* 0x002fe20000000f00 */
        /* <DEDUP_REMOVED lines=353> */
[----:B---3--:R-:W-:Y:S02]  /*19b30*/  IADD3 R12, P5, PT, R12, UR14, RZ ;  /* 0x0000000e0c0c7c10 */ /* 0x008fe4000ffbe0ff */
[----:B-1----:R-:W-:-:S04]  /*19b40*/  SEL R6, RZ, 0x4, !P4 ;  /* 0x00000004ff067807 */ /* 0x002fc80006000000 */
[----:B------:R-:W-:Y:S01]  /*19b50*/  SEL R6, R6, RZ, !P3 ;  /* 0x000000ff06067207 */ /* 0x000fe20005800000 */
[----:B------:R1:W-:Y:S03]  /*19b60*/  STL [R1], R12 ;  /* 0x0000000c01007387 */ /* 0x0003e60000100800 */
[----:B------:R-:W-:Y:S01]  /*19b70*/  ISETP.NE.U32.AND P4, PT, R6, RZ, PT ;  /* 0x000000ff0600720c */ /* 0x000fe20003f85070 */
[----:B------:R-:W-:Y:S01]  /*19b80*/  IMAD.MOV.U32 R6, RZ, RZ, R12 ;  /* 0x000000ffff067224 */ /* 0x000fe200078e000c */
[----:B------:R-:W3:Y:S04]  /*19b90*/  LDL.LU R13, [R1+0x24] ;  /* 0x00002400010d7983 */ /* 0x000ee80000300800 */
[----:B-1----:R-:W3:Y:S01]  /*19ba0*/  LDL.LU R12, [R1+0x28] ;  /* 0x00002800010c7983 */ /* 0x002ee20000300800 */
[----:B------:R-:W-:-:S02]  /*19bb0*/  IADD3.X R252, PT, PT, R252, UR15, RZ, P5, !PT ;  /* 0x0000000ffcfc7c10 */ /* 0x000fc4000affe4ff */
[----:B----4-:R-:W-:-:S03]  /*19bc0*/  IADD3 R9, P5, PT, R9, UR14, RZ ;  /* 0x0000000e09097c10 */ /* 0x010fc6000ffbe0ff */
[----:B------:R-:W-:Y:S01]  /*19bd0*/  IMAD.MOV.U32 R7, RZ, RZ, R252 ;  /* 0x000000ffff077224 */ /* 0x000fe200078e00fc */
[----:B-----5:R-:W-:Y:S01]  /*19be0*/  IADD3.X R11, PT, PT, R11, UR15, RZ, P5, !PT ;  /* 0x0000000f0b0b7c10 */ /* 0x020fe2000affe4ff */
[----:B------:R-:W-:Y:S04]  /*19bf0*/  STL [R1+0x8], R9 ;  /* 0x0000080901007387 */ /* 0x000fe80000100800 */
[----:B------:R1:W-:Y:S04]  /*19c00*/  LDGSTS.E [R5+0x7000], desc[UR28][R6.64], P4 ;  /* 0x0700000006057fae */ /* 0x0003e8000a1a101c */
[----:B------:R4:W-:Y:S01]  /*19c10*/  STL [R1+0x4], R11 ;  /* 0x0000040b01007387 */ /* 0x0009e20000100800 */
[----:B-1----:R-:W-:Y:S01]  /*19c20*/  IMAD.MOV.U32 R7, RZ, RZ, R11 ;  /* 0x000000ffff077224 */ /* 0x002fe200078e000b */
[----:B------:R-:W-:-:S02]  /*19c30*/  MOV R6, R9 ;  /* 0x0000000900067202 */ /* 0x000fc40000000f00 */
[----:B----4-:R-:W4:Y:S04]  /*19c40*/  LDL.LU R11, [R1+0x2c] ;  /* 0x00002c00010b7983 */ /* 0x010f280000300800 */
[----:B------:R-:W5:Y:S04]  /*19c50*/  LDL.LU R9, [R1+0x30] ;  /* 0x0000300001097983 */ /* 0x000f680000300800 */
[----:B------:R1:W-:Y:S01]  /*19c60*/  LDGSTS.E [R5+0x7200], desc[UR28][R6.64], P4 ;  /* 0x0720000006057fae */ /* 0x0003e2000a1a101c */
[----:B------:R-:W-:Y:S02]  /*19c70*/  ISETP.GT.AND P4, PT, R4, 0x1d, PT ;  /* 0x0000001d0400780c */ /* 0x000fe40003f84270 */
[----:B--2---:R-:W-:-:S04]  /*19c80*/  IADD3 R15, P5, PT, R15, UR14, RZ ;  /* 0x0000000e0f0f7c10 */ /* 0x004fc8000ffbe0ff */
[----:B------:R-:W-:Y:S02]  /*19c90*/  IADD3.X R16, PT, PT, R16, UR15, RZ, P5, !PT ;  /* 0x0000000f10107c10 */ /* 0x000fe4000affe4ff */
[----:B-1----:R-:W-:Y:S01]  /*19ca0*/  SEL R6, RZ, 0x4, !P4 ;  /* 0x00000004ff067807 */ /* 0x002fe20006000000 */
[----:B------:R-:W-:Y:S03]  /*19cb0*/  STL [R1+0x10], R15 ;  /* 0x0000100f01007387 */ /* 0x000fe60000100800 */
[----:B------:R-:W-:Y:S01]  /*19cc0*/  SEL R6, R6, RZ, !P3 ;  /* 0x000000ff06067207 */ /* 0x000fe20005800000 */
[----:B------:R1:W-:Y:S01]  /*19cd0*/  STL [R1+0xc], R16 ;  /* 0x00000c1001007387 */ /* 0x0003e20000100800 */
[----:B------:R-:W-:Y:S02]  /*19ce0*/  IMAD.MOV.U32 R7, RZ, RZ, R16 ;  /* 0x000000ffff077224 */ /* 0x000fe400078e0010 */
[----:B------:R-:W-:Y:S01]  /*19cf0*/  ISETP.NE.U32.AND P4, PT, R6, RZ, PT ;  /* 0x000000ff0600720c */ /* 0x000fe20003f85070 */
[----:B------:R-:W-:Y:S01]  /*19d00*/  IMAD.MOV.U32 R6, RZ, RZ, R15 ;  /* 0x000000ffff067224 */ /* 0x000fe200078e000f */
[----:B------:R-:W-:Y:S01]  /*19d10*/  IADD3 R17, P5, PT, R17, UR14, RZ ;  /* 0x0000000e11117c10 */ /* 0x000fe2000ffbe0ff */
[----:B-1----:R-:W2:Y:S04]  /*19d20*/  LDL.LU R16, [R1+0x34] ;  /* 0x0000340001107983 */ /* 0x002ea80000300800 */
[----:B------:R-:W2:Y:S01]  /*19d30*/  LDL.LU R15, [R1+0x38] ;  /* 0x00003800010f7983 */ /* 0x000ea20000300800 */
[----:B------:R-:W-:-:S05]  /*19d40*/  IADD3.X R18, PT, PT, R18, UR15, RZ, P5, !PT ;  /* 0x0000000f12127c10 */ /* 0x000fca000affe4ff */
[----:B------:R1:W-:Y:S01]  /*19d50*/  LDGSTS.E [R5+0x7400], desc[UR28][R6.64], P4 ;  /* 0x0740000006057fae */ /* 0x0003e2000a1a101c */
[----:B------:R-:W-:Y:S01]  /*19d60*/  IADD3 R8, P5, PT, R8, UR14, RZ ;  /* 0x0000000e08087c10 */ /* 0x000fe2000ffbe0ff */
[----:B-1----:R-:W-:Y:S02]  /*19d70*/  IMAD.MOV.U32 R6, RZ, RZ, R17 ;  /* 0x000000ffff067224 */ /* 0x002fe400078e0011 */
[----:B------:R-:W-:-:S05]  /*19d80*/  IMAD.MOV.U32 R7, RZ, RZ, R18 ;  /* 0x000000ffff077224 */ /* 0x000fca00078e0012 */
[----:B------:R1:W-:Y:S01]  /*19d90*/  LDGSTS.E [R5+0x7600], desc[UR28][R6.64], P4 ;  /* 0x0760000006057fae */ /* 0x0003e2000a1a101c */
[----:B------:R-:W-:Y:S02]  /*19da0*/  ISETP.GT.AND P4, PT, R4, 0x1e, PT ;  /* 0x0000001e0400780c */ /* 0x000fe40003f84270 */
[----:B------:R-:W-:Y:S01]  /*19db0*/  IADD3.X R14, PT, PT, R14, UR15, RZ, P5, !PT ;  /* 0x0000000f0e0e7c10 */ /* 0x000fe2000affe4ff */
[----:B------:R-:W-:Y:S01]  /*19dc0*/  STL [R1+0x18], R17 ;  /* 0x0000181101007387 */ /* 0x000fe20000100800 */
[----:B-1----:R-:W-:-:S03]  /*19dd0*/  SEL R6, RZ, 0x4, !P4 ;  /* 0x00000004ff067807 */ /* 0x002fc60006000000 */
[----:B------:R-:W-:Y:S01]  /*19de0*/  STL [R1+0x14], R18 ;  /* 0x0000141201007387 */ /* 0x000fe20000100800 */
[----:B------:R-:W-:-:S03]  /*19df0*/  SEL R6, R6, RZ, !P3 ;  /* 0x000000ff06067207 */ /* 0x000fc60005800000 */
[----:B------:R-:W-:Y:S01]  /*19e00*/  STL [R1+0x20], R8 ;  /* 0x0000200801007387 */ /* 0x000fe20000100800 */
[----:B------:R-:W-:Y:S01]  /*19e10*/  IMAD.MOV.U32 R7, RZ, RZ, R14 ;  /* 0x000000ffff077224 */ /* 0x000fe200078e000e */
[----:B------:R-:W-:Y:S02]  /*19e20*/  ISETP.NE.U32.AND P4, PT, R6, RZ, PT ;  /* 0x000000ff0600720c */ /* 0x000fe40003f85070 */
[----:B------:R1:W-:Y:S01]  /*19e30*/  STL [R1+0x1c], R14 ;  /* 0x00001c0e01007387 */ /* 0x0003e20000100800 */
[----:B------:R-:W-:-:S03]  /*19e40*/  IMAD.MOV.U32 R6, RZ, RZ, R8 ;  /* 0x000000ffff067224 */ /* 0x000fc600078e0008 */
[----:B-1----:R-:W2:Y:S04]  /*19e50*/  LDL.LU R14, [R1+0x3c] ;  /* 0x00003c00010e7983 */ /* 0x002ea80000300800 */
[----:B------:R-:W2:Y:S04]  /*19e60*/  LDL.LU R8, [R1+0x40] ;  /* 0x0000400001087983 */ /* 0x000ea80000300800 */
[----:B------:R1:W-:Y:S01]  /*19e70*/  LDGSTS.E [R5+0x7800], desc[UR28][R6.64], P4 ;  /* 0x0780000006057fae */ /* 0x0003e2000a1a101c */
[----:B---3--:R-:W-:-:S04]  /*19e80*/  IADD3 R12, P5, PT, R12, UR14, RZ ;  /* 0x0000000e0c0c7c10 */ /* 0x008fc8000ffbe0ff */
[----:B------:R-:W-:Y:S01]  /*19e90*/  IADD3.X R13, PT, PT, R13, UR15, RZ, P5, !PT ;  /* 0x0000000f0d0d7c10 */ /* 0x000fe2000affe4ff */
[----:B------:R-:W-:Y:S01]  /*19ea0*/  STL [R1+0x28], R12 ;  /* 0x0000280c01007387 */ /* 0x000fe20000100800 */
[----:B-1----:R-:W-:-:S03]  /*19eb0*/  MOV R6, R12 ;  /* 0x0000000c00067202 */ /* 0x002fc60000000f00 */
[----:B------:R1:W-:Y:S01]  /*19ec0*/  STL [R1+0x24], R13 ;  /* 0x0000240d01007387 */ /* 0x0003e20000100800 */
[----:B------:R-:W-:-:S05]  /*19ed0*/  IMAD.MOV.U32 R7, RZ, RZ, R13 ;  /* 0x000000ffff077224 */ /* 0x000fca00078e000d */
[----:B------:R3:W-:Y:S04]  /*19ee0*/  LDGSTS.E [R5+0x7a00], desc[UR28][R6.64], P4 ;  /* 0x07a0000006057fae */ /* 0x0007e8000a1a101c */
[----:B-1----:R-:W2:Y:S04]  /*19ef0*/  LDL.LU R13, [R1+0x44] ;  /* 0x00004400010d7983 */ /* 0x002ea80000300800 */
[----:B------:R-:W2:Y:S01]  /*19f00*/  LDL.LU R12, [R1+0x48] ;  /* 0x00004800010c7983 */ /* 0x000ea20000300800 */
[----:B------:R-:W-:-:S04]  /*19f10*/  ISETP.GT.AND P4, PT, R4, 0x1f, PT ;  /* 0x0000001f0400780c */ /* 0x000fc80003f84270 */
[----:B---3--:R-:W-:Y:S02]  /*19f20*/  SEL R6, RZ, 0x4, !P4 ;  /* 0x00000004ff067807 */ /* 0x008fe40006000000 */
[----:B-----5:R-:W-:Y:S02]  /*19f30*/  IADD3 R9, P5, PT, R9, UR14, RZ ;  /* 0x0000000e09097c10 */ /* 0x020fe4000ffbe0ff */
[----:B------:R-:W-:Y:S02]  /*19f40*/  SEL R6, R6, RZ, !P3 ;  /* 0x000000ff06067207 */ /* 0x000fe40005800000 */
[----:B----4-:R-:W-:Y:S01]  /*19f50*/  IADD3.X R11, PT, PT, R11, UR15, RZ, P5, !PT ;  /* 0x0000000f0b0b7c10 */ /* 0x010fe2000affe4ff */
[----:B------:R-:W-:Y:S01]  /*19f60*/  STL [R1+0x30], R9 ;  /* 0x0000300901007387 */ /* 0x000fe20000100800 */
[----:B------:R-:W-:Y:S01]  /*19f70*/  ISETP.NE.U32.AND P4, PT, R6, RZ, PT ;  /* 0x000000ff0600720c */ /* 0x000fe20003f85070 */
[----:B------:R-:W-:Y:S02]  /*19f80*/  IMAD.MOV.U32 R6, RZ, RZ, R9 ;  /* 0x000000ffff067224 */ /* 0x000fe400078e0009 */
[----:B------:R1:W-:Y:S01]  /*19f90*/  STL [R1+0x2c], R11 ;  /* 0x00002c0b01007387 */ /* 0x0003e20000100800 */
[----:B------:R-:W-:-:S03]  /*19fa0*/  IMAD.MOV.U32 R7, RZ, RZ, R11 ;  /* 0x000000ffff077224 */ /* 0x000fc600078e000b */
[----:B-1----:R-:W3:Y:S04]  /*19fb0*/  LDL.LU R11, [R1+0x4c] ;  /* 0x00004c00010b7983 */ /* 0x002ee80000300800 */
[----:B------:R-:W4:Y:S04]  /*19fc0*/  LDL.LU R9, [R1+0x50] ;  /* 0x0000500001097983 */ /* 0x000f280000300800 */
[----:B------:R1:W-:Y:S01]  /*19fd0*/  LDGSTS.E [R5+0x7c00], desc[UR28][R6.64], P4 ;  /* 0x07c0000006057fae */ /* 0x0003e2000a1a101c */
[----:B--2---:R-:W-:-:S04]  /*19fe0*/  IADD3 R15, P5, PT, R15, UR14, RZ ;  /* 0x0000000e0f0f7c10 */ /* 0x004fc8000ffbe0ff */
[----:B------:R-:W-:Y:S01]  /*19ff0*/  IADD3.X R16, PT, PT, R16, UR15, RZ, P5, !PT ;  /* 0x0000000f10107c10 */ /* 0x000fe2000affe4ff */
[----:B------:R-:W-:Y:S04]  /*1a000*/  STL [R1+0x38], R15 ;  /* 0x0000380f01007387 */ /* 0x000fe80000100800 */
[----:B------:R2:W-:Y:S04]  /*1a010*/  STL [R1+0x34], R16 ;  /* 0x0000341001007387 */ /* 0x0005e80000100800 */
[----:B------:R-:W5:Y:S04]  /*1a020*/  LDL.LU R18, [R1+0x54] ;  /* 0x0000540001127983 */ /* 0x000f680000300800 */
[----:B------:R-:W5:Y:S01]  /*1a030*/  LDL.LU R17, [R1+0x58] ;  /* 0x0000580001117983 */ /* 0x000f620000300800 */
[----:B-1----:R-:W-:-:S02]  /*1a040*/  IMAD.MOV.U32 R6, RZ, RZ, R15 ;  /* 0x000000ffff067224 */ /* 0x002fc400078e000f */
[----:B------:R-:W-:Y:S02]  /*1a050*/  IMAD.MOV.U32 R7, RZ, RZ, R16 ;  /* 0x000000ffff077224 */ /* 0x000fe400078e0010 */
[----:B--2---:R-:W2:Y:S04]  /*1a060*/  LDL.LU R16, [R1+0x5c] ;  /* 0x00005c0001107983 */ /* 0x004ea80000300800 */
[----:B------:R1:W-:Y:S01]  /*1a070*/  LDGSTS.E [R5+0x7e00], desc[UR28][R6.64], P4 ;  /* 0x07e0000006057fae */ /* 0x0003e2000a1a101c */
[----:B------:R-:W-:-:S03]  /*1a080*/  ISETP.GT.AND P4, PT, R4, 0x20, PT ;  /* 0x000000200400780c */ /* 0x000fc60003f84270 */
[----:B------:R-:W2:Y:S01]  /*1a090*/  LDL.LU R15, [R1+0x60] ;  /* 0x00006000010f7983 */ /* 0x000ea20000300800 */
[----:B-1----:R-:W-:-:S04]  /*1a0a0*/  SEL R6, RZ, 0x4, !P4 ;  /* 0x00000004ff067807 */ /* 0x002fc80006000000 */
[----:B------:R-:W-:-:S04]  /*1a0b0*/  SEL R6, R6, RZ, !P3 ;  /* 0x000000ff06067207 */ /* 0x000fc80005800000 */
[----:B------:R-:W-:Y:S02]  /*1a0c0*/  ISETP.NE.U32.AND P4, PT, R6, RZ, PT ;  /* 0x000000ff0600720c */ /* 0x000fe40003f85070 */
[----:B------:R-:W-:-:S04]  /*1a0d0*/  IADD3 R8, P5, PT, R8, UR14, RZ ;  /* 0x0000000e08087c10 */ /* 0x000fc8000ffbe0ff */
[----:B------:R-:W-:Y:S01]  /*1a0e0*/  IADD3.X R14, PT, PT, R14, UR15, RZ, P5, !PT ;  /* 0x0000000f0e0e7c10 */ /* 0x000fe2000affe4ff */
[----:B------:R-:W-:Y:S01]  /*1a0f0*/  STL [R1+0x40], R8 ;  /* 0x0000400801007387 */ /* 0x000fe20000100800 */
[----:B------:R-:W-:-:S03]  /*1a100*/  IMAD.MOV.U32 R6, RZ, RZ, R8 ;  /* 0x000000ffff067224 */ /* 0x000fc600078e0008 */
[----:B------:R1:W-:Y:S01]  /*1a110*/  STL [R1+0x3c], R14 ;  /* 0x00003c0e01007387 */ /* 0x0003e20000100800 */
[----:B------:R-:W-:-:S05]  /*1a120*/  IMAD.MOV.U32 R7, RZ, RZ, R14 ;  /* 0x000000ffff077224 */ /* 0x000fca00078e000e */
[----:B------:R1:W-:Y:S04]  /*1a130*/  LDGSTS.E [R5+0x8000], desc[UR28][R6.64], P4 ;  /* 0x0800000006057fae */ /* 0x0003e8000a1a101c */
[----:B-1----:R-:W2:Y:S04]  /*1a140*/  LDL.LU R14, [R1+0x64] ;  /* 0x00006400010e7983 */ /* 0x002ea80000300800 */
[----:B------:R-:W2:Y:S01]  /*1a150*/  LDL.LU R8, [R1+0x68] ;  /* 0x0000680001087983 */ /* 0x000ea20000300800 */
[----:B------:R-:W-:-:S04]  /*1a160*/  IADD3 R12, P5, PT, R12, UR14, RZ ;  /* 0x0000000e0c0c7c10 */ /* 0x000fc8000ffbe0ff */
[----:B------:R-:W-:Y:S01]  /*1a170*/  IADD3.X R13, PT, PT, R13, UR15, RZ, P5, !PT ;  /* 0x0000000f0d0d7c10 */ /* 0x000fe2000affe4ff */
[----:B------:R-:W-:Y:S01]  /*1a180*/  STL [R1+0x48], R12 ;  /* 0x0000480c01007387 */ /* 0x000fe20000100800 */
[----:B------:R-:W-:-:S03]  /*1a190*/  MOV R6, R12 ;  /* 0x0000000c00067202 */ /* 0x000fc60000000f00 */
[----:B------:R1:W-:Y:S01]  /*1a1a0*/  STL [R1+0x44], R13 ;  /* 0x0000440d01007387 */ /* 0x0003e20000100800 */
[----:B------:R-:W-:-:S05]  /*1a1b0*/  IMAD.MOV.U32 R7, RZ, RZ, R13 ;  /* 0x000000ffff077224 */ /* 0x000fca00078e000d */
[----:B------:R3:W-:Y:S04]  /*1a1c0*/  LDGSTS.E [R5+0x8200], desc[UR28][R6.64], P4 ;  /* 0x0820000006057fae */ /* 0x0007e8000a1a101c */
[----:B-1----:R-:W2:Y:S04]  /*1a1d0*/  LDL.LU R13, [R1+0x6c] ;  /* 0x00006c00010d7983 */ /* 0x002ea80000300800 */
[----:B------:R-:W2:Y:S01]  /*1a1e0*/  LDL.LU R12, [R1+0x70] ;  /* 0x00007000010c7983 */ /* 0x000ea20000300800 */
[----:B------:R-:W-:-:S04]  /*1a1f0*/  ISETP.GT.AND P4, PT, R4, 0x21, PT ;  /* 0x000000210400780c */ /* 0x000fc80003f84270 */
[----:B---3--:R-:W-:Y:S02]  /*1a200*/  SEL R6, RZ, 0x4, !P4 ;  /* 0x00000004ff067807 */ /* 0x008fe40006000000 */
[----:B----4-:R-:W-:Y:S02]  /*1a210*/  IADD3 R9, P5, PT, R9, UR14, RZ ;  /* 0x0000000e09097c10 */ /* 0x010fe4000ffbe0ff */
[----:B------:R-:W-:Y:S02]  /*1a220*/  SEL R6, R6, RZ, !P3 ;  /* 0x000000ff06067207 */ /* 0x000fe40005800000 */
[----:B------:R-:W-:Y:S01]  /*1a230*/  IADD3.X R11, PT, PT, R11, UR15, RZ, P5, !PT ;  /* 0x0000000f0b0b7c10 */ /* 0x000fe2000affe4ff */
        /* <DEDUP_REMOVED lines=8> */
[----:B-----5:R-:W-:-:S04]  /*1a2c0*/  IADD3 R17, P5, PT, R17, UR14, RZ ;  /* 0x0000000e11117c10 */ /* 0x020fc8000ffbe0ff */
[----:B------:R-:W-:Y:S01]  /*1a2d0*/  IADD3.X R18, PT, PT, R18, UR15, RZ, P5, !PT ;  /* 0x0000000f12127c10 */ /* 0x000fe2000affe4ff */
[----:B-1----:R-:W-:-:S04]  /*1a2e0*/  IMAD.MOV.U32 R6, RZ, RZ, R17 ;  /* 0x000000ffff067224 */ /* 0x002fc800078e0011 */
[----:B------:R-:W-:Y:S01]  /*1a2f0*/  IMAD.MOV.U32 R7, RZ, RZ, R18 ;  /* 0x000000ffff077224 */ /* 0x000fe200078e0012 */
[----:B--2---:R-:W-:-:S04]  /*1a300*/  IADD3 R15, P5, PT, R15, UR14, RZ ;  /* 0x0000000e0f0f7c10 */ /* 0x004fc8000ffbe0ff */
        /* <DEDUP_REMOVED lines=13> */
[----:B------:R-:W5:Y:S04]  /*1a3e0*/  LDL.LU R15, [R1+0x80] ;  /* 0x00008000010f7983 */ /* 0x000f680000300800 */
[----:B------:R1:W-:Y:S01]  /*1a3f0*/  LDGSTS.E [R5+0x8800], desc[UR28][R6.64], P4 ;  /* 0x0880000006057fae */ /* 0x0003e2000a1a101c */
[----:B------:R-:W-:-:S04]  /*1a400*/  IADD3 R8, P5, PT, R8, UR14, RZ ;  /* 0x0000000e08087c10 */ /* 0x000fc8000ffbe0ff */
        /* <DEDUP_REMOVED lines=9> */
[----:B------:R-:W-:-:S04]  /*1a4a0*/  SEL R6, RZ, 0x4, !P4 ;  /* 0x00000004ff067807 */ /* 0x000fc80006000000 */
        /* <DEDUP_REMOVED lines=11> */
[----:B----4-:R-:W-:-:S04]  /*1a560*/  IADD3 R9, P5, PT, R9, UR14, RZ ;  /* 0x0000000e09097c10 */ /* 0x010fc8000ffbe0ff */
[----:B---3--:R-:W-:Y:S01]  /*1a570*/  IADD3.X R11, PT, PT, R11, UR15, RZ, P5, !PT ;  /* 0x0000000f0b0b7c10 */ /* 0x008fe2000affe4ff */
[----:B------:R-:W-:Y:S04]  /*1a580*/  STL [R1+0x78], R9 ;  /* 0x0000780901007387 */ /* 0x000fe80000100800 */
[----:B------:R1:W-:Y:S04]  /*1a590*/  STL [R1+0x74], R11 ;  /* 0x0000740b01007387 */ /* 0x0003e80000100800 */
[----:B------:R-:W3:Y:S04]  /*1a5a0*/  LDL.LU R18, [R1+0x94] ;  /* 0x0000940001127983 */ /* 0x000ee80000300800 */
[----:B------:R-:W4:Y:S01]  /*1a5b0*/  LDL.LU R17, [R1+0x98] ;  /* 0x0000980001117983 */ /* 0x000f220000300800 */
[----:B------:R-:W-:-:S02]  /*1a5c0*/  IMAD.MOV.U32 R7, RZ, RZ, R11 ;  /* 0x000000ffff077224 */ /* 0x000fc400078e000b */
[----:B------:R-:W-:Y:S01]  /*1a5d0*/  IMAD.MOV.U32 R6, RZ, RZ, R9 ;  /* 0x000000ffff067224 */ /* 0x000fe200078e0009 */
[----:B-1----:R-:W3:Y:S04]  /*1a5e0*/  LDL.LU R11, [R1+0x9c] ;  /* 0x00009c00010b7983 */ /* 0x002ee80000300800 */
[----:B------:R-:W3:Y:S04]  /*1a5f0*/  LDL.LU R9, [R1+0xa0] ;  /* 0x0000a00001097983 */ /* 0x000ee80000300800 */
[----:B------:R1:W-:Y:S01]  /*1a600*/  LDGSTS.E [R5+0x8e00], desc[UR28][R6.64], P4 ;  /* 0x08e0000006057fae */ /* 0x0003e2000a1a101c */
[----:B------:R-:W-:-:S04]  /*1a610*/  ISETP.GT.AND P4, PT, R4, 0x24, PT ;  /* 0x000000240400780c */ /* 0x000fc80003f84270 */
[----:B-1----:R-:W-:-:S04]  /*1a620*/  SEL R6, RZ, 0x4, !P4 ;  /* 0x00000004ff067807 */ /* 0x002fc80006000000 */
[----:B------:R-:W-:-:S04]  /*1a630*/  SEL R6, R6, RZ, !P3 ;  /* 0x000000ff06067207 */ /* 0x000fc80005800000 */
[----:B------:R-:W-:Y:S02]  /*1a640*/  ISETP.NE.U32.AND P4, PT, R6, RZ, PT ;  /* 0x000000ff0600720c */ /* 0x000fe40003f85070 */
[----:B-----5:R-:W-:-:S04]  /*1a650*/  IADD3 R15, P5, PT, R15, UR14, RZ ;  /* 0x0000000e0f0f7c10 */ /* 0x020fc8000ffbe0ff */
[----:B--2---:R-:W-:Y:S01]  /*1a660*/  IADD3.X R16, PT, PT, R16, UR15, RZ, P5, !PT ;  /* 0x0000000f10107c10 */ /* 0x004fe2000affe4ff */
[----:B------:R-:W-:Y:S01]  /*1a670*/  STL [R1+0x80], R15 ;  /* 0x0000800f01007387 */ /* 0x000fe20000100800 */
[----:B------:R-:W-:-:S03]  /*1a680*/  IMAD.MOV.U32 R6, RZ, RZ, R15 ;  /* 0x000000ffff067224 */ /* 0x000fc600078e000f */
[----:B------:R1:W-:Y:S01]  /*1a690*/  STL [R1+0x7c], R16 ;  /* 0x00007c1001007387 */ /* 0x0003e20000100800 */
[----:B------:R-:W-:-:S05]  /*1a6a0*/  IMAD.MOV.U32 R7, RZ, RZ, R16 ;  /* 0x000000ffff077224 */ /* 0x000fca00078e0010 */
[----:B------:R2:W-:Y:S04]  /*1a6b0*/  LDGSTS.E [R5+0x9000], desc[UR28][R6.64], P4 ;  /* 0x0900000006057fae */ /* 0x0005e8000a1a101c */
[----:B-1----:R-:W5:Y:S04]  /*1a6c0*/  LDL.LU R16, [R1+0xa4] ;  /* 0x0000a40001107983 */ /* 0x002f680000300800 */
[----:B------:R-:W5:Y:S01]  /*1a6d0*/  LDL.LU R15, [R1+0xa8] ;  /* 0x0000a800010f7983 */ /* 0x000f620000300800 */
[----:B------:R-:W-:-:S04]  /*1a6e0*/  IADD3 R8, P5, PT, R8, UR14, RZ ;  /* 0x0000000e08087c10 */ /* 0x000fc8000ffbe0ff */
[----:B------:R-:W-:Y:S02]  /*1a6f0*/  IADD3.X R14, PT, PT, R14, UR15, RZ, P5, !PT ;  /* 0x0000000f0e0e7c10 */ /* 0x000fe4000affe4ff */
[----:B--2---:R-:W-:-:S03]  /*1a700*/  MOV R6, R8 ;  /* 0x0000000800067202 */ /* 0x004fc60000000f00 */
[----:B------:R-:W-:Y:S01]  /*1a710*/  IMAD.MOV.U32 R7, RZ, RZ, R14 ;  /* 0x000000ffff077224 */ /* 0x000fe200078e000e */
[----:B------:R-:W-:Y:S04]  /*1a720*/  STL [R1+0x88], R8 ;  /* 0x0000880801007387 */ /* 0x000fe80000100800 */
[----:B------:R1:W-:Y:S04]  /*1a730*/  STL [R1+0x84], R14 ;  /* 0x0000840e01007387 */ /* 0x0003e80000100800 */
[----:B------:R2:W-:Y:S01]  /*1a740*/  LDGSTS.E [R5+0x9200], desc[UR28][R6.64], P4 ;  /* 0x0920000006057fae */ /* 0x0005e2000a1a101c */
[----:B------:R-:W-:-:S03]  /*1a750*/  ISETP.GT.AND P4, PT, R4, 0x25, PT ;  /* 0x000000250400780c */ /* 0x000fc60003f84270 */
[----:B-1----:R-:W5:Y:S04]  /*1a760*/  LDL.LU R14, [R1+0xac] ;  /* 0x0000ac00010e7983 */ /* 0x002f680000300800 */
[----:B------:R-:W5:Y:S01]  /*1a770*/  LDL.LU R8, [R1+0xb0] ;  /* 0x0000b00001087983 */ /* 0x000f620000300800 */
[----:B--2---:R-:W-:-:S04]  /*1a780*/  SEL R6, RZ, 0x4, !P4 ;  /* 0x00000004ff067807 */ /* 0x004fc80006000000 */
        /* <DEDUP_REMOVED lines=9> */
[----:B-1----:R-:W5:Y:S04]  /*1a820*/  LDL.LU R13, [R1+0xb4] ;  /* 0x0000b400010d7983 */ /* 0x002f680000300800 */
[----:B------:R-:W5:Y:S01]  /*1a830*/  LDL.LU R12, [R1+0xb8] ;  /* 0x0000b800010c7983 */ /* 0x000f620000300800 */
[----:B----4-:R-:W-:-:S04]  /*1a840*/  IADD3 R17, P5, PT, R17, UR14, RZ ;  /* 0x0000000e11117c10 */ /* 0x010fc8000ffbe0ff */
[----:B---3--:R-:W-:Y:S01]  /*1a850*/  IADD3.X R18, PT, PT, R18, UR15, RZ, P5, !PT ;  /* 0x0000000f12127c10 */ /* 0x008fe2000affe4ff */
[----:B--2---:R-:W-:-:S04]  /*1a860*/  IMAD.MOV.U32 R6, RZ, RZ, R17 ;  /* 0x000000ffff067224 */ /* 0x004fc800078e0011 */
[----:B------:R-:W-:Y:S01]  /*1a870*/  IMAD.MOV.U32 R7, RZ, RZ, R18 ;  /* 0x000000ffff077224 */ /* 0x000fe200078e0012 */
[----:B------:R-:W-:-:S04]  /*1a880*/  IADD3 R9, P5, PT, R9, UR14, RZ ;  /* 0x0000000e09097c10 */ /* 0x000fc8000ffbe0ff */
        /* <DEDUP_REMOVED lines=13> */
[----:B------:R-:W3:Y:S04]  /*1a960*/  LDL.LU R9, [R1+0xc0] ;  /* 0x0000c00001097983 */ /* 0x000ee80000300800 */
[----:B------:R1:W-:Y:S01]  /*1a970*/  LDGSTS.E [R5+0x9800], desc[UR28][R6.64], P4 ;  /* 0x0980000006057fae */ /* 0x0003e2000a1a101c */
[----:B-----5:R-:W-:-:S04]  /*1a980*/  IADD3 R15, P5, PT, R15, UR14, RZ ;  /* 0x0000000e0f0f7c10 */ /* 0x020fc8000ffbe0ff */
[----:B------:R-:W-:Y:S01]  /*1a990*/  IADD3.X R16, PT, PT, R16, UR15, RZ, P5, !PT ;  /* 0x0000000f10107c10 */ /* 0x000fe2000affe4ff */
[----:B------:R-:W-:Y:S01]  /*1a9a0*/  STL [R1+0xa8], R15 ;  /* 0x0000a80f01007387 */ /* 0x000fe20000100800 */
[----:B-1----:R-:W-:-:S03]  /*1a9b0*/  MOV R6, R15 ;  /* 0x0000000f00067202 */ /* 0x002fc60000000f00 */
[----:B------:R1:W-:Y:S01]  /*1a9c0*/  STL [R1+0xa4], R16 ;  /* 0x0000a41001007387 */ /* 0x0003e20000100800 */
[----:B------:R-:W-:-:S05]  /*1a9d0*/  IMAD.MOV.U32 R7, RZ, RZ, R16 ;  /* 0x000000ffff077224 */ /* 0x000fca00078e0010 */
[----:B------:R4:W-:Y:S04]  /*1a9e0*/  LDGSTS.E [R5+0x9a00], desc[UR28][R6.64], P4 ;  /* 0x09a0000006057fae */ /* 0x0009e8000a1a101c */
[----:B-1----:R-:W5:Y:S04]  /*1a9f0*/  LDL.LU R16, [R1+0xc4] ;  /* 0x0000c40001107983 */ /* 0x002f680000300800 */
[----:B------:R-:W5:Y:S01]  /*1aa00*/  LDL.LU R15, [R1+0xc8] ;  /* 0x0000c800010f7983 */ /* 0x000f620000300800 */
[----:B------:R-:W-:-:S04]  /*1aa10*/  ISETP.GT.AND P4, PT, R4, 0x27, PT ;  /* 0x000000270400780c */ /* 0x000fc80003f84270 */
[----:B----4-:R-:W-:-:S04]  /*1aa20*/  SEL R6, RZ, 0x4, !P4 ;  /* 0x00000004ff067807 */ /* 0x010fc80006000000 */
[----:B------:R-:W-:Y:S02]  /*1aa30*/  SEL R6, R6, RZ, !P3 ;  /* 0x000000ff06067207 */ /* 0x000fe40005800000 */
[----:B------:R-:W-:-:S04]  /*1aa40*/  IADD3 R8, P5, PT, R8, UR14, RZ ;  /* 0x0000000e08087c10 */ /* 0x000fc8000ffbe0ff */
[----:B------:R-:W-:Y:S01]  /*1aa50*/  IADD3.X R14, PT, PT, R14, UR15, RZ, P5, !PT ;  /* 0x0000000f0e0e7c10 */ /* 0x000fe2000affe4ff */
[----:B------:R-:W-:Y:S01]  /*1aa60*/  STL [R1+0xb0], R8 ;  /* 0x0000b00801007387 */ /* 0x000fe20000100800 */
[----:B------:R-:W-:Y:S01]  /*1aa70*/  ISETP.NE.U32.AND P4, PT, R6, RZ, PT ;  /* 0x000000ff0600720c */ /* 0x000fe20003f85070 */
[----:B------:R-:W-:Y:S02]  /*1aa80*/  IMAD.MOV.U32 R6, RZ, RZ, R8 ;  /* 0x000000ffff067224 */ /* 0x000fe400078e0008 */
[----:B------:R1:W-:Y:S01]  /*1aa90*/  STL [R1+0xac], R14 ;  /* 0x0000ac0e01007387 */ /* 0x0003e20000100800 */
[----:B------:R-:W-:-:S03]  /*1aaa0*/  IMAD.MOV.U32 R7, RZ, RZ, R14 ;  /* 0x000000ffff077224 */ /* 0x000fc600078e000e */
[----:B-1----:R-:W4:Y:S04]  /*1aab0*/  LDL.LU R14, [R1+0xcc] ;  /* 0x0000cc00010e7983 */ /* 0x002f280000300800 */
[----:B------:R-:W4:Y:S04]  /*1aac0*/  LDL.LU R8, [R1+0xd0] ;  /* 0x0000d00001087983 */ /* 0x000f280000300800 */
[----:B------:R1:W-:Y:S01]  /*1aad0*/  LDGSTS.E [R5+0x9c00], desc[UR28][R6.64], P4 ;  /* 0x09c0000006057fae */ /* 0x0003e2000a1a101c */
[----:B------:R-:W-:-:S04]  /*1aae0*/  IADD3 R12, P5, PT, R12, UR14, RZ ;  /* 0x0000000e0c0c7c10 */ /* 0x000fc8000ffbe0ff */
[----:B------:R-:W-:Y:S01]  /*1aaf0*/  IADD3.X R13, PT, PT, R13, UR15, RZ, P5, !PT ;  /* 0x0000000f0d0d7c10 */ /* 0x000fe2000affe4ff */
[----:B------:R-:W-:Y:S04]  /*1ab00*/  STL [R1+0xb8], R12 ;  /* 0x0000b80c01007387 */ /* 0x000fe80000100800 */
[----:B------:R1:W-:Y:S04]  /*1ab10*/  STL [R1+0xb4], R13 ;  /* 0x0000b40d01007387 */ /* 0x0003e80000100800 */
[----:B------:R-:W4:Y:S04]  /*1ab20*/  LDL.LU R18, [R1+0xd4] ;  /* 0x0000d40001127983 */ /* 0x000f280000300800 */
[----:B------:R-:W4:Y:S01]  /*1ab30*/  LDL.LU R17, [R1+0xd8] ;  /* 0x0000d80001117983 */ /* 0x000f220000300800 */
[----:B-1----:R-:W-:-:S02]  /*1ab40*/  IMAD.MOV.U32 R6, RZ, RZ, R12 ;  /* 0x000000ffff067224 */ /* 0x002fc400078e000c */
[----:B------:R-:W-:Y:S02]  /*1ab50*/  IMAD.MOV.U32 R7, RZ, RZ, R13 ;  /* 0x000000ffff077224 */ /* 0x000fe400078e000d */
[----:B------:R-:W4:Y:S04]  /*1ab60*/  LDL.LU R13, [R1+0xdc] ;  /* 0x0000dc00010d7983 */ /* 0x000f280000300800 */
[----:B------:R-:W4:Y:S04]  /*1ab70*/  LDL.LU R12, [R1+0xe0] ;  /* 0x0000e000010c7983 */ /* 0x000f280000300800 */
[----:B------:R1:W-:Y:S01]  /*1ab80*/  LDGSTS.E [R5+0x9e00], desc[UR28][R6.64], P4 ;  /* 0x09e0000006057fae */ /* 0x0003e2000a1a101c */
[----:B------:R-:W-:-:S04]  /*1ab90*/  ISETP.GT.AND P4, PT, R4, 0x28, PT ;  /* 0x000000280400780c */ /* 0x000fc80003f84270 */
[----:B-1----:R-:W-:Y:S02]  /*1aba0*/  SEL R6, RZ, 0x4, !P4 ;  /* 0x00000004ff067807 */ /* 0x002fe40006000000 */
[----:B---3--:R-:W-:Y:S02]  /*1abb0*/  IADD3 R9, P5, PT, R9, UR14, RZ ;  /* 0x0000000e09097c10 */ /* 0x008fe4000ffbe0ff */
[----:B------:R-:W-:Y:S02]  /*1abc0*/  SEL R6, R6, RZ, !P3 ;  /* 0x000000ff06067207 */ /* 0x000fe40005800000 */
[----:B--2---:R-:W-:Y:S01]  /*1abd0*/  IADD3.X R11, PT, PT, R11, UR15, RZ, P5, !PT ;  /* 0x0000000f0b0b7c10 */ /* 0x004fe2000affe4ff */
[----:B------:R-:W-:Y:S01]  /*1abe0*/  STL [R1+0xc0], R9 ;  /* 0x0000c00901007387 */ /* 0x000fe20000100800 */
[----:B------:R-:W-:Y:S01]  /*1abf0*/  ISETP.NE.U32.AND P4, PT, R6, RZ, PT ;  /* 0x000000ff0600720c */ /* 0x000fe20003f85070 */
[----:B------:R-:W-:Y:S02]  /*1ac00*/  IMAD.MOV.U32 R6, RZ, RZ, R9 ;  /* 0x000000ffff067224 */ /* 0x000fe400078e0009 */
[----:B------:R1:W-:Y:S01]  /*1ac10*/  STL [R1+0xbc], R11 ;  /* 0x0000bc0b01007387 */ /* 0x0003e20000100800 */
[----:B------:R-:W-:-:S03]  /*1ac20*/  IMAD.MOV.U32 R7, RZ, RZ, R11 ;  /* 0x000000ffff077224 */ /* 0x000fc600078e000b */
[----:B-1----:R-:W2:Y:S04]  /*1ac30*/  LDL.LU R11, [R1+0xe4] ;  /* 0x0000e400010b7983 */ /* 0x002ea80000300800 */
[----:B------:R-:W3:Y:S04]  /*1ac40*/  LDL.LU R9, [R1+0xe8] ;  /* 0x0000e80001097983 */ /* 0x000ee80000300800 */
[----:B------:R1:W-:Y:S01]  /*1ac50*/  LDGSTS.E [R5+0xa000], desc[UR28][R6.64], P4 ;  /* 0x0a00000006057fae */ /* 0x0003e2000a1a101c */
[----:B-----5:R-:W-:-:S04]  /*1ac60*/  IADD3 R15, P5, PT, R15, UR14, RZ ;  /* 0x0000000e0f0f7c10 */ /* 0x020fc8000ffbe0ff */
[----:B------:R-:W-:Y:S02]  /*1ac70*/  IADD3.X R16, PT, PT, R16, UR15, RZ, P5, !PT ;  /* 0x0000000f10107c10 */ /* 0x000fe4000affe4ff */
[----:B-1----:R-:W-:Y:S01]  /*1ac80*/  MOV R6, R15 ;  /* 0x0000000f00067202 */ /* 0x002fe20000000f00 */
[----:B------:R-:W-:Y:S02]  /*1ac90*/  STL [R1+0xc8], R15 ;  /* 0x0000c80f01007387 */ /* 0x000fe40000100800 */
[----:B------:R-:W-:Y:S02]  /*1aca0*/  IMAD.MOV.U32 R7, RZ, RZ, R16 ;  /* 0x000000ffff077224 */ /* 0x000fe400078e0010 */
[----:B------:R1:W-:Y:S04]  /*1acb0*/  STL [R1+0xc4], R16 ;  /* 0x0000c41001007387 */ /* 0x0003e80000100800 */
[----:B------:R5:W-:Y:S01]  /*1acc0*/  LDGSTS.E [R5+0xa200], desc[UR28][R6.64], P4 ;  /* 0x0a20000006057fae */ /* 0x000be2000a1a101c */
[----:B------:R-:W-:-:S03]  /*1acd0*/  ISETP.GT.AND P4, PT, R4, 0x29, PT ;  /* 0x000000290400780c */ /* 0x000fc60003f84270 */
[----:B-1----:R-:W2:Y:S04]  /*1ace0*/  LDL.LU R16, [R1+0xec] ;  /* 0x0000ec0001107983 */ /* 0x002ea80000300800 */
[----:B------:R-:W2:Y:S01]  /*1acf0*/  LDL.LU R15, [R1+0xf0] ;  /* 0x0000f000010f7983 */ /* 0x000ea20000300800 */
[----:B-----5:R-:W-:-:S04]  /*1ad00*/  SEL R6, RZ, 0x4, !P4 ;  /* 0x00000004ff067807 */ /* 0x020fc80006000000 */
[----:B------:R-:W-:Y:S02]  /*1ad10*/  SEL R6, R6, RZ, !P3 ;  /* 0x000000ff06067207 */ /* 0x000fe40005800000 */
[----:B----4-:R-:W-:-:S04]  /*1ad20*/  IADD3 R8, P5, PT, R8, UR14, RZ ;  /* 0x0000000e08087c10 */ /* 0x010fc8000ffbe0ff */
[----:B------:R-:W-:Y:S01]  /*1ad30*/  IADD3.X R14, PT, PT, R14, UR15, RZ, P5, !PT ;  /* 0x0000000f0e0e7c10 */ /* 0x000fe2000affe4ff */
[----:B------:R-:W-:Y:S01]  /*1ad40*/  STL [R1+0xd0], R8 ;  /* 0x0000d00801007387 */ /* 0x000fe20000100800 */
[----:B------:R-:W-:Y:S01]  /*1ad50*/  ISETP.NE.U32.AND P4, PT, R6, RZ, PT ;  /* 0x000000ff0600720c */ /* 0x000fe20003f85070 */
[----:B------:R-:W-:Y:S02]  /*1ad60*/  IMAD.MOV.U32 R6, RZ, RZ, R8 ;  /* 0x000000ffff067224 */ /* 0x000fe400078e0008 */
[----:B------:R1:W-:Y:S01]  /*1ad70*/  STL [R1+0xcc], R14 ;  /* 0x0000cc0e01007387 */ /* 0x0003e20000100800 */
[----:B------:R-:W-:-:S03]  /*1ad80*/  IMAD.MOV.U32 R7, RZ, RZ, R14 ;  /* 0x000000ffff077224 */ /* 0x000fc600078e000e */
[----:B-1----:R-:W4:Y:S04]  /*1ad90*/  LDL.LU R14, [R1+0xf4] ;  /* 0x0000f400010e7983 */ /* 0x002f280000300800 */
[----:B------:R-:W5:Y:S04]  /*1ada0*/  LDL.LU R8, [R1+0xf8] ;  /* 0x0000f80001087983 */ /* 0x000f680000300800 */
[----:B------:R1:W-:Y:S01]  /*1adb0*/  LDGSTS.E [R5+0xa400], desc[UR28][R6.64], P4 ;  /* 0x0a40000006057fae */ /* 0x0003e2000a1a101c */
[----:B------:R-:W-:-:S04]  /*1adc0*/  IADD3 R17, P5, PT, R17, UR14, RZ ;  /* 0x0000000e11117c10 */ /* 0x000fc8000ffbe0ff */
[----:B------:R-:W-:Y:S01]  /*1add0*/  IADD3.X R18, PT, PT, R18, UR15, RZ, P5, !PT ;  /* 0x0000000f12127c10 */ /* 0x000fe2000affe4ff */
[----:B-1----:R-:W-:-:S04]  /*1ade0*/  IMAD.MOV.U32 R6, RZ, RZ, R17 ;  /* 0x000000ffff067224 */ /* 0x002fc800078e0011 */
        /* <DEDUP_REMOVED lines=14> */
[----:B-1----:R-:W4:Y:S04]  /*1aed0*/  LDL.LU R13, [R1+0xfc] ;  /* 0x0000fc00010d7983 */ /* 0x002f280000300800 */
[----:B------:R-:W4:Y:S04]  /*1aee0*/  LDL.LU R12, [R1+0x100] ;  /* 0x00010000010c7983 */ /* 0x000f280000300800 */
[----:B------:R1:W-:Y:S01]  /*1aef0*/  LDGSTS.E [R5+0xa800], desc[UR28][R6.64], P4 ;  /* 0x0a80000006057fae */ /* 0x0003e2000a1a101c */
[----:B---3--:R-:W-:-:S04]  /*1af00*/  IADD3 R9, P5, PT, R9, UR14, RZ ;  /* 0x0000000e09097c10 */ /* 0x008fc8000ffbe0ff */
[----:B--2---:R-:W-:Y:S01]  /*1af10*/  IADD3.X R11, PT, PT, R11, UR15, RZ, P5, !PT ;  /* 0x0000000f0b0b7c10 */ /* 0x004fe2000affe4ff */
[----:B------:R-:W-:Y:S04]  /*1af20*/  STL [R1+0xe8], R9 ;  /* 0x0000e80901007387 */ /* 0x000fe80000100800 */
[----:B------:R2:W-:Y:S01]  /*1af30*/  STL [R1+0xe4], R11 ;  /* 0x0000e40b01007387 */ /* 0x0005e20000100800 */
[----:B-1----:R-:W-:Y:S01]  /*1af40*/  IMAD.MOV.U32 R7, RZ, RZ, R11 ;  /* 0x000000ffff077224 */ /* 0x002fe200078e000b */
[----:B------:R-:W-:-:S05]  /*1af50*/  MOV R6, R9 ;  /* 0x0000000900067202 */ /* 0x000fca0000000f00 */
[----:B------:R1:W-:Y:S04]  /*1af60*/  LDGSTS.E [R5+0xaa00], desc[UR28][R6.64], P4 ;  /* 0x0aa0000006057fae */ /* 0x0003e8000a1a101c */
[----:B--2---:R-:W2:Y:S04]  /*1af70*/  LDL.LU R11, [R1+0x104] ;  /* 0x00010400010b7983 */ /* 0x004ea80000300800 */
[----:B------:R-:W3:Y:S01]  /*1af80*/  LDL.LU R9, [R1+0x108] ;  /* 0x0001080001097983 */ /* 0x000ee20000300800 */
[----:B------:R-:W-:-:S04]  /*1af90*/  ISETP.GT.AND P4, PT, R4, 0x2b, PT ;  /* 0x0000002b0400780c */ /* 0x000fc80003f84270 */
[----:B-1----:R-:W-:-:S04]  /*1afa0*/  SEL R6, RZ, 0x4, !P4 ;  /* 0x00000004ff067807 */ /* 0x002fc80006000000 */
        /* <DEDUP_REMOVED lines=8> */
[----:B-1----:R-:W2:Y:S04]  /*1b030*/  LDL.LU R16, [R1+0x10c] ;  /* 0x00010c0001107983 */ /* 0x002ea80000300800 */
[----:B------:R-:W2:Y:S04]  /*1b040*/  LDL.LU R15, [R1+0x110] ;  /* 0x00011000010f7983 */ /* 0x000ea80000300800 */
[----:B------:R1:W-:Y:S01]  /*1b050*/  LDGSTS.E [R5+0xac00], desc[UR28][R6.64], P4 ;  /* 0x0ac0000006057fae */ /* 0x0003e2000a1a101c */
[----:B-----5:R-:W-:-:S04]  /*1b060*/  IADD3 R8, P5, PT, R8, UR14, RZ ;  /* 0x0000000e08087c10 */ /* 0x020fc8000ffbe0ff */
[----:B----4-:R-:W-:Y:S01]  /*1b070*/  IADD3.X R14, PT, PT, R14, UR15, RZ, P5, !PT ;  /* 0x0000000f0e0e7c10 */ /* 0x010fe2000affe4ff */
[----:B------:R-:W-:Y:S04]  /*1b080*/  STL [R1+0xf8], R8 ;  /* 0x0000f80801007387 */ /* 0x000fe80000100800 */
[----:B------:R4:W-:Y:S04]  /*1b090*/  STL [R1+0xf4], R14 ;  /* 0x0000f40e01007387 */ /* 0x0009e80000100800 */
[----:B------:R-:W5:Y:S04]  /*1b0a0*/  LDL.LU R18, [R1+0x114] ;  /* 0x0001140001127983 */ /* 0x000f680000300800 */
[----:B------:R-:W5:Y:S01]  /*1b0b0*/  LDL.LU R17, [R1+0x118] ;  /* 0x0001180001117983 */ /* 0x000f620000300800 */
[----:B-1----:R-:W-:-:S02]  /*1b0c0*/  IMAD.MOV.U32 R6, RZ, RZ, R8 ;  /* 0x000000ffff067224 */ /* 0x002fc400078e0008 */
[----:B------:R-:W-:Y:S02]  /*1b0d0*/  IMAD.MOV.U32 R7, RZ, RZ, R14 ;  /* 0x000000ffff077224 */ /* 0x000fe400078e000e */
[----:B----4-:R-:W4:Y:S04]  /*1b0e0*/  LDL.LU R14, [R1+0x11c] ;  /* 0x00011c00010e7983 */ /* 0x010f280000300800 */
[----:B------:R1:W-:Y:S01]  /*1b0f0*/  LDGSTS.E [R5+0xae00], desc[UR28][R6.64], P4 ;  /* 0x0ae0000006057fae */ /* 0x0003e2000a1a101c */
[----:B------:R-:W-:-:S03]  /*1b100*/  ISETP.GT.AND P4, PT, R4, 0x2c, PT ;  /* 0x0000002c0400780c */ /* 0x000fc60003f84270 */
[----:B------:R-:W4:Y:S01]  /*1b110*/  LDL.LU R8, [R1+0x120] ;  /* 0x0001200001087983 */ /* 0x000f220000300800 */
        /* <DEDUP_REMOVED lines=10> */
[----:B-1----:R-:W4:Y:S04]  /*1b1c0*/  LDL.LU R13, [R1+0x124] ;  /* 0x00012400010d7983 */ /* 0x002f280000300800 */
[----:B------:R-:W4:Y:S01]  /*1b1d0*/  LDL.LU R12, [R1+0x128] ;  /* 0x00012800010c7983 */ /* 0x000f220000300800 */
[----:B---3--:R-:W-:-:S04]  /*1b1e0*/  IADD3 R9, P5, PT, R9, UR14, RZ ;  /* 0x0000000e09097c10 */ /* 0x008fc8000ffbe0ff */
[----:B--2---:R-:W-:Y:S01]  /*1b1f0*/  IADD3.X R11, PT, PT, R11, UR15, RZ, P5, !PT ;  /* 0x0000000f0b0b7c10 */ /* 0x004fe2000affe4ff */
[----:B------:R-:W-:Y:S01]  /*1b200*/  STL [R1+0x108], R9 ;  /* 0x0001080901007387 */ /* 0x000fe20000100800 */
[----:B------:R-:W-:-:S03]  /*1b210*/  MOV R6, R9 ;  /* 0x0000000900067202 */ /* 0x000fc60000000f00 */
[----:B------:R1:W-:Y:S01]  /*1b220*/  STL [R1+0x104], R11 ;  /* 0x0001040b01007387 */ /* 0x0003e20000100800 */
[----:B------:R-:W-:-:S05]  /*1b230*/  IMAD.MOV.U32 R7, RZ, RZ, R11 ;  /* 0x000000ffff077224 */ /* 0x000fca00078e000b */
[----:B------:R2:W-:Y:S04]  /*1b240*/  LDGSTS.E [R5+0xb200], desc[UR28][R6.64], P4 ;  /* 0x0b20000006057fae */ /* 0x0005e8000a1a101c */
[----:B-1----:R-:W3:Y:S04]  /*1b250*/  LDL.LU R11, [R1+0x12c] ;  /* 0x00012c00010b7983 */ /* 0x002ee80000300800 */
[----:B------:R-:W3:Y:S01]  /*1b260*/  LDL.LU R9, [R1+0x130] ;  /* 0x0001300001097983 */ /* 0x000ee20000300800 */
[----:B------:R-:W-:-:S04]  /*1b270*/  ISETP.GT.AND P4, PT, R4, 0x2d, PT ;  /* 0x0000002d0400780c */ /* 0x000fc80003f84270 */
[----:B--2---:R-:W-:-:S04]  /*1b280*/  SEL R6, RZ, 0x4, !P4 ;  /* 0x00000004ff067807 */ /* 0x004fc80006000000 */
        /* <DEDUP_REMOVED lines=12> */
[----:B------:R-:W-:Y:S01]  /*1b350*/  IADD3.X R18, PT, PT, R18, UR15, RZ, P5, !PT ;  /* 0x0000000f12127c10 */ /* 0x000fe2000affe4ff */
[----:B-1----:R-:W-:-:S04]  /*1b360*/  IMAD.MOV.U32 R6, RZ, RZ, R17 ;  /* 0x000000ffff067224 */ /* 0x002fc800078e0011 */
[----:B------:R-:W-:-:S05]  /*1b370*/  IMAD.MOV.U32 R7, RZ, RZ, R18 ;  /* 0x000000ffff077224 */ /* 0x000fca00078e0012 */
[----:B------:R1:W-:Y:S01]  /*1b380*/  LDGSTS.E [R5+0xb600], desc[UR28][R6.64], P4 ;  /* 0x0b60000006057fae */ /* 0x0003e2000a1a101c */
[----:B------:R-:W-:Y:S02]  /*1b390*/  ISETP.GT.AND P4, PT, R4, 0x2e, PT ;  /* 0x0000002e0400780c */ /* 0x000fe40003f84270 */
[----:B----4-:R-:W-:Y:S01]  /*1b3a0*/  IADD3 R8, P5, PT, R8, UR14, RZ ;  /* 0x0000000e08087c10 */ /* 0x010fe2000ffbe0ff */
[----:B------:R-:W-:Y:S03]  /*1b3b0*/  STL [R1+0x118], R17 ;  /* 0x0001181101007387 */ /* 0x000fe60000100800 */
[----:B------:R-:W-:Y:S02]  /*1b3c0*/  IADD3.X R14, PT, PT, R14, UR15, RZ, P5, !PT ;  /* 0x0000000f0e0e7c10 */ /* 0x000fe4000affe4ff */
[----:B-1----:R-:W-:Y:S01]  /*1b3d0*/  SEL R6, RZ, 0x4, !P4 ;  /* 0x00000004ff067807 */ /* 0x002fe20006000000 */
[----:B------:R-:W-:Y:S03]  /*1b3e0*/  STL [R1+0x114], R18 ;  /* 0x0001141201007387 */ /* 0x000fe60000100800 */
[----:B------:R-:W-:Y:S01]  /*1b3f0*/  SEL R6, R6, RZ, !P3 ;  /* 0x000000ff06067207 */ /* 0x000fe20005800000 */
[----:B------:R-:W-:Y:S01]  /*1b400*/  STL [R1+0x120], R8 ;  /* 0x0001200801007387 */ /* 0x000fe20000100800 */
[----:B------:R-:W-:-:S02]  /*1b410*/  IMAD.MOV.U32 R7, RZ, RZ, R14 ;  /* 0x000000ffff077224 */ /* 0x000fc400078e000e */
[----:B------:R-:W-:Y:S01]  /*1b420*/  ISETP.NE.U32.AND P4, PT, R6, RZ, PT ;  /* 0x000000ff0600720c */ /* 0x000fe20003f85070 */
[----:B------:R1:W-:Y:S01]  /*1b430*/  STL [R1+0x11c], R14 ;  /* 0x00011c0e01007387 */ /* 0x0003e20000100800 */
[----:B------:R-:W-:-:S03]  /*1b440*/  IMAD.MOV.U32 R6, RZ, RZ, R8 ;  /* 0x000000ffff067224 */ /* 0x000fc600078e0008 */
[----:B-1----:R-:W4:Y:S04]  /*1b450*/  LDL.LU R14, [R1+0x13c] ;  /* 0x00013c00010e7983 */ /* 0x002f280000300800 */
        /* <DEDUP_REMOVED lines=9> */
[----:B-1----:R-:W4:Y:S04]  /*1b4f0*/  LDL.LU R13, [R1+0x144] ;  /* 0x00014400010d7983 */ /* 0x002f280000300800 */
[----:B------:R-:W4:Y:S01]  /*1b500*/  LDL.LU R12, [R1+0x148] ;  /* 0x00014800010c7983 */ /* 0x000f220000300800 */
[----:B------:R-:W-:-:S04]  /*1b510*/  ISETP.GT.AND P4, PT, R4, 0x2f, PT ;  /* 0x0000002f0400780c */ /* 0x000fc80003f84270 */
[----:B---3--:R-:W-:Y:S02]  /*1b520*/  SEL R6, RZ, 0x4, !P4 ;  /* 0x00000004ff067807 */ /* 0x008fe40006000000 */
[----:B------:R-:W-:Y:S02]  /*1b530*/  IADD3 R9, P5, PT, R9, UR14, RZ ;  /* 0x0000000e09097c10 */ /* 0x000fe4000ffbe0ff */
        /* <DEDUP_REMOVED lines=8> */
[----:B------:R-:W3:Y:S04]  /*1b5c0*/  LDL.LU R9, [R1+0x150] ;  /* 0x0001500001097983 */ /* 0x000ee80000300800 */
[----:B------:R1:W-:Y:S01]  /*1b5d0*/  LDGSTS.E [R5+0xbc00], desc[UR28][R6.64], P4 ;  /* 0x0bc0000006057fae */ /* 0x0003e2000a1a101c */
[----:B--2---:R-:W-:-:S04]  /*1b5e0*/  IADD3 R15, P5, PT, R15, UR14, RZ ;  /* 0x0000000e0f0f7c10 */ /* 0x004fc8000ffbe0ff */
[----:B------:R-:W-:Y:S01]  /*1b5f0*/  IADD3.X R16, PT, PT, R16, UR15, RZ, P5, !PT ;  /* 0x0000000f10107c10 */ /* 0x000fe2000affe4ff */
[----:B------:R-:W-:Y:S04]  /*1b600*/  STL [R1+0x138], R15 ;  /* 0x0001380f01007387 */ /* 0x000fe80000100800 */
[----:B------:R2:W-:Y:S04]  /*1b610*/  STL [R1+0x134], R16 ;  /* 0x0001341001007387 */ /* 0x0005e80000100800 */
[----:B------:R-:W3:Y:S04]  /*1b620*/  LDL.LU R18, [R1+0x154] ;  /* 0x0001540001127983 */ /* 0x000ee80000300800 */
[----:B------:R-:W3:Y:S01]  /*1b630*/  LDL.LU R17, [R1+0x158] ;  /* 0x0001580001117983 */ /* 0x000ee20000300800 */
[----:B-1----:R-:W-:-:S02]  /*1b640*/  IMAD.MOV.U32 R6, RZ, RZ, R15 ;  /* 0x000000ffff067224 */ /* 0x002fc400078e000f */
[----:B------:R-:W-:Y:S02]  /*1b650*/  IMAD.MOV.U32 R7, RZ, RZ, R16 ;  /* 0x000000ffff077224 */ /* 0x000fe400078e0010 */
[----:B--2---:R-:W2:Y:S04]  /*1b660*/  LDL.LU R16, [R1+0x15c] ;  /* 0x00015c0001107983 */ /* 0x004ea80000300800 */
[----:B------:R-:W2:Y:S04]  /*1b670*/  LDL.LU R15, [R1+0x160] ;  /* 0x00016000010f7983 */ /* 0x000ea80000300800 */
[----:B------:R1:W-:Y:S01]  /*1b680*/  LDGSTS.E [R5+0xbe00], desc[UR28][R6.64], P4 ;  /* 0x0be0000006057fae */ /* 0x0003e2000a1a101c */
[----:B------:R-:W-:-:S04]  /*1b690*/  ISETP.GT.AND P4, PT, R4, 0x30, PT ;  /* 0x000000300400780c */ /* 0x000fc80003f84270 */
[----:B-1----:R-:W-:-:S04]  /*1b6a0*/  SEL R6, RZ, 0x4, !P4 ;  /* 0x00000004ff067807 */ /* 0x002fc80006000000 */
[----:B------:R-:W-:Y:S02]  /*1b6b0*/  SEL R6, R6, RZ, !P3 ;  /* 0x000000ff06067207 */ /* 0x000fe40005800000 */
[----:B-----5:R-:W-:-:S04]  /*1b6c0*/  IADD3 R8, P5, PT, R8, UR14, RZ ;  /* 0x0000000e08087c10 */ /* 0x020fc8000ffbe0ff */
[----:B----4-:R-:W-:Y:S01]  /*1b6d0*/  IADD3.X R14, PT, PT, R14, UR15, RZ, P5, !PT ;  /* 0x0000000f0e0e7c10 */ /* 0x010fe2000affe4ff */
        /* <DEDUP_REMOVED lines=9> */
[----:B------:R-:W-:Y:S02]  /*1b770*/  IADD3.X R13, PT, PT, R13, UR15, RZ, P5, !PT ;  /* 0x0000000f0d0d7c10 */ /* 0x000fe4000affe4ff */
[----:B-1----:R-:W-:-:S03]  /*1b780*/  MOV R6, R12 ;  /* 0x0000000c00067202 */ /* 0x002fc60000000f00 */
[----:B------:R-:W-:Y:S01]  /*1b790*/  IMAD.MOV.U32 R7, RZ, RZ, R13 ;  /* 0x000000ffff077224 */ /* 0x000fe200078e000d */
[----:B------:R-:W-:Y:S04]  /*1b7a0*/  STL [R1+0x148], R12 ;  /* 0x0001480c01007387 */ /* 0x000fe80000100800 */
[----:B------:R1:W-:Y:S04]  /*1b7b0*/  STL [R1+0x144], R13 ;  /* 0x0001440d01007387 */ /* 0x0003e80000100800 */
[----:B------:R3:W-:Y:S01]  /*1b7c0*/  LDGSTS.E [R5+0xc200], desc[UR28][R6.64], P4 ;  /* 0x0c20000006057fae */ /* 0x0007e2000a1a101c */
[----:B------:R-:W-:-:S03]  /*1b7d0*/  ISETP.GT.AND P4, PT, R4, 0x31, PT ;  /* 0x000000310400780c */ /* 0x000fc60003f84270 */
[----:B-1----:R-:W4:Y:S04]  /*1b7e0*/  LDL.LU R13, [R1+0x16c] ;  /* 0x00016c00010d7983 */ /* 0x002f280000300800 */
[----:B------:R-:W4:Y:S01]  /*1b7f0*/  LDL.LU R12, [R1+0x170] ;  /* 0x00017000010c7983 */ /* 0x000f220000300800 */
[----:B---3--:R-:W-:Y:S02]  /*1b800*/  SEL R6, RZ, 0x4, !P4 ;  /* 0x00000004ff067807 */ /* 0x008fe40006000000 */
[----:B------:R-:W-:Y:S02]  /*1b810*/  IADD3 R9, P5, PT, R9, UR14, RZ ;  /* 0x0000000e09097c10 */ /* 0x000fe4000ffbe0ff */
[----:B------:R-:W-:Y:S02]  /*1b820*/  SEL R6, R6, RZ, !P3 ;  /* 0x000000ff06067207 */ /* 0x000fe40005800000 */
[----:B------:R-:W-:Y:S01]  /*1b830*/  IADD3.X R11, PT, PT, R11, UR15, RZ, P5, !PT ;  /* 0x0000000f0b0b7c10 */ /* 0x000fe2000affe4ff */
[----:B------:R-:W-:Y:S01]  /*1b840*/  STL [R1+0x150], R9 ;  /* 0x0001500901007387 */ /* 0x000fe20000100800 */
[----:B------:R-:W-:Y:S01]  /*1b850*/  ISETP.NE.U32.AND P4, PT, R6, RZ, PT ;  /* 0x000000ff0600720c */ /* 0x000fe20003f85070 */
[----:B------:R-:W-:-:S02]  /*1b860*/  IMAD.MOV.U32 R6, RZ, RZ, R9 ;  /* 0x000000ffff067224 */ /* 0x000fc400078e0009 */
[----:B------:R1:W-:Y:S01]  /*1b870*/  STL [R1+0x14c], R11 ;  /* 0x00014c0b01007387 */ /* 0x0003e20000100800 */
[----:B------:R-:W-:-:S03]  /*1b880*/  IMAD.MOV.U32 R7, RZ, RZ, R11 ;  /* 0x000000ffff077224 */ /* 0x000fc600078e000b */
[----:B-1----:R-:W3:Y:S04]  /*1b890*/  LDL.LU R11, [R1+0x174] ;  /* 0x00017400010b7983 */ /* 0x002ee80000300800 */
[----:B------:R-:W3:Y:S04]  /*1b8a0*/  LDL.LU R9, [R1+0x178] ;  /* 0x0001780001097983 */ /* 0x000ee80000300800 */
[----:B------:R1:W-:Y:S01]  /*1b8b0*/  LDGSTS.E [R5+0xc400], desc[UR28][R6.64], P4 ;  /* 0x0c40000006057fae */ /* 0x0003e2000a1a101c */
[----:B------:R-:W-:-:S04]  /*1b8c0*/  IADD3 R17, P5, PT, R17, UR14, RZ ;  /* 0x0000000e11117c10 */ /* 0x000fc8000ffbe0ff */
        /* <DEDUP_REMOVED lines=19> */
[----:B-----5:R-:W-:-:S04]  /*1ba00*/  IADD3 R8, P5, PT, R8, UR14, RZ ;  /* 0x0000000e08087c10 */ /* 0x020fc8000ffbe0ff */
[----:B----4-:R-:W-:Y:S01]  /*1ba10*/  IADD3.X R14, PT, PT, R14, UR15, RZ, P5, !PT ;  /* 0x0000000f0e0e7c10 */ /* 0x010fe2000affe4ff */
        /* <DEDUP_REMOVED lines=20> */
[----:B---3--:R-:W-:-:S04]  /*1bb60*/  IADD3 R9, P5, PT, R9, UR14, RZ ;  /* 0x0000000e09097c10 */ /* 0x008fc8000ffbe0ff */
[----:B------:R-:W-:Y:S01]  /*1bb70*/  IADD3.X R11, PT, PT, R11, UR15, RZ, P5, !PT ;  /* 0x0000000f0b0b7c10 */ /* 0x000fe2000affe4ff */
[----:B------:R-:W-:Y:S04]  /*1bb80*/  STL [R1+0x178], R9 ;  /* 0x0001780901007387 */ /* 0x000fe80000100800 */
[----:B------:R1:W-:Y:S04]  /*1bb90*/  STL [R1+0x174], R11 ;  /* 0x0001740b01007387 */ /* 0x0003e80000100800 */
[----:B------:R-:W3:Y:S04]  /*1bba0*/  LDL.LU R18, [R1+0x194] ;  /* 0x0001940001127983 */ /* 0x000ee80000300800 */
[----:B------:R-:W3:Y:S01]  /*1bbb0*/  LDL.LU R17, [R1+0x198] ;  /* 0x0001980001117983 */ /* 0x000ee20000300800 */
[----:B----4-:R-:W-:-:S02]  /*1bbc0*/  IMAD.MOV.U32 R7, RZ, RZ, R11 ;  /* 0x000000ffff077224 */ /* 0x010fc400078e000b */
[----:B------:R-:W-:Y:S01]  /*1bbd0*/  IMAD.MOV.U32 R6, RZ, RZ, R9 ;  /* 0x000000ffff067224 */ /* 0x000fe200078e0009 */
[----:B-1----:R-:W4:Y:S04]  /*1bbe0*/  LDL.LU R11, [R1+0x19c] ;  /* 0x00019c00010b7983 */ /* 0x002f280000300800 */
[----:B------:R-:W4:Y:S04]  /*1bbf0*/  LDL.LU R9, [R1+0x1a0] ;  /* 0x0001a00001097983 */ /* 0x000f280000300800 */
[----:B------:R1:W-:Y:S01]  /*1bc00*/  LDGSTS.E [R5+0xce00], desc[UR28][R6.64], P4 ;  /* 0x0ce0000006057fae */ /* 0x0003e2000a1a101c */
[----:B------:R-:W-:-:S04]  /*1bc10*/  ISETP.GT.AND P4, PT, R4, 0x34, PT ;  /* 0x000000340400780c */ /* 0x000fc80003f84270 */
[----:B-1----:R-:W-:-:S04]  /*1bc20*/  SEL R6, RZ, 0x4, !P4 ;  /* 0x00000004ff067807 */ /* 0x002fc80006000000 */
[----:B------:R-:W-:-:S04]  /*1bc30*/  SEL R6, R6, RZ, !P3 ;  /* 0x000000ff06067207 */ /* 0x000fc80005800000 */
[----:B------:R-:W-:Y:S02]  /*1bc40*/  ISETP.NE.U32.AND P4, PT, R6, RZ, PT ;  /* 0x000000ff0600720c */ /* 0x000fe40003f85070 */
[----:B--2---:R-:W-:-:S04]  /*1bc50*/  IADD3 R15, P5, PT, R15, UR14, RZ ;  /* 0x0000000e0f0f7c10 */ /* 0x004fc8000ffbe0ff */
        /* <DEDUP_REMOVED lines=8> */
[----:B-----5:R-:W-:-:S04]  /*1bce0*/  IADD3 R8, P5, PT, R8, UR14, RZ ;  /* 0x0000000e08087c10 */ /* 0x020fc8000ffbe0ff */
[----:B------:R-:W-:Y:S02]  /*1bcf0*/  IADD3.X R14, PT, PT, R14, UR15, RZ, P5, !PT ;  /* 0x0000000f0e0e7c10 */ /* 0x000fe4000affe4ff */
[----:B--2---:R-:W-:Y:S01]  /*1bd00*/  MOV R6, R8 ;  /* 0x0000000800067202 */ /* 0x004fe20000000f00 */
[----:B------:R-:W-:Y:S02]  /*1bd10*/  STL [R1+0x188], R8 ;  /* 0x0001880801007387 */ /* 0x000fe40000100800 */
[----:B------:R-:W-:Y:S02]  /*1bd20*/  IMAD.MOV.U32 R7, RZ, RZ, R14 ;  /* 0x000000ffff077224 */ /* 0x000fe400078e000e */
        /* <DEDUP_REMOVED lines=19> */
[----:B--2---:R-:W-:-:S04]  /*1be60*/  IMAD.MOV.U32 R6, RZ, RZ, R17 ;  /* 0x000000ffff067224 */ /* 0x004fc800078e0011 */
[----:B------:R-:W-:Y:S01]  /*1be70*/  IMAD.MOV.U32 R7, RZ, RZ, R18 ;  /* 0x000000ffff077224 */ /* 0x000fe200078e0012 */
[----:B----4-:R-:W-:-:S04]  /*1be80*/  IADD3 R9, P5, PT, R9, UR14, RZ ;  /* 0x0000000e09097c10 */ /* 0x010fc8000ffbe0ff */
        /* <DEDUP_REMOVED lines=25> */
[----:B----4-:R-:W-:-:S04]  /*1c020*/  SEL R6, RZ, 0x4, !P4 ;  /* 0x00000004ff067807 */ /* 0x010fc80006000000 */
[----:B------:R-:W-:Y:S02]  /*1c030*/  SEL R6, R6, RZ, !P3 ;  /* 0x000000ff06067207 */ /* 0x000fe40005800000 */
[----:B-----5:R-:W-:-:S04]  /*1c040*/  IADD3 R8, P5, PT, R8, UR14, RZ ;  /* 0x0000000e08087c10 */ /* 0x020fc8000ffbe0ff */
        /* <DEDUP_REMOVED lines=18> */
[----:B------:R1:W-:Y:S01]  /*1c170*/  LDGSTS.E [R5+0xde00], desc[UR28][R6.64], P4 ;  /* 0x0de0000006057fae */ /* 0x0003e2000a1a101c */
[----:B------:R-:W-:-:S03]  /*1c180*/  ISETP.GT.AND P4, PT, R4, 0x38, PT ;  /* 0x000000380400780c */ /* 0x000fc60003f84270 */
[----:B------:R-:W4:Y:S01]  /*1c190*/  LDL.LU R12, [R1+0x1e0] ;  /* 0x0001e000010c7983 */ /* 0x000f220000300800 */
[----:B-1----:R-:W-:-:S04]  /*1c1a0*/  SEL R6, RZ, 0x4, !P4 ;  /* 0x00000004ff067807 */ /* 0x002fc80006000000 */
[----:B------:R-:W-:Y:S02]  /*1c1b0*/  SEL R6, R6, RZ, !P3 ;  /* 0x000000ff06067207 */ /* 0x000fe40005800000 */
[----:B---3--:R-:W-:-:S04]  /*1c1c0*/  IADD3 R9, P5, PT, R9, UR14, RZ ;  /* 0x0000000e09097c10 */ /* 0x008fc8000ffbe0ff */
        /* <DEDUP_REMOVED lines=9> */
[----:B------:R-:W-:-:S04]  /*1c260*/  IADD3 R15, P5, PT, R15, UR14, RZ ;  /* 0x0000000e0f0f7c10 */ /* 0x000fc8000ffbe0ff */
[----:B------:R-:W-:Y:S02]  /*1c270*/  IADD3.X R16, PT, PT, R16, UR15, RZ, P5, !PT ;  /* 0x0000000f10107c10 */ /* 0x000fe4000affe4ff */
[----:B-1----:R-:W-:-:S03]  /*1c280*/  MOV R6, R15 ;  /* 0x0000000f00067202 */ /* 0x002fc60000000f00 */
[----:B------:R-:W-:-:S05]  /*1c290*/  IMAD.MOV.U32 R7, RZ, RZ, R16 ;  /* 0x000000ffff077224 */ /* 0x000fca00078e0010 */
[----:B------:R1:W-:Y:S01]  /*1c2a0*/  LDGSTS.E [R5+0xe200], desc[UR28][R6.64], P4 ;  /* 0x0e20000006057fae */ /* 0x0003e2000a1a101c */
[----:B------:R-:W-:-:S03]  /*1c2b0*/  ISETP.GT.AND P4, PT, R4, 0x39, PT ;  /* 0x000000390400780c */ /* 0x000fc60003f84270 */
[----:B------:R-:W-:Y:S04]  /*1c2c0*/  STL [R1+0x1c8], R15 ;  /* 0x0001c80f01007387 */ /* 0x000fe80000100800 */
[----:B------:R5:W-:Y:S01]  /*1c2d0*/  STL [R1+0x1c4], R16 ;  /* 0x0001c41001007387 */ /* 0x000be20000100800 */
[----:B-1----:R-:W-:-:S04]  /*1c2e0*/  SEL R6, RZ, 0x4, !P4 ;  /* 0x00000004ff067807 */ /* 0x002fc80006000000 */
[----:B------:R-:W-:Y:S01]  /*1c2f0*/  SEL R6, R6, RZ, !P3 ;  /* 0x000000ff06067207 */ /* 0x000fe20005800000 */
[----:B-----5:R-:W5:Y:S04]  /*1c300*/  LDL.LU R16, [R1+0x1ec] ;  /* 0x0001ec0001107983 */ /* 0x020f680000300800 */
[----:B------:R-:W5:Y:S01]  /*1c310*/  LDL.LU R15, [R1+0x1f0] ;  /* 0x0001f000010f7983 */ /* 0x000f620000300800 */
[----:B------:R-:W-:-:S04]  /*1c320*/  IADD3 R8, P5, PT, R8, UR14, RZ ;  /* 0x0000000e08087c10 */ /* 0x000fc8000ffbe0ff */
[----:B----4-:R-:W-:Y:S01]  /*1c330*/  IADD3.X R14, PT, PT, R14, UR15, RZ, P5, !PT ;  /* 0x0000000f0e0e7c10 */ /* 0x010fe2000affe4ff */
        /* <DEDUP_REMOVED lines=10> */
[----:B-1----:R-:W-:-:S04]  /*1c3e0*/  IMAD.MOV.U32 R6, RZ, RZ, R17 ;  /* 0x000000ffff067224 */ /* 0x002fc800078e0011 */
[----:B------:R-:W-:-:S05]  /*1c3f0*/  IMAD.MOV.U32 R7, RZ, RZ, R18 ;  /* 0x000000ffff077224 */ /* 0x000fca00078e0012 */
[----:B------:R1:W-:Y:S01]  /*1c400*/  LDGSTS.E [R5+0xe600], desc[UR28][R6.64], P4 ;  /* 0x0e60000006057fae */ /* 0x0003e2000a1a101c */
[----:B------:R-:W-:Y:S02]  /*1c410*/  ISETP.GT.AND P4, PT, R4, 0x3a, PT ;  /* 0x0000003a0400780c */ /* 0x000fe40003f84270 */
[----:B------:R-:W-:Y:S02]  /*1c420*/  IADD3 R12, P5, PT, R12, UR14, RZ ;  /* 0x0000000e0c0c7c10 */ /* 0x000fe4000ffbe0ff */
[----:B-1----:R-:W-:-:S04]  /*1c430*/  SEL R6, RZ, 0x4, !P4 ;  /* 0x00000004ff067807 */ /* 0x002fc80006000000 */
[----:B------:R-:W-:Y:S02]  /*1c440*/  SEL R6, R6, RZ, !P3 ;  /* 0x000000ff06067207 */ /* 0x000fe40005800000 */
[----:B------:R-:W-:Y:S01]  /*1c450*/  IADD3.X R13, PT, PT, R13, UR15, RZ, P5, !PT ;  /* 0x0000000f0d0d7c10 */ /* 0x000fe2000affe4ff */
[----:B------:R-:W-:Y:S01]  /*1c460*/  STL [R1+0x1d8], R17 ;  /* 0x0001d81101007387 */ /* 0x000fe20000100800 */
[----:B------:R-:W-:-:S03]  /*1c470*/  ISETP.NE.U32.AND P4, PT, R6, RZ, PT ;  /* 0x000000ff0600720c */ /* 0x000fc60003f85070 */
[----:B------:R-:W-:Y:S01]  /*1c480*/  STL [R1+0x1d4], R18 ;  /* 0x0001d41201007387 */ /* 0x000fe20000100800 */
[----:B------:R-:W-:-:S03]  /*1c490*/  IMAD.MOV.U32 R7, RZ, RZ, R13 ;  /* 0x000000ffff077224 */ /* 0x000fc600078e000d */
[----:B------:R-:W-:Y:S01]  /*1c4a0*/  STL [R1+0x1e0], R12 ;  /* 0x0001e00c01007387 */ /* 0x000fe20000100800 */
[----:B------:R-:W-:-:S03]  /*1c4b0*/  IMAD.MOV.U32 R6, RZ, RZ, R12 ;  /* 0x000000ffff067224 */ /* 0x000fc600078e000c */
[----:B------:R1:W-:Y:S04]  /*1c4c0*/  STL [R1+0x1dc], R13 ;  /* 0x0001dc0d01007387 */ /* 0x0003e80000100800 */
[----:B------:R2:W-:Y:S04]  /*1c4d0*/  LDGSTS.E [R5+0xe800], desc[UR28][R6.64], P4 ;  /* 0x0e80000006057fae */ /* 0x0005e8000a1a101c */
[----:B-1----:R-:W4:Y:S01]  /*1c4e0*/  LDL.LU R13, [R1+0x1fc] ;  /* 0x0001fc00010d7983 */ /* 0x002f220000300800 */
[----:B---3--:R-:W-:-:S03]  /*1c4f0*/  IADD3 R9, P5, PT, R9, UR14, RZ ;  /* 0x0000000e09097c10 */ /* 0x008fc6000ffbe0ff */
[----:B------:R-:W3:Y:S01]  /*1c500*/  LDL.LU R12, [R1+0x200] ;  /* 0x00020000010c7983 */ /* 0x000ee20000300800 */
[----:B--2---:R-:W-:-:S03]  /*1c510*/  IADD3.X R11, PT, PT, R11, UR15, RZ, P5, !PT ;  /* 0x0000000f0b0b7c10 */ /* 0x004fc6000affe4ff */
[----:B------:R-:W-:Y:S01]  /*1c520*/  STL [R1+0x1e8], R9 ;  /* 0x0001e80901007387 */ /* 0x000fe20000100800 */
[----:B------:R-:W-:Y:S01]  /*1c530*/  MOV R6, R9 ;  /* 0x0000000900067202 */ /* 0x000fe20000000f00 */
[----:B------:R-:W-:Y:S02]  /*1c540*/  IMAD.MOV.U32 R7, RZ, RZ, R11 ;  /* 0x000000ffff077224 */ /* 0x000fe400078e000b */
[----:B------:R1:W-:Y:S04]  /*1c550*/  STL [R1+0x1e4], R11 ;  /* 0x0001e40b01007387 */ /* 0x0003e80000100800 */
[----:B------:R2:W-:Y:S04]  /*1c560*/  LDGSTS.E [R5+0xea00], desc[UR28][R6.64], P4 ;  /* 0x0ea0000006057fae */ /* 0x0005e8000a1a101c */
[----:B-1----:R-:W3:Y:S04]  /*1c570*/  LDL.LU R11, [R1+0x204] ;  /* 0x00020400010b7983 */ /* 0x002ee80000300800 */
[----:B------:R-:W3:Y:S01]  /*1c580*/  LDL.LU R9, [R1+0x208] ;  /* 0x0002080001097983 */ /* 0x000ee20000300800 */
[----:B------:R-:W-:-:S04]  /*1c590*/  ISETP.GT.AND P4, PT, R4, 0x3b, PT ;  /* 0x0000003b0400780c */ /* 0x000fc80003f84270 */
[----:B--2---:R-:W-:Y:S02]  /*1c5a0*/  SEL R6, RZ, 0x4, !P4 ;  /* 0x00000004ff067807 */ /* 0x004fe40006000000 */
[----:B-----5:R-:W-:-:S04]  /*1c5b0*/  IADD3 R15, P5, PT, R15, UR14, RZ ;  /* 0x0000000e0f0f7c10 */ /* 0x020fc8000ffbe0ff */
[----:B------:R-:W-:Y:S01]  /*1c5c0*/  IADD3.X R16, PT, PT, R16, UR15, RZ, P5, !PT ;  /* 0x0000000f10107c10 */ /* 0x000fe2000affe4ff */
[----:B------:R-:W-:Y:S04]  /*1c5d0*/  STL [R1+0x1f0], R15 ;  /* 0x0001f00f01007387 */ /* 0x000fe80000100800 */
[----:B------:R1:W-:Y:S04]  /*1c5e0*/  STL [R1+0x1ec], R16 ;  /* 0x0001ec1001007387 */ /* 0x0003e80000100800 */
[----:B------:R-:W2:Y:S04]  /*1c5f0*/  LDL.LU R20, [R1+0x20c] ;  /* 0x00020c0001147983 */ /* 0x000ea80000300800 */
[----:B------:R-:W5:Y:S01]  /*1c600*/  LDL.LU R19, [R1+0x210] ;  /* 0x0002100001137983 */ /* 0x000f620000300800 */
[----:B----4-:R-:W-:-:S04]  /*1c610*/  IADD3 R8, P5, PT, R8, UR14, RZ ;  /* 0x0000000e08087c10 */ /* 0x010fc8000ffbe0ff */
[----:B------:R-:W-:Y:S01]  /*1c620*/  IADD3.X R14, PT, PT, R14, UR15, RZ, P5, !PT ;  /* 0x0000000f0e0e7c10 */ /* 0x000fe2000affe4ff */
[----:B------:R-:W-:Y:S01]  /*1c630*/  STL [R1+0x1f8], R8 ;  /* 0x0001f80801007387 */ /* 0x000fe20000100800 */
[----:B------:R-:W-:-:S03]  /*1c640*/  SEL R6, R6, RZ, !P3 ;  /* 0x000000ff06067207 */ /* 0x000fc60005800000 */
[----:B------:R4:W-:Y:S04]  /*1c650*/  STL [R1+0x1f4], R14 ;  /* 0x0001f40e01007387 */ /* 0x0009e80000100800 */
[----:B------:R-:W2:Y:S04]  /*1c660*/  LDL.LU R18, [R1+0x214] ;  /* 0x0002140001127983 */ /* 0x000ea80000300800 */
[----:B------:R-:W2:Y:S01]  /*1c670*/  LDL.LU R17, [R1+0x218] ;  /* 0x0002180001117983 */ /* 0x000ea20000300800 */
[----:B------:R-:W-:Y:S01]  /*1c680*/  ISETP.NE.U32.AND P4, PT, R6, RZ, PT ;  /* 0x000000ff0600720c */ /* 0x000fe20003f85070 */
[----:B------:R-:W-:-:S02]  /*1c690*/  IMAD.MOV.U32 R6, RZ, RZ, R15 ;  /* 0x000000ffff067224 */ /* 0x000fc400078e000f */
[----:B------:R-:W-:Y:S02]  /*1c6a0*/  IMAD.MOV.U32 R7, RZ, RZ, R16 ;  /* 0x000000ffff077224 */ /* 0x000fe400078e0010 */
[----:B-1----:R-:W2:Y:S08]  /*1c6b0*/  LDL.LU R16, [R1+0x21c] ;  /* 0x00021c0001107983 */ /* 0x002eb00000300800 */
[----:B------:R1:W-:Y:S02]  /*1c6c0*/  LDGSTS.E [R5+0xec00], desc[UR28][R6.64], P4 ;  /* 0x0ec0000006057fae */ /* 0x0003e4000a1a101c */
        /* <DEDUP_REMOVED lines=9> */
[----:B---3--:R-:W-:-:S04]  /*1c760*/  IADD3 R12, P5, PT, R12, UR14, RZ ;  /* 0x0000000e0c0c7c10 */ /* 0x008fc8000ffbe0ff */
[----:B------:R-:W-:Y:S01]  /*1c770*/  IADD3.X R13, PT, PT, R13, UR15, RZ, P5, !PT ;  /* 0x0000000f0d0d7c10 */ /* 0x000fe2000affe4ff */
[----:B------:R-:W-:Y:S04]  /*1c780*/  STL [R1+0x200], R12 ;  /* 0x0002000c01007387 */ /* 0x000fe80000100800 */
[----:B------:R1:W-:Y:S01]  /*1c790*/  STL [R1+0x1fc], R13 ;  /* 0x0001fc0d01007387 */ /* 0x0003e20000100800 */
[----:B------:R-:W-:-:S03]  /*1c7a0*/  IMAD.MOV.U32 R7, RZ, RZ, R13 ;  /* 0x000000ffff077224 */ /* 0x000fc600078e000d */
[----:B-1----:R-:W3:Y:S01]  /*1c7b0*/  LDL.LU R13, [R1+0x224] ;  /* 0x00022400010d7983 */ /* 0x002ee20000300800 */
[----:B------:R-:W-:-:S04]  /*1c7c0*/  IADD3 R9, P5, PT, R9, UR14, RZ ;  /* 0x0000000e09097c10 */ /* 0x000fc8000ffbe0ff */
[----:B------:R-:W-:Y:S01]  /*1c7d0*/  IADD3.X R11, PT, PT, R11, UR15, RZ, P5, !PT ;  /* 0x0000000f0b0b7c10 */ /* 0x000fe2000affe4ff */
[----:B------:R-:W-:Y:S01]  /*1c7e0*/  STL [R1+0x208], R9 ;  /* 0x0002080901007387 */ /* 0x000fe20000100800 */
[----:B------:R-:W-:-:S03]  /*1c7f0*/  IMAD.MOV.U32 R6, RZ, RZ, R12 ;  /* 0x000000ffff067224 */ /* 0x000fc600078e000c */
[----:B------:R1:W-:Y:S04]  /*1c800*/  STL [R1+0x204], R11 ;  /* 0x0002040b01007387 */ /* 0x0003e80000100800 */
[----:B------:R-:W3:Y:S04]  /*1c810*/  LDL.LU R15, [R1+0x22c] ;  /* 0x00022c00010f7983 */ /* 0x000ee80000300800 */
[----:B------:R-:W3:Y:S04]  /*1c820*/  LDL.LU R12, [R1+0x230] ;  /* 0x00023000010c7983 */ /* 0x000ee80000300800 */
[----:B------:R1:W-:Y:S02]  /*1c830*/  LDGSTS.E [R5+0xf000], desc[UR28][R6.64], P4 ;  /* 0x0f00000006057fae */ /* 0x0003e4000a1a101c */
[----:B-1----:R-:W-:Y:S01]  /*1c840*/  IMAD.MOV.U32 R7, RZ, RZ, R11 ;  /* 0x000000ffff077224 */ /* 0x002fe200078e000b */
[----:B------:R-:W-:Y:S01]  /*1c850*/  MOV R6, R9 ;  /* 0x0000000900067202 */ /* 0x000fe20000000f00 */
[----:B------:R-:W3:Y:S04]  /*1c860*/  LDL.LU R11, [R1+0x234] ;  /* 0x00023400010b7983 */ /* 0x000ee80000300800 */
[----:B------:R-:W3:Y:S04]  /*1c870*/  LDL.LU R9, [R1+0x238] ;  /* 0x0002380001097983 */ /* 0x000ee80000300800 */
[----:B------:R1:W-:Y:S01]  /*1c880*/  LDGSTS.E [R5+0xf200], desc[UR28][R6.64], P4 ;  /* 0x0f20000006057fae */ /* 0x0003e2000a1a101c */
[----:B------:R-:W-:-:S02]  /*1c890*/  ISETP.GT.AND P4, PT, R4, 0x3d, PT ;  /* 0x0000003d0400780c */ /* 0x000fc40003f84270 */
[----:B-----5:R-:W-:Y:S02]  /*1c8a0*/  IADD3 R19, P5, PT, R19, UR14, RZ ;  /* 0x0000000e13137c10 */ /* 0x020fe4000ffbe0ff */
[----:B-1----:R-:W-:-:S04]  /*1c8b0*/  SEL R6, RZ, 0x4, !P4 ;  /* 0x00000004ff067807 */ /* 0x002fc80006000000 */
[----:B------:R-:W-:-:S04]  /*1c8c0*/  SEL R6, R6, RZ, !P3 ;  /* 0x000000ff06067207 */ /* 0x000fc80005800000 */
[----:B------:R-:W-:Y:S02]  /*1c8d0*/  ISETP.NE.U32.AND P4, PT, R6, RZ, PT ;  /* 0x000000ff0600720c */ /* 0x000fe40003f85070 */
[----:B--2---:R-:W-:Y:S02]  /*1c8e0*/  IADD3.X R20, PT, PT, R20, UR15, RZ, P5, !PT ;  /* 0x0000000f14147c10 */ /* 0x004fe4000affe4ff */
        /* <DEDUP_REMOVED lines=9> */
[----:B----4-:R-:W-:Y:S02]  /*1c980*/  IADD3 R14, P6, PT, R14, UR14, RZ ;  /* 0x0000000e0e0e7c10 */ /* 0x010fe4000ffde0ff */
[----:B-1----:R-:W-:-:S04]  /*1c990*/  SEL R6, RZ, 0x4, !P4 ;  /* 0x00000004ff067807 */ /* 0x002fc80006000000 */
[----:B------:R-:W-:-:S04]  /*1c9a0*/  SEL R6, R6, RZ, !P3 ;  /* 0x000000ff06067207 */ /* 0x000fc80005800000 */
[----:B------:R-:W-:Y:S02]  /*1c9b0*/  ISETP.NE.U32.AND P4, PT, R6, RZ, PT ;  /* 0x000000ff0600720c */ /* 0x000fe40003f85070 */
[----:B------:R-:W-:Y:S02]  /*1c9c0*/  IADD3.X R16, PT, PT, R16, UR15, RZ, P6, !PT ;  /* 0x0000000f10107c10 */ /* 0x000fe4000b7fe4ff */
[----:B------:R-:W-:Y:S01]  /*1c9d0*/  IADD3 R8, P5, PT, R8, UR14, RZ ;  /* 0x0000000e08087c10 */ /* 0x000fe2000ffbe0ff */
[----:B------:R-:W-:Y:S01]  /*1c9e0*/  STL [R1+0x210], R19 ;  /* 0x0002101301007387 */ /* 0x000fe20000100800 */
[----:B------:R-:W-:Y:S01]  /*1c9f0*/  IMAD.MOV.U32 R6, RZ, RZ, R14 ;  /* 0x000000ffff067224 */ /* 0x000fe200078e000e */
[----:B------:R-:W-:Y:S01]  /*1ca00*/  ISETP.GT.AND P6, PT, R4, 0x3f, PT ;  /* 0x0000003f0400780c */ /* 0x000fe20003fc4270 */
[----:B------:R-:W-:Y:S01]  /*1ca10*/  IMAD.MOV.U32 R7, RZ, RZ, R16 ;  /* 0x000000ffff077224 */ /* 0x000fe200078e0010 */
[----:B------:R-:W-:Y:S04]  /*1ca20*/  STL [R1+0x20c], R20 ;  /* 0x00020c1401007387 */ /* 0x000fe80000100800 */
[----:B------:R-:W-:Y:S01]  /*1ca30*/  STL [R1+0x218], R17 ;  /* 0x0002181101007387 */ /* 0x000fe20000100800 */
[----:B------:R-:W-:-:S03]  /*1ca40*/  SEL R4, RZ, 0x4, !P6 ;  /* 0x00000004ff047807 */ /* 0x000fc60007000000 */
[----:B------:R-:W-:Y:S04]  /*1ca50*/  STL [R1+0x214], R18 ;  /* 0x0002141201007387 */ /* 0x000fe80000100800 */
[----:B------:R-:W-:Y:S04]  /*1ca60*/  STL [R1+0x220], R14 ;  /* 0x0002200e01007387 */ /* 0x000fe80000100800 */
[----:B------:R-:W-:Y:S04]  /*1ca70*/  STL [R1+0x21c], R16 ;  /* 0x00021c1001007387 */ /* 0x000fe80000100800 */
[----:B------:R-:W-:Y:S04]  /*1ca80*/  STL [R1+0x228], R8 ;  /* 0x0002280801007387 */ /* 0x000fe80000100800 */
[----:B------:R1:W-:Y:S01]  /*1ca90*/  LDGSTS.E [R5+0xf800], desc[UR28][R6.64], P4 ;  /* 0x0f80000006057fae */ /* 0x0003e2000a1a101c */
[----:B------:R-:W-:-:S02]  /*1caa0*/  SEL R4, R4, RZ, !P3 ;  /* 0x000000ff04047207 */ /* 0x000fc40005800000 */
[----:B-1----:R-:W-:Y:S02]  /*1cab0*/  MOV R6, R8 ;  /* 0x0000000800067202 */ /* 0x002fe40000000f00 */
[----:B---3--:R-:W-:-:S05]  /*1cac0*/  IADD3.X R13, PT, PT, R13, UR15, RZ, P5, !PT ;  /* 0x0000000f0d0d7c10 */ /* 0x008fca000affe4ff */
[----:B------:R1:W-:Y:S01]  /*1cad0*/  STL [R1+0x224], R13 ;  /* 0x0002240d01007387 */ /* 0x0003e20000100800 */
[----:B------:R-:W-:-:S05]  /*1cae0*/  IMAD.MOV.U32 R7, RZ, RZ, R13 ;  /* 0x000000ffff077224 */ /* 0x000fca00078e000d */
[----:B------:R2:W-:Y:S04]  /*1caf0*/  LDGSTS.E [R5+0xfa00], desc[UR28][R6.64], P4 ;  /* 0x0fa0000006057fae */ /* 0x0005e8000a1a101c */
[----:B-1----:R-:W3:Y:S04]  /*1cb00*/  LDL.LU R13, [R1+0x23c] ;  /* 0x00023c00010d7983 */ /* 0x002ee80000300800 */
[----:B------:R-:W4:Y:S01]  /*1cb10*/  LDL.LU R8, [R1+0x240] ;  /* 0x0002400001087983 */ /* 0x000f220000300800 */
[----:B------:R-:W-:-:S03]  /*1cb20*/  IADD3 R12, P5, PT, R12, UR14, RZ ;  /* 0x0000000e0c0c7c10 */ /* 0x000fc6000ffbe0ff */
[----:B------:R-:W5:Y:S01]  /*1cb30*/  LDL.LU R16, [R1+0x25c] ;  /* 0x00025c0001107983 */ /* 0x000f620000300800 */
[----:B------:R-:W-:-:S03]  /*1cb40*/  ISETP.NE.U32.AND P4, PT, R4, RZ, PT ;  /* 0x000000ff0400720c */ /* 0x000fc60003f85070 */
[----:B------:R-:W5:Y:S01]  /*1cb50*/  LDL.LU R14, [R1+0x260] ;  /* 0x00026000010e7983 */ /* 0x000f620000300800 */
[----:B------:R-:W-:Y:S01]  /*1cb60*/  IADD3.X R15, PT, PT, R15, UR15, RZ, P5, !PT ;  /* 0x0000000f0f0f7c10 */ /* 0x000fe2000affe4ff */
[----:B--2---:R-:W-:-:S04]  /*1cb70*/  IMAD.MOV.U32 R6, RZ, RZ, R12 ;  /* 0x000000ffff067224 */ /* 0x004fc800078e000c */
[----:B------:R-:W-:Y:S01]  /*1cb80*/  IMAD.MOV.U32 R7, RZ, RZ, R15 ;  /* 0x000000ffff077224 */ /* 0x000fe200078e000f */
[----:B------:R-:W-:Y:S01]  /*1cb90*/  STL [R1+0x230], R12 ;  /* 0x0002300c01007387 */ /* 0x000fe20000100800 */
[----:B------:R-:W-:-:S03]  /*1cba0*/  IADD3 R9, P6, PT, R9, UR14, RZ ;  /* 0x0000000e09097c10 */ /* 0x000fc6000ffde0ff */
[----:B------:R1:W-:Y:S01]  /*1cbb0*/  LDGSTS.E [R5+0xfc00], desc[UR28][R6.64], P4 ;  /* 0x0fc0000006057fae */ /* 0x0003e2000a1a101c */
[----:B------:R-:W-:-:S03]  /*1cbc0*/  IADD3.X R11, PT, PT, R11, UR15, RZ, P6, !PT ;  /* 0x0000000f0b0b7c10 */ /* 0x000fc6000b7fe4ff */
[----:B------:R-:W-:Y:S04]  /*1cbd0*/  STL [R1+0x22c], R15 ;  /* 0x00022c0f01007387 */ /* 0x000fe80000100800 */
[----:B------:R-:W-:Y:S01]  /*1cbe0*/  STL [R1+0x238], R9 ;  /* 0x0002380901007387 */ /* 0x000fe20000100800 */
[----:B-1----:R-:W-:-:S03]  /*1cbf0*/  IMAD.MOV.U32 R6, RZ, RZ, R9 ;  /* 0x000000ffff067224 */ /* 0x002fc600078e0009 */
[----:B------:R1:W-:Y:S01]  /*1cc00*/  STL [R1+0x234], R11 ;  /* 0x0002340b01007387 */ /* 0x0003e20000100800 */
[----:B------:R-:W-:-:S03]  /*1cc10*/  IMAD.MOV.U32 R7, RZ, RZ, R11 ;  /* 0x000000ffff077224 */ /* 0x000fc600078e000b */
[----:B------:R-:W2:Y:S04]  /*1cc20*/  LDL.LU R17, [R1+0x280] ;  /* 0x0002800001117983 */ /* 0x000ea80000300800 */
[----:B------:R1:W-:Y:S04]  /*1cc30*/  LDGSTS.E [R5+0xfe00], desc[UR28][R6.64], P4 ;  /* 0x0fe0000006057fae */ /* 0x0003e8000a1a101c */
[----:B-1----:R-:W2:Y:S01]  /*1cc40*/  LDL.LU R11, [R1+0x2a0] ;  /* 0x0002a000010b7983 */ /* 0x002ea20000300800 */
[----:B------:R-:W1:Y:S03]  /*1cc50*/  S2R R9, SR_TID.X ;  /* 0x0000000000097919 */ /* 0x000e660000002100 */
[----:B------:R-:W2:Y:S04]  /*1cc60*/  LDL.LU R7, [R1+0x27c] ;  /* 0x00027c0001077983 */ /* 0x000ea80000300800 */
[----:B------:R-:W2:Y:S01]  /*1cc70*/  LDL.LU R18, [R1+0x29c] ;  /* 0x00029c0001127983 */ /* 0x000ea20000300800 */
[----:B------:R-:W-:Y:S01]  /*1cc80*/  IMAD R4, R166, -0x40, R10 ;  /* 0xffffffc0a6047824 */ /* 0x000fe200078e020a */
[----:B------:R-:W-:-:S02]  /*1cc90*/  UIADD3 UR18, UPT, UPT, UR18, 0x1, URZ ;  /* 0x0000000112127890 */ /* 0x000fc4000fffe0ff */
[----:B------:R-:W2:Y:S04]  /*1cca0*/  LDL.LU R15, [R1+0x2bc] ;  /* 0x0002bc00010f7983 */ /* 0x000ea80000300800 */
[----:B------:R-:W2:Y:S01]  /*1ccb0*/  LDL.LU R10, [R1+0x2c0] ;  /* 0x0002c000010a7983 */ /* 0x000ea20000300800 */
[----:B------:R-:W-:-:S03]  /*1ccc0*/  UISETP.GT.AND UP1, UPT, UR18, 0x3, UPT ;  /* 0x000000031200788c */ /* 0x000fc6000bf24270 */
[----:B------:R-:W2:Y:S04]  /*1ccd0*/  LDL.LU R12, [R1+0x2dc] ;  /* 0x0002dc00010c7983 */ /* 0x000ea80000300800 */
[----:B------:R-:W0:Y:S01]  /*1cce0*/  LDGDEPBAR ;  /* 0x00000000000079af */ /* 0x000e220000000000 */
[----:B-1----:R-:W-:-:S03]  /*1ccf0*/  LOP3.LUT R5, R9, 0x3f, RZ, 0xc0, !PT ;  /* 0x0000003f09057812 */ /* 0x002fc600078ec0ff */
[----:B------:R-:W2:Y:S01]  /*1cd00*/  LDL.LU R9, [R1+0x2e0] ;  /* 0x0002e00001097983 */ /* 0x000ea20000300800 */
[----:B------:R-:W-:-:S04]  /*1cd10*/  ISETP.GE.AND P4, PT, R5, R4, PT ;  /* 0x000000040500720c */ /* 0x000fc80003f86270 */
[----:B------:R-:W-:Y:S01]  /*1cd20*/  SEL R4, RZ, 0x4, P4 ;  /* 0x00000004ff047807 */ /* 0x000fe20002000000 */
[----:B------:R-:W-:-:S03]  /*1cd30*/  USEL UR18, UR18, URZ, !UP1 ;  /* 0x000000ff12127287 */ /* 0x000fc6000c800000 */
[----:B------:R-:W-:Y:S01]  /*1cd40*/  SEL R4, R4, RZ, !P3 ;  /* 0x000000ff04047207 */ /* 0x000fe20005800000 */
[----:B------:R-:W-:-:S03]  /*1cd50*/  ULEA UR5, UR18, UR9, 0xf ;  /* 0x0000000912057291 */ /* 0x000fc6000f8e78ff */
[----:B------:R-:W-:-:S03]  /*1cd60*/  ISETP.NE.U32.AND P3, PT, R4, RZ, PT ;  /* 0x000000ff0400720c */ /* 0x000fc60003f65070 */
[----:B------:R-:W-:Y:S01]  /*1cd70*/  VIADD R6, R2, UR5 ;  /* 0x0000000502067c36 */ /* 0x000fe20008000000 */
[----:B----4-:R-:W-:-:S04]  /*1cd80*/  IADD3 R8, P4, PT, R8, UR12, RZ ;  /* 0x0000000c08087c10 */ /* 0x010fc8000ff9e0ff */
[----:B---3--:R-:W-:Y:S02]  /*1cd90*/  IADD3.X R13, PT, PT, R13, UR13, RZ, P4, !PT ;  /* 0x0000000d0d0d7c10 */ /* 0x008fe4000a7fe4ff */
[----:B-----5:R-:W-:Y:S01]  /*1cda0*/  IADD3 R14, P5, PT, R14, UR12, RZ ;  /* 0x0000000c0e0e7c10 */ /* 0x020fe2000ffbe0ff */
[----:B------:R-:W-:Y:S03]  /*1cdb0*/  STL [R1+0x240], R8 ;  /* 0x0002400801007387 */ /* 0x000fe60000100800 */
[----:B------:R-:W-:Y:S01]  /*1cdc0*/  IADD3.X R16, PT, PT, R16, UR13, RZ, P5, !PT ;  /* 0x0000000d10107c10 */ /* 0x000fe2000affe4ff */
[----:B------:R1:W-:Y:S01]  /*1cdd0*/  STL [R1+0x23c], R13 ;  /* 0x00023c0d01007387 */ /* 0x0003e20000100800 */
[----:B------:R-:W-:Y:S01]  /*1cde0*/  IMAD.MOV.U32 R4, RZ, RZ, R8 ;  /* 0x000000ffff047224 */ /* 0x000fe200078e0008 */
[----:B------:R-:W-:Y:S02]  /*1cdf0*/  MOV R5, R13 ;  /* 0x0000000d00057202 */ /* 0x000fe40000000f00 */
[----:B------:R-:W-:Y:S04]  /*1ce00*/  STL [R1+0x260], R14 ;  /* 0x0002600e01007387 */ /* 0x000fe80000100800 */
[----:B------:R3:W-:Y:S04]  /*1ce10*/  STL [R1+0x25c], R16 ;  /* 0x00025c1001007387 */ /* 0x0007e80000100800 */
[----:B-1----:R-:W4:Y:S04]  /*1ce20*/  LDL.LU R13, [R1+0x300] ;  /* 0x00030000010d7983 */ /* 0x002f280000300800 */
[----:B------:R1:W-:Y:S04]  /*1ce30*/  LDGSTS.E [R6+0x30000], desc[UR28][R4.64], P3 ;  /* 0x3000000004067fae */ /* 0x0003e800099a101c */
[----:B------:R-:W5:Y:S01]  /*1ce40*/  LDL.LU R8, [R1+0x320] ;  /* 0x0003200001087983 */ /* 0x000f620000300800 */
[----:B-1----:R-:W-:-:S03]  /*1ce50*/  IMAD.MOV.U32 R5, RZ, RZ, R16 ;  /* 0x000000ffff057224 */ /* 0x002fc600078e0010 */
[----:B---3--:R-:W3:Y:S01]  /*1ce60*/  LDL.LU R16, [R1+0x2fc] ;  /* 0x0002fc0001107983 */ /* 0x008ee20000300800 */
[----:B------:R-:W-:Y:S01]  /*1ce70*/  IMAD.MOV.U32 R4, RZ, RZ, R14 ;  /* 0x000000ffff047224 */ /* 0x000fe200078e000e */
[----:B--2---:R-:W-:Y:S02]  /*1ce80*/  IADD3 R17, P4, PT, R17, UR12, RZ ;  /* 0x0000000c11117c10 */ /* 0x004fe4000ff9e0ff */
[----:B------:R-:W2:Y:S01]  /*1ce90*/  LDL.LU R14, [R1+0x31c] ;  /* 0x00031c00010e7983 */ /* 0x000ea20000300800 */
[----:B------:R-:W-:-:S03]  /*1cea0*/  IADD3 R11, P5, PT, R11, UR12, RZ ;  /* 0x0000000c0b0b7c10 */ /* 0x000fc6000ffbe0ff */
[----:B------:R1:W-:Y:S01]  /*1ceb0*/  LDGSTS.E [R6+0x30400], desc[UR28][R4.64], P3 ;  /* 0x3040000004067fae */ /* 0x0003e200099a101c */
[----:B------:R-:W-:-:S03]  /*1cec0*/  IADD3.X R7, PT, PT, R7, UR13, RZ, P4, !PT ;  /* 0x0000000d07077c10 */ /* 0x000fc6000a7fe4ff */
[----:B------:R1:W-:Y:S01]  /*1ced0*/  STL [R1+0x280], R17 ;  /* 0x0002801101007387 */ /* 0x0003e20000100800 */
[----:B------:R-:W-:-:S03]  /*1cee0*/  IADD3.X R18, PT, PT, R18, UR13, RZ, P5, !PT ;  /* 0x0000000d12127c10 */ /* 0x000fc6000affe4ff */
[----:B------:R1:W-:Y:S02]  /*1cef0*/  STL [R1+0x27c], R7 ;  /* 0x00027c0701007387 */ /* 0x0003e40000100800 */
[----:B-1----:R-:W-:Y:S02]  /*1cf00*/  IMAD.MOV.U32 R4, RZ, RZ, R17 ;  /* 0x000000ffff047224 */ /* 0x002fe400078e0011 */
[----:B------:R-:W-:Y:S01]  /*1cf10*/  IMAD.MOV.U32 R5, RZ, RZ, R7 ;  /* 0x000000ffff057224 */ /* 0x000fe200078e0007 */
[----:B------:R-:W-:Y:S04]  /*1cf20*/  STL [R1+0x2a0], R11 ;  /* 0x0002a00b01007387 */ /* 0x000fe80000100800 */
[----:B------:R-:W2:Y:S04]  /*1cf30*/  LDL.LU R17, [R1+0x340] ;  /* 0x0003400001117983 */ /* 0x000ea80000300800 */
[----:B------:R1:W-:Y:S04]  /*1cf40*/  STL [R1+0x29c], R18 ;  /* 0x00029c1201007387 */ /* 0x0003e80000100800 */
[----:B------:R1:W-:Y:S04]  /*1cf50*/  LDGSTS.E [R6+0x30800], desc[UR28][R4.64], P3 ;  /* 0x3080000004067fae */ /* 0x0003e800099a101c */
[----:B------:R-:W2:Y:S01]  /*1cf60*/  LDL.LU R7, [R1+0x360] ;  /* 0x0003600001077983 */ /* 0x000ea20000300800 */
[----:B-1----:R-:W-:-:S03]  /*1cf70*/  IMAD.MOV.U32 R5, RZ, RZ, R18 ;  /* 0x000000ffff057224 */ /* 0x002fc600078e0012 */
[----:B------:R-:W2:Y:S01]  /*1cf80*/  LDL.LU R18, [R1+0x33c] ;  /* 0x00033c0001127983 */ /* 0x000ea20000300800 */
[----:B------:R-:W-:-:S03]  /*1cf90*/  IMAD.MOV.U32 R4, RZ, RZ, R11 ;  /* 0x000000ffff047224 */ /* 0x000fc600078e000b */
[----:B------:R-:W2:Y:S01]  /*1cfa0*/  LDL.LU R11, [R1+0x35c] ;  /* 0x00035c00010b7983 */ /* 0x000ea20000300800 */
[----:B------:R-:W-:Y:S02]  /*1cfb0*/  IADD3 R10, P4, PT, R10, UR12, RZ ;  /* 0x0000000c0a0a7c10 */ /* 0x000fe4000ff9e0ff */
[----:B------:R-:W-:Y:S01]  /*1cfc0*/  IADD3 R9, P5, PT, R9, UR12, RZ ;  /* 0x0000000c09097c10 */ /* 0x000fe2000ffbe0ff */
[----:B------:R1:W-:Y:S01]  /*1cfd0*/  LDGSTS.E [R6+0x30c00], desc[UR28][R4.64], P3 ;  /* 0x30c0000004067fae */ /* 0x0003e200099a101c */
[----:B------:R-:W-:Y:S02]  /*1cfe0*/  IADD3.X R15, PT, PT, R15, UR13, RZ, P4, !PT ;  /* 0x0000000d0f0f7c10 */ /* 0x000fe4000a7fe4ff */
[----:B------:R-:W-:Y:S01]  /*1cff0*/  IADD3.X R12, PT, PT, R12, UR13, RZ, P5, !PT ;  /* 0x0000000d0c0c7c10 */ /* 0x000fe2000affe4ff */
[----:B------:R1:W-:Y:S04]  /*1d000*/  STL [R1+0x2c0], R10 ;  /* 0x0002c00a01007387 */ /* 0x0003e80000100800 */
[----:B------:R1:W-:Y:S04]  /*1d010*/  STL [R1+0x2bc], R15 ;  /* 0x0002bc0f01007387 */ /* 0x0003e80000100800 */
[----:B------:R1:W-:Y:S02]  /*1d020*/  STL [R1+0x2e0], R9 ;  /* 0x0002e00901007387 */ /* 0x0003e40000100800 */
[----:B-1----:R-:W-:-:S02]  /*1d030*/  IMAD.MOV.U32 R4, RZ, RZ, R10 ;  /* 0x000000ffff047224 */ /* 0x002fc400078e000a */
[----:B------:R-:W2:Y:S04]  /*1d040*/  LDL.LU R19, [R1+0x380] ;  /* 0x0003800001137983 */ /* 0x000ea80000300800 */
[----:B------:R1:W-:Y:S04]  /*1d050*/  STL [R1+0x2dc], R12 ;  /* 0x0002dc0c01007387 */ /* 0x0003e80000100800 */
[----:B------:R-:W2:Y:S01]  /*1d060*/  LDL.LU R10, [R1+0x3a0] ;  /* 0x0003a000010a7983 */ /* 0x000ea20000300800 */
[----:B------:R-:W-:-:S03]  /*1d070*/  MOV R5, R15 ;  /* 0x0000000f00057202 */ /* 0x000fc60000000f00 */
[----:B------:R-:W2:Y:S04]  /*1d080*/  LDL.LU R20, [R1+0x37c] ;  /* 0x00037c0001147983 */ /* 0x000ea80000300800 */
[----:B------:R-:W2:Y:S04]  /*1d090*/  LDL.LU R15, [R1+0x39c] ;  /* 0x00039c00010f7983 */ /* 0x000ea80000300800 */
[----:B------:R1:W-:Y:S02]  /*1d0a0*/  LDGSTS.E [R6+0x31000], desc[UR28][R4.64], P3 ;  /* 0x3100000004067fae */ /* 0x0003e400099a101c */
[----:B-1----:R-:W-:-:S02]  /*1d0b0*/  IMAD.MOV.U32 R4, RZ, RZ, R9 ;  /* 0x000000ffff047224 */ /* 0x002fc400078e0009 */
[----:B------:R-:W-:Y:S01]  /*1d0c0*/  IMAD.MOV.U32 R5, RZ, RZ, R12 ;  /* 0x000000ffff057224 */ /* 0x000fe200078e000c */
[----:B------:R-:W2:Y:S04]  /*1d0d0*/  LDL.LU R9, [R1+0x3c0] ;  /* 0x0003c00001097983 */ /* 0x000ea80000300800 */
[----:B------:R-:W2:Y:S04]  /*1d0e0*/  LDL.LU R12, [R1+0x3e0] ;  /* 0x0003e000010c7983 */ /* 0x000ea80000300800 */
[----:B------:R1:W-:Y:S01]  /*1d0f0*/  LDGSTS.E [R6+0x31400], desc[UR28][R4.64], P3 ;  /* 0x3140000004067fae */ /* 0x0003e200099a101c */
[----:B----4-:R-:W-:-:S05]  /*1d100*/  IADD3 R13, P4, PT, R13, UR12, RZ ;  /* 0x0000000c0d0d7c10 */ /* 0x010fca000ff9e0ff */
[----:B------:R4:W-:Y:S01]  /*1d110*/  STL [R1+0x300], R13 ;  /* 0x0003000d01007387 */ /* 0x0009e20000100800 */
[----:B-----5:R-:W-:Y:S01]  /*1d120*/  IADD3 R8, P5, PT, R8, UR12, RZ ;  /* 0x0000000c08087c10 */ /* 0x020fe2000ffbe0ff */
[----:B-1----:R-:W-:Y:S01]  /*1d130*/  IMAD.MOV.U32 R4, RZ, RZ, R13 ;  /* 0x000000ffff047224 */ /* 0x002fe200078e000d */
[----:B---3--:R-:W-:Y:S02]  /*1d140*/  IADD3.X R16, PT, PT, R16, UR13, RZ, P4, !PT ;  /* 0x0000000d10107c10 */ /* 0x008fe4000a7fe4ff */
[----:B--2---:R-:W-:-:S03]  /*1d150*/  IADD3.X R14, PT, PT, R14, UR13, RZ, P5, !PT ;  /* 0x0000000d0e0e7c10 */ /* 0x004fc6000affe4ff */
[----:B------:R1:W-:Y:S04]  /*1d160*/  STL [R1+0x2fc], R16 ;  /* 0x0002fc1001007387 */ /* 0x0003e80000100800 */
[----:B------:R2:W-:Y:S01]  /*1d170*/  STL [R1+0x320], R8 ;  /* 0x0003200801007387 */ /* 0x0005e20000100800 */
[----:B------:R-:W-:-:S03]  /*1d180*/  IMAD.MOV.U32 R5, RZ, RZ, R16 ;  /* 0x000000ffff057224 */ /* 0x000fc600078e0010 */
[----:B----4-:R-:W3:Y:S04]  /*1d190*/  LDL.LU R13, [R1+0x3bc] ;  /* 0x0003bc00010d7983 */ /* 0x010ee80000300800 */
[----:B------:R4:W-:Y:S04]  /*1d1a0*/  STL [R1+0x31c], R14 ;  /* 0x00031c0e01007387 */ /* 0x0009e80000100800 */
[----:B-1----:R-:W5:Y:S04]  /*1d1b0*/  LDL.LU R16, [R1+0x3dc] ;  /* 0x0003dc0001107983 */ /* 0x002f680000300800 */
[----:B------:R1:W-:Y:S01]  /*1d1c0*/  LDGSTS.E [R6+0x31800], desc[UR28][R4.64], P3 ;  /* 0x3180000004067fae */ /* 0x0003e200099a101c */
[----:B------:R-:W-:Y:S01]  /*1d1d0*/  IADD3 R17, P4, PT, R17, UR12, RZ ;  /* 0x0000000c11117c10 */ /* 0x000fe2000ff9e0ff */
[----:B-1----:R-:W-:-:S02]  /*1d1e0*/  IMAD.MOV.U32 R4, RZ, RZ, R8 ;  /* 0x000000ffff047224 */ /* 0x002fc400078e0008 */
[----:B------:R-:W-:Y:S01]  /*1d1f0*/  IMAD.MOV.U32 R5, RZ, RZ, R14 ;  /* 0x000000ffff057224 */ /* 0x000fe200078e000e */
[----:B------:R-:W-:Y:S01]  /*1d200*/  IADD3 R7, P5, PT, R7, UR12, RZ ;  /* 0x0000000c07077c10 */ /* 0x000fe2000ffbe0ff */
[----:B--2---:R-:W2:Y:S04]  /*1d210*/  LDL.LU R8, [R1+0x400] ;  /* 0x0004000001087983 */ /* 0x004ea80000300800 */
[----:B----4-:R-:W4:Y:S01]  /*1d220*/  LDL.LU R14, [R1+0x420] ;  /* 0x00042000010e7983 */ /* 0x010f220000300800 */
[----:B------:R-:W-:-:S03]  /*1d230*/  IADD3.X R18, PT, PT, R18, UR13, RZ, P4, !PT ;  /* 0x0000000d12127c10 */ /* 0x000fc6000a7fe4ff */
[----:B------:R1:W-:Y:S01]  /*1d240*/  STL [R1+0x340], R17 ;  /* 0x0003401101007387 */ /* 0x0003e20000100800 */
[----:B------:R-:W-:-:S03]  /*1d250*/  IADD3.X R11, PT, PT, R11, UR13, RZ, P5, !PT ;  /* 0x0000000d0b0b7c10 */ /* 0x000fc6000affe4ff */
[----:B------:R1:W-:Y:S04]  /*1d260*/  LDGSTS.E [R6+0x31c00], desc[UR28][R4.64], P3 ;  /* 0x31c0000004067fae */ /* 0x0003e800099a101c */
[----:B------:R1:W-:Y:S04]  /*1d270*/  STL [R1+0x33c], R18 ;  /* 0x00033c1201007387 */ /* 0x0003e80000100800 */
[----:B------:R1:W-:Y:S02]  /*1d280*/  STL [R1+0x360], R7 ;  /* 0x0003600701007387 */ /* 0x0003e40000100800 */
[----:B-1----:R-:W-:-:S02]  /*1d290*/  IMAD.MOV.U32 R4, RZ, RZ, R17 ;  /* 0x000000ffff047224 */ /* 0x002fc400078e0011 */
[----:B------:R-:W4:Y:S01]  /*1d2a0*/  LDL.LU R17, [R1+0x3fc] ;  /* 0x0003fc0001117983 */ /* 0x000f220000300800 */
[----:B------:R-:W-:-:S03]  /*1d2b0*/  MOV R5, R18 ;  /* 0x0000001200057202 */ /* 0x000fc60000000f00 */
[----:B------:R1:W-:Y:S04]  /*1d2c0*/  STL [R1+0x35c], R11 ;  /* 0x00035c0b01007387 */ /* 0x0003e80000100800 */
[----:B------:R-:W4:Y:S01]  /*1d2d0*/  LDL.LU R18, [R1+0x41c] ;  /* 0x00041c0001127983 */ /* 0x000f220000300800 */
[----:B------:R-:W-:-:S03]  /*1d2e0*/  IADD3 R19, P4, PT, R19, UR12, RZ ;  /* 0x0000000c13137c10 */ /* 0x000fc6000ff9e0ff */
[----:B------:R1:W-:Y:S01]  /*1d2f0*/  LDGSTS.E [R6+0x32000], desc[UR28][R4.64], P3 ;  /* 0x3200000004067fae */ /* 0x0003e200099a101c */
[----:B------:R-:W-:Y:S02]  /*1d300*/  IADD3 R10, P5, PT, R10, UR12, RZ ;  /* 0x0000000c0a0a7c10 */ /* 0x000fe4000ffbe0ff */
[----:B------:R-:W-:Y:S01]  /*1d310*/  IADD3.X R20, PT, PT, R20, UR13, RZ, P4, !PT ;  /* 0x0000000d14147c10 */ /* 0x000fe2000a7fe4ff */
[----:B-1----:R-:W-:Y:S02]  /*1d320*/  IMAD.MOV.U32 R4, RZ, RZ, R7 ;  /* 0x000000ffff047224 */ /* 0x002fe400078e0007 */
[----:B------:R-:W-:Y:S01]  /*1d330*/  IMAD.MOV.U32 R5, RZ, RZ, R11 ;  /* 0x000000ffff057224 */ /* 0x000fe200078e000b */
[----:B------:R-:W4:Y:S01]  /*1d340*/  LDL.LU R7, [R1+0x248] ;  /* 0x0002480001077983 */ /* 0x000f220000300800 */
[----:B------:R-:W-:-:S03]  /*1d350*/  IADD3.X R15, PT, PT, R15, UR13, RZ, P5, !PT ;  /* 0x0000000d0f0f7c10 */ /* 0x000fc6000affe4ff */
[----:B------:R1:W-:Y:S04]  /*1d360*/  LDGSTS.E [R6+0x32400], desc[UR28][R4.64], P3 ;  /* 0x3240000004067fae */ /* 0x0003e800099a101c */
[----:B------:R-:W4:Y:S04]  /*1d370*/  LDL.LU R11, [R1+0x268] ;  /* 0x00026800010b7983 */ /* 0x000f280000300800 */
[----:B------:R-:W-:Y:S01]  /*1d380*/  STL [R1+0x380], R19 ;  /* 0x0003801301007387 */ /* 0x000fe20000100800 */
[----:B-1----:R-:W-:Y:S02]  /*1d390*/  IMAD.MOV.U32 R4, RZ, RZ, R19 ;  /* 0x000000ffff047224 */ /* 0x002fe400078e0013 */
[----:B------:R-:W-:Y:S01]  /*1d3a0*/  IMAD.MOV.U32 R5, RZ, RZ, R20 ;  /* 0x000000ffff057224 */ /* 0x000fe200078e0014 */
[----:B------:R-:W-:Y:S01]  /*1d3b0*/  STL [R1+0x37c], R20 ;  /* 0x00037c1401007387 */ /* 0x000fe20000100800 */
[----:B------:R-:W-:-:S03]  /*1d3c0*/  IADD3 R9, P4, PT, R9, UR12, RZ ;  /* 0x0000000c09097c10 */ /* 0x000fc6000ff9e0ff */
[----:B------:R1:W-:Y:S04]  /*1d3d0*/  STL [R1+0x3a0], R10 ;  /* 0x0003a00a01007387 */ /* 0x0003e80000100800 */
[----:B------:R1:W-:Y:S04]  /*1d3e0*/  LDGSTS.E [R6+0x32800], desc[UR28][R4.64], P3 ;  /* 0x3280000004067fae */ /* 0x0003e800099a101c */
[----:B------:R1:W-:Y:S01]  /*1d3f0*/  STL [R1+0x39c], R15 ;  /* 0x00039c0f01007387 */ /* 0x0003e20000100800 */
[----:B------:R-:W-:Y:S01]  /*1d400*/  IADD3 R12, P5, PT, R12, UR12, RZ ;  /* 0x0000000c0c0c7c10 */ /* 0x000fe2000ffbe0ff */
[----:B-1----:R-:W-:-:S02]  /*1d410*/  IMAD.MOV.U32 R4, RZ, RZ, R10 ;  /* 0x000000ffff047224 */ /* 0x002fc400078e000a */
[----:B------:R-:W4:Y:S01]  /*1d420*/  LDL.LU R10, [R1+0x244] ;  /* 0x00024400010a7983 */ /* 0x000f220000300800 */
[----:B------:R-:W-:-:S03]  /*1d430*/  IMAD.MOV.U32 R5, RZ, RZ, R15 ;  /* 0x000000ffff057224 */ /* 0x000fc600078e000f */
[----:B------:R-:W4:Y:S04]  /*1d440*/  LDL.LU R15, [R1+0x264] ;  /* 0x00026400010f7983 */ /* 0x000f280000300800 */
[----:B------:R1:W-:Y:S04]  /*1d450*/  LDGSTS.E [R6+0x32c00], desc[UR28][R4.64], P3 ;  /* 0x32c0000004067fae */ /* 0x0003e800099a101c */
[----:B------:R3:W-:Y:S01]  /*1d460*/  STL [R1+0x3c0], R9 ;  /* 0x0003c00901007387 */ /* 0x0007e20000100800 */
[----:B-1----:R-:W-:Y:S01]  /*1d470*/  IMAD.MOV.U32 R4, RZ, RZ, R9 ;  /* 0x000000ffff047224 */ /* 0x002fe200078e0009 */
[----:B---3--:R-:W-:-:S04]  /*1d480*/  IADD3.X R13, PT, PT, R13, UR13, RZ, P4, !PT ;  /* 0x0000000d0d0d7c10 */ /* 0x008fc8000a7fe4ff */
[----:B------:R-:W-:Y:S01]  /*1d490*/  MOV R5, R13 ;  /* 0x0000000d00057202 */ /* 0x000fe20000000f00 */
[----:B------:R1:W-:Y:S01]  /*1d4a0*/  STL [R1+0x3bc], R13 ;  /* 0x0003bc0d01007387 */ /* 0x0003e20000100800 */
[----:B-----5:R-:W-:-:S03]  /*1d4b0*/  IADD3.X R16, PT, PT, R16, UR13, RZ, P5, !PT ;  /* 0x0000000d10107c10 */ /* 0x020fc6000affe4ff */
[----:B------:R3:W-:Y:S04]  /*1d4c0*/  STL [R1+0x3e0], R12 ;  /* 0x0003e00c01007387 */ /* 0x0007e80000100800 */
[----:B------:R-:W5:Y:S04]  /*1d4d0*/  LDL.LU R9, [R1+0x288] ;  /* 0x0002880001097983 */ /* 0x000f680000300800 */
[----:B------:R2:W-:Y:S04]  /*1d4e0*/  STL [R1+0x3dc], R16 ;  /* 0x0003dc1001007387 */ /* 0x0005e80000100800 */
[----:B------:R2:W-:Y:S04]  /*1d4f0*/  LDGSTS.E [R6+0x33000], desc[UR28][R4.64], P3 ;  /* 0x3300000004067fae */ /* 0x0005e800099a101c */
[----:B-1----:R-:W5:Y:S01]  /*1d500*/  LDL.LU R13, [R1+0x2a8] ;  /* 0x0002a800010d7983 */ /* 0x002f620000300800 */
[----:B--2---:R-:W-:-:S03]  /*1d510*/  IMAD.MOV.U32 R4, RZ, RZ, R12 ;  /* 0x000000ffff047224 */ /* 0x004fc600078e000c */
[----:B---3--:R-:W2:Y:S01]  /*1d520*/  LDL.LU R12, [R1+0x284] ;  /* 0x00028400010c7983 */ /* 0x008ea20000300800 */
[----:B------:R-:W-:Y:S01]  /*1d530*/  IMAD.MOV.U32 R5, RZ, RZ, R16 ;  /* 0x000000ffff057224 */ /* 0x000fe200078e0010 */
[----:B------:R-:W-:Y:S02]  /*1d540*/  IADD3 R8, P4, PT, R8, UR12, RZ ;  /* 0x0000000c08087c10 */ /* 0x000fe4000ff9e0ff */
[----:B------:R-:W3:Y:S01]  /*1d550*/  LDL.LU R16, [R1+0x2a4] ;  /* 0x0002a40001107983 */ /* 0x000ee20000300800 */
[----:B----4-:R-:W-:-:S03]  /*1d560*/  IADD3 R14, P5, PT, R14, UR12, RZ ;  /* 0x0000000c0e0e7c10 */ /* 0x010fc6000ffbe0ff */
[----:B------:R1:W-:Y:S04]  /*1d570*/  LDGSTS.E [R6+0x33400], desc[UR28][R4.64], P3 ;  /* 0x3340000004067fae */ /* 0x0003e800099a101c */
[----:B------:R-:W-:Y:S01]  /*1d580*/  STL [R1+0x400], R8 ;  /* 0x0004000801007387 */ /* 0x000fe20000100800 */
[----:B------:R-:W-:Y:S01]  /*1d590*/  IADD3.X R17, PT, PT, R17, UR13, RZ, P4, !PT ;  /* 0x0000000d11117c10 */ /* 0x000fe2000a7fe4ff */
[----:B-1----:R-:W-:-:S04]  /*1d5a0*/  IMAD.MOV.U32 R4, RZ, RZ, R8 ;  /* 0x000000ffff047224 */ /* 0x002fc800078e0008 */
[----:B------:R-:W-:Y:S01]  /*1d5b0*/  IMAD.MOV.U32 R5, RZ, RZ, R17 ;  /* 0x000000ffff057224 */ /* 0x000fe200078e0011 */
[----:B------:R1:W-:Y:S01]  /*1d5c0*/  STL [R1+0x3fc], R17 ;  /* 0x0003fc1101007387 */ /* 0x0003e20000100800 */
[----:B------:R-:W-:-:S03]  /*1d5d0*/  IADD3.X R18, PT, PT, R18, UR13, RZ, P5, !PT ;  /* 0x0000000d12127c10 */ /* 0x000fc6000affe4ff */
[----:B------:R-:W-:Y:S04]  /*1d5e0*/  STL [R1+0x420], R14 ;  /* 0x0004200e01007387 */ /* 0x000fe80000100800 */
[----:B------:R4:W-:Y:S04]  /*1d5f0*/  LDGSTS.E [R6+0x33800], desc[UR28][R4.64], P3 ;  /* 0x3380000004067fae */ /* 0x0009e800099a101c */
[----:B-1----:R-:W3:Y:S04]  /*1d600*/  LDL.LU R17, [R1+0x2c8] ;  /* 0x0002c80001117983 */ /* 0x002ee80000300800 */
[----:B------:R1:W-:Y:S04]  /*1d610*/  STL [R1+0x41c], R18 ;  /* 0x00041c1201007387 */ /* 0x0003e80000100800 */
[----:B------:R-:W3:Y:S01]  /*1d620*/  LDL.LU R8, [R1+0x2e8] ;  /* 0x0002e80001087983 */ /* 0x000ee20000300800 */
[----:B----4-:R-:W-:-:S02]  /*1d630*/  IMAD.MOV.U32 R5, RZ, RZ, R18 ;  /* 0x000000ffff057224 */ /* 0x010fc400078e0012 */
[----:B------:R-:W-:Y:S01]  /*1d640*/  IMAD.MOV.U32 R4, RZ, RZ, R14 ;  /* 0x000000ffff047224 */ /* 0x000fe200078e000e */
[----:B-1----:R-:W4:Y:S04]  /*1d650*/  LDL.LU R18, [R1+0x2c4] ;  /* 0x0002c40001127983 */ /* 0x002f280000300800 */
[----:B------:R-:W4:Y:S01]  /*1d660*/  LDL.LU R14, [R1+0x2e4] ;  /* 0x0002e400010e7983 */ /* 0x000f220000300800 */
[----:B------:R-:W-:-:S03]  /*1d670*/  IADD3 R7, P4, PT, R7, UR12, RZ ;  /* 0x0000000c07077c10 */ /* 0x000fc6000ff9e0ff */
[----:B------:R1:W-:Y:S01]  /*1d680*/  LDGSTS.E [R6+0x33c00], desc[UR28][R4.64], P3 ;  /* 0x33c0000004067fae */ /* 0x0003e200099a101c */
[----:B------:R-:W-:-:S03]  /*1d690*/  IADD3 R11, P5, PT, R11, UR12, RZ ;  /* 0x0000000c0b0b7c10 */ /* 0x000fc6000ffbe0ff */
[----:B------:R-:W-:Y:S01]  /*1d6a0*/  STL [R1+0x248], R7 ;  /* 0x0002480701007387 */ /* 0x000fe20000100800 */
[----:B-1----:R-:W-:-:S03]  /*1d6b0*/  LOP3.LUT R6, R2, 0x20, RZ, 0x3c, !PT ;  /* 0x0000002002067812 */ /* 0x002fc600078e3cff */
[----:B------:R-:W-:Y:S01]  /*1d6c0*/  STL [R1+0x268], R11 ;  /* 0x0002680b01007387 */ /* 0x000fe20000100800 */
[----:B------:R-:W-:Y:S01]  /*1d6d0*/  MOV R4, R7 ;  /* 0x0000000700047202 */ /* 0x000fe20000000f00 */
[----:B------:R-:W-:Y:S01]  /*1d6e0*/  VIADD R6, R6, UR5 ;  /* 0x0000000506067c36 */ /* 0x000fe20008000000 */
[----:B------:R-:W-:Y:S02]  /*1d6f0*/  IADD3.X R10, PT, PT, R10, UR13, RZ, P4, !PT ;  /* 0x0000000d0a0a7c10 */ /* 0x000fe4000a7fe4ff */
[----:B------:R-:W-:-:S03]  /*1d700*/  IADD3.X R15, PT, PT, R15, UR13, RZ, P5, !PT ;  /* 0x0000000d0f0f7c10 */ /* 0x000fc6000affe4ff */
[----:B------:R-:W-:Y:S01]  /*1d710*/  IMAD.MOV.U32 R5, RZ, RZ, R10 ;  /* 0x000000ffff057224 */ /* 0x000fe200078e000a */
[----:B------:R1:W-:Y:S04]  /*1d720*/  STL [R1+0x244], R10 ;  /* 0x0002440a01007387 */ /* 0x0003e80000100800 */
[----:B------:R1:W-:Y:S04]  /*1d730*/  LDGSTS.E [R6+0x30100], desc[UR28][R4.64], P3 ;  /* 0x3010000004067fae */ /* 0x0003e800099a101c */
[----:B-1----:R-:W4:Y:S04]  /*1d740*/  LDL.LU R10, [R1+0x308] ;  /* 0x00030800010a7983 */ /* 0x002f280000300800 */
[----:B------:R-:W4:Y:S01]  /*1d750*/  LDL.LU R7, [R1+0x328] ;  /* 0x0003280001077983 */ /* 0x000f220000300800 */
[----:B------:R-:W-:-:S03]  /*1d760*/  IMAD.MOV.U32 R5, RZ, RZ, R15 ;  /* 0x000000ffff057224 */ /* 0x000fc600078e000f */
[----:B------:R1:W-:Y:S01]  /*1d770*/  STL [R1+0x264], R15 ;  /* 0x0002640f01007387 */ /* 0x0003e20000100800 */
[----:B------:R-:W-:-:S05]  /*1d780*/  IMAD.MOV.U32 R4, RZ, RZ, R11 ;  /* 0x000000ffff047224 */ /* 0x000fca00078e000b */
[----:B------:R5:W-:Y:S04]  /*1d790*/  LDGSTS.E [R6+0x30500], desc[UR28][R4.64], P3 ;  /* 0x3050000004067fae */ /* 0x000be800099a101c */
[----:B-1----:R-:W4:Y:S04]  /*1d7a0*/  LDL.LU R15, [R1+0x304] ;  /* 0x00030400010f7983 */ /* 0x002f280000300800 */
[----:B------:R-:W4:Y:S01]  /*1d7b0*/  LDL.LU R11, [R1+0x324] ;  /* 0x00032400010b7983 */ /* 0x000f220000300800 */
[----:B-----5:R-:W-:-:S05]  /*1d7c0*/  IADD3 R9, P4, PT, R9, UR12, RZ ;  /* 0x0000000c09097c10 */ /* 0x020fca000ff9e0ff */
[----:B------:R1:W-:Y:S01]  /*1d7d0*/  STL [R1+0x288], R9 ;  /* 0x0002880901007387 */ /* 0x0003e20000100800 */
[----:B------:R-:W-:Y:S01]  /*1d7e0*/  IMAD.MOV.U32 R4, RZ, RZ, R9 ;  /* 0x000000ffff047224 */ /* 0x000fe200078e0009 */
[----:B------:R-:W-:Y:S02]  /*1d7f0*/  IADD3 R13, P5, PT, R13, UR12, RZ ;  /* 0x0000000c0d0d7c10 */ /* 0x000fe4000ffbe0ff */
[----:B--2---:R-:W-:Y:S02]  /*1d800*/  IADD3.X R12, PT, PT, R12, UR13, RZ, P4, !PT ;  /* 0x0000000d0c0c7c10 */ /* 0x004fe4000a7fe4ff */
[----:B---3--:R-:W-:-:S03]  /*1d810*/  IADD3.X R16, PT, PT, R16, UR13, RZ, P5, !PT ;  /* 0x0000000d10107c10 */ /* 0x008fc6000affe4ff */
[----:B------:R-:W-:Y:S01]  /*1d820*/  IMAD.MOV.U32 R5, RZ, RZ, R12 ;  /* 0x000000ffff057224 */ /* 0x000fe200078e000c */
[----:B------:R2:W-:Y:S04]  /*1d830*/  STL [R1+0x284], R12 ;  /* 0x0002840c01007387 */ /* 0x0005e80000100800 */
[----:B------:R-:W-:Y:S04]  /*1d840*/  STL [R1+0x2a8], R13 ;  /* 0x0002a80d01007387 */ /* 0x000fe80000100800 */
[----:B-1----:R-:W3:Y:S04]  /*1d850*/  LDL.LU R9, [R1+0x348] ;  /* 0x0003480001097983 */ /* 0x002ee80000300800 */
[----:B------:R1:W-:Y:S04]  /*1d860*/  STL [R1+0x2a4], R16 ;  /* 0x0002a41001007387 */ /* 0x0003e80000100800 */
[----:B------:R5:W-:Y:S04]  /*1d870*/  LDGSTS.E [R6+0x30900], desc[UR28][R4.64], P3 ;  /* 0x3090000004067fae */ /* 0x000be800099a101c */
[----:B--2---:R-:W2:Y:S01]  /*1d880*/  LDL.LU R12, [R1+0x368] ;  /* 0x00036800010c7983 */ /* 0x004ea20000300800 */
[----:B-----5:R-:W-:-:S03]  /*1d890*/  IMAD.MOV.U32 R5, RZ, RZ, R16 ;  /* 0x000000ffff057224 */ /* 0x020fc600078e0010 */
[----:B-1----:R-:W5:Y:S01]  /*1d8a0*/  LDL.LU R16, [R1+0x344] ;  /* 0x0003440001107983 */ /* 0x002f620000300800 */
[----:B------:R-:W-:Y:S01]  /*1d8b0*/  IMAD.MOV.U32 R4, RZ, RZ, R13 ;  /* 0x000000ffff047224 */ /* 0x000fe200078e000d */
[----:B------:R-:W-:Y:S02]  /*1d8c0*/  IADD3 R17, P4, PT, R17, UR12, RZ ;  /* 0x0000000c11117c10 */ /* 0x000fe4000ff9e0ff */
[----:B------:R-:W5:Y:S01]  /*1d8d0*/  LDL.LU R13, [R1+0x364] ;  /* 0x00036400010d7983 */ /* 0x000f620000300800 */
[----:B------:R-:W-:-:S03]  /*1d8e0*/  IADD3 R8, P5, PT, R8, UR12, RZ ;  /* 0x0000000c08087c10 */ /* 0x000fc6000ffbe0ff */
[----:B------:R1:W-:Y:S04]  /*1d8f0*/  STL [R1+0x2c8], R17 ;  /* 0x0002c81101007387 */ /* 0x0003e80000100800 */
[----:B------:R1:W-:Y:S01]  /*1d900*/  LDGSTS.E [R6+0x30d00], desc[UR28][R4.64], P3 ;  /* 0x30d0000004067fae */ /* 0x0003e200099a101c */
[----:B----4-:R-:W-:Y:S02]  /*1d910*/  IADD3.X R18, PT, PT, R18, UR13, RZ, P4, !PT ;  /* 0x0000000d12127c10 */ /* 0x010fe4000a7fe4ff */
[----:B------:R-:W-:-:S03]  /*1d920*/  IADD3.X R14, PT, PT, R14, UR13, RZ, P5, !PT ;  /* 0x0000000d0e0e7c10 */ /* 0x000fc6000affe4ff */
[----:B------:R4:W-:Y:S04]  /*1d930*/  STL [R1+0x2c4], R18 ;  /* 0x0002c41201007387 */ /* 0x0009e80000100800 */
[----:B------:R4:W-:Y:S01]  /*1d940*/  STL [R1+0x2e8], R8 ;  /* 0x0002e80801007387 */ /* 0x0009e20000100800 */
[----:B-1----:R-:W-:-:S03]  /*1d950*/  MOV R4, R17 ;  /* 0x0000001100047202 */ /* 0x002fc60000000f00 */
[----:B------:R-:W5:Y:S04]  /*1d960*/  LDL.LU R19, [R1+0x388] ;  /* 0x0003880001137983 */ /* 0x000f680000300800 */
[----:B------:R1:W-:Y:S04]  /*1d970*/  STL [R1+0x2e4], R14 ;  /* 0x0002e40e01007387 */ /* 0x0003e80000100800 */
[----:B------:R-:W5:Y:S04]  /*1d980*/  LDL.LU R17, [R1+0x3a8] ;  /* 0x0003a80001117983 */ /* 0x000f680000300800 */
[----:B------:R-:W5:Y:S01]  /*1d990*/  LDL.LU R20, [R1+0x384] ;  /* 0x0003840001147983 */ /* 0x000f620000300800 */
[----:B------:R-:W-:-:S03]  /*1d9a0*/  IMAD.MOV.U32 R5, RZ, RZ, R18 ;  /* 0x000000ffff057224 */ /* 0x000fc600078e0012 */
[----:B----4-:R-:W4:Y:S04]  /*1d9b0*/  LDL.LU R18, [R1+0x3a4] ;  /* 0x0003a40001127983 */ /* 0x010f280000300800 */
[----:B------:R1:W-:Y:S02]  /*1d9c0*/  LDGSTS.E [R6+0x31100], desc[UR28][R4.64], P3 ;  /* 0x3110000004067fae */ /* 0x0003e400099a101c */
[----:B-1----:R-:W-:Y:S02]  /*1d9d0*/  IMAD.MOV.U32 R4, RZ, RZ, R8 ;  /* 0x000000ffff047224 */ /* 0x002fe400078e0008 */
[----:B------:R-:W-:Y:S01]  /*1d9e0*/  IMAD.MOV.U32 R5, RZ, RZ, R14 ;  /* 0x000000ffff057224 */ /* 0x000fe200078e000e */
[----:B------:R-:W4:Y:S01]  /*1d9f0*/  LDL.LU R8, [R1+0x3c8] ;  /* 0x0003c80001087983 */ /* 0x000f220000300800 */
[----:B------:R-:W-:-:S03]  /*1da00*/  IADD3 R10, P4, PT, R10, UR12, RZ ;  /* 0x0000000c0a0a7c10 */ /* 0x000fc6000ff9e0ff */
[----:B------:R-:W4:Y:S01]  /*1da10*/  LDL.LU R14, [R1+0x3e8] ;  /* 0x0003e800010e7983 */ /* 0x000f220000300800 */
[----:B------:R-:W-:-:S03]  /*1da20*/  IADD3 R7, P5, PT, R7, UR12, RZ ;  /* 0x0000000c07077c10 */ /* 0x000fc6000ffbe0ff */
[----:B------:R1:W-:Y:S04]  /*1da30*/  STL [R1+0x308], R10 ;  /* 0x0003080a01007387 */ /* 0x0003e80000100800 */
[----:B------:R1:W-:Y:S01]  /*1da40*/  LDGSTS.E [R6+0x31500], desc[UR28][R4.64], P3 ;  /* 0x3150000004067fae */ /* 0x0003e200099a101c */
[----:B------:R-:W-:Y:S01]  /*1da50*/  IADD3.X R15, PT, PT, R15, UR13, RZ, P4, !PT ;  /* 0x0000000d0f0f7c10 */ /* 0x000fe2000a7fe4ff */
[----:B-1----:R-:W-:Y:S01]  /*1da60*/  IMAD.MOV.U32 R4, RZ, RZ, R10 ;  /* 0x000000ffff047224 */ /* 0x002fe200078e000a */
[----:B------:R-:W-:-:S03]  /*1da70*/  IADD3.X R11, PT, PT, R11, UR13, RZ, P5, !PT ;  /* 0x0000000d0b0b7c10 */ /* 0x000fc6000affe4ff */
[----:B------:R1:W-:Y:S01]  /*1da80*/  STL [R1+0x304], R15 ;  /* 0x0003040f01007387 */ /* 0x0003e20000100800 */
[----:B------:R-:W-:-:S03]  /*1da90*/  IMAD.MOV.U32 R5, RZ, RZ, R15 ;  /* 0x000000ffff057224 */ /* 0x000fc600078e000f */
[----:B------:R1:W-:Y:S04]  /*1daa0*/  STL [R1+0x328], R7 ;  /* 0x0003280701007387 */ /* 0x0003e80000100800 */
[----:B------:R-:W4:Y:S04]  /*1dab0*/  LDL.LU R10, [R1+0x3c4] ;  /* 0x0003c400010a7983 */ /* 0x000f280000300800 */
[----:B------:R1:W-:Y:S04]  /*1dac0*/  STL [R1+0x324], R11 ;  /* 0x0003240b01007387 */ /* 0x0003e80000100800 */
[----:B-1----:R-:W4:Y:S04]  /*1dad0*/  LDL.LU R15, [R1+0x3e4] ;  /* 0x0003e400010f7983 */ /* 0x002f280000300800 */
[----:B------:R1:W-:Y:S02]  /*1dae0*/  LDGSTS.E [R6+0x31900], desc[UR28][R4.64], P3 ;  /* 0x3190000004067fae */ /* 0x0003e400099a101c */
[----:B-1----:R-:W-:-:S02]  /*1daf0*/  IMAD.MOV.U32 R4, RZ, RZ, R7 ;  /* 0x000000ffff047224 */ /* 0x002fc400078e0007 */
[----:B------:R-:W-:Y:S01]  /*1db00*/  IMAD.MOV.U32 R5, RZ, RZ, R11 ;  /* 0x000000ffff057224 */ /* 0x000fe200078e000b */
[----:B------:R-:W4:Y:S04]  /*1db10*/  LDL.LU R7, [R1+0x408] ;  /* 0x0004080001077983 */ /* 0x000f280000300800 */
[----:B------:R-:W4:Y:S04]  /*1db20*/  LDL.LU R11, [R1+0x428] ;  /* 0x00042800010b7983 */ /* 0x000f280000300800 */
[----:B------:R1:W-:Y:S01]  /*1db30*/  LDGSTS.E [R6+0x31d00], desc[UR28][R4.64], P3 ;  /* 0x31d0000004067fae */ /* 0x0003e200099a101c */
[----:B---3--:R-:W-:-:S05]  /*1db40*/  IADD3 R9, P4, PT, R9, UR12, RZ ;  /* 0x0000000c09097c10 */ /* 0x008fca000ff9e0ff */
[----:B------:R3:W-:Y:S01]  /*1db50*/  STL [R1+0x348], R9 ;  /* 0x0003480901007387 */ /* 0x0007e20000100800 */
[----:B-1----:R-:W-:Y:S02]  /*1db60*/  MOV R4, R9 ;  /* 0x0000000900047202 */ /* 0x002fe40000000f00 */
[----:B--2---:R-:W-:Y:S02]  /*1db70*/  IADD3 R12, P5, PT, R12, UR12, RZ ;  /* 0x0000000c0c0c7c10 */ /* 0x004fe4000ffbe0ff */
[----:B-----5:R-:W-:Y:S02]  /*1db80*/  IADD3.X R16, PT, PT, R16, UR13, RZ, P4, !PT ;  /* 0x0000000d10107c10 */ /* 0x020fe4000a7fe4ff */
[----:B------:R-:W-:-:S03]  /*1db90*/  IADD3.X R13, PT, PT, R13, UR13, RZ, P5, !PT ;  /* 0x0000000d0d0d7c10 */ /* 0x000fc6000affe4ff */
[----:B------:R1:W-:Y:S04]  /*1dba0*/  STL [R1+0x344], R16 ;  /* 0x0003441001007387 */ /* 0x0003e80000100800 */
[----:B------:R2:W-:Y:S04]  /*1dbb0*/  STL [R1+0x368], R12 ;  /* 0x0003680c01007387 */ /* 0x0005e80000100800 */
[----:B---3--:R-:W3:Y:S01]  /*1dbc0*/  LDL.LU R9, [R1+0x404] ;  /* 0x0004040001097983 */ /* 0x008ee20000300800 */
[----:B------:R-:W-:-:S03]  /*1dbd0*/  IMAD.MOV.U32 R5, RZ, RZ, R16 ;  /* 0x000000ffff057224 */ /* 0x000fc600078e0010 */
[----:B------:R5:W-:Y:S04]  /*1dbe0*/  STL [R1+0x364], R13 ;  /* 0x0003640d01007387 */ /* 0x000be80000100800 */
[----:B-1----:R-:W3:Y:S04]  /*1dbf0*/  LDL.LU R16, [R1+0x424] ;  /* 0x0004240001107983 */ /* 0x002ee80000300800 */
[----:B------:R1:W-:Y:S01]  /*1dc00*/  LDGSTS.E [R6+0x32100], desc[UR28][R4.64], P3 ;  /* 0x3210000004067fae */ /* 0x0003e200099a101c */
[----:B------:R-:W-:Y:S01]  /*1dc10*/  IADD3 R19, P4, PT, R19, UR12, RZ ;  /* 0x0000000c13137c10 */ /* 0x000fe2000ff9e0ff */
[----:B-1----:R-:W-:-:S02]  /*1dc20*/  IMAD.MOV.U32 R4, RZ, RZ, R12 ;  /* 0x000000ffff047224 */ /* 0x002fc400078e000c */
[----:B------:R-:W-:Y:S01]  /*1dc30*/  IMAD.MOV.U32 R5, RZ, RZ, R13 ;  /* 0x000000ffff057224 */ /* 0x000fe200078e000d */
[----:B------:R-:W-:Y:S01]  /*1dc40*/  IADD3 R17, P5, PT, R17, UR12, RZ ;  /* 0x0000000c11117c10 */ /* 0x000fe2000ffbe0ff */
[----:B--2---:R-:W2:Y:S01]  /*1dc50*/  LDL.LU R12, [R1+0x250] ;  /* 0x00025000010c7983 */ /* 0x004ea20000300800 */
[----:B------:R-:W-:-:S03]  /*1dc60*/  IADD3.X R20, PT, PT, R20, UR13, RZ, P4, !PT ;  /* 0x0000000d14147c10 */ /* 0x000fc6000a7fe4ff */
[----:B------:R1:W-:Y:S01]  /*1dc70*/  LDGSTS.E [R6+0x32500], desc[UR28][R4.64], P3 ;  /* 0x3250000004067fae */ /* 0x0003e200099a101c */
[----:B----4-:R-:W-:-:S03]  /*1dc80*/  IADD3.X R18, PT, PT, R18, UR13, RZ, P5, !PT ;  /* 0x0000000d12127c10 */ /* 0x010fc6000affe4ff */
[----:B-----5:R-:W4:Y:S04]  /*1dc90*/  LDL.LU R13, [R1+0x270] ;  /* 0x00027000010d7983 */ /* 0x020f280000300800 */
[----:B------:R-:W-:Y:S01]  /*1dca0*/  STL [R1+0x388], R19 ;  /* 0x0003881301007387 */ /* 0x000fe20000100800 */
[----:B-1----:R-:W-:Y:S02]  /*1dcb0*/  IMAD.MOV.U32 R4, RZ, RZ, R19 ;  /* 0x000000ffff047224 */ /* 0x002fe400078e0013 */
[----:B------:R-:W-:Y:S01]  /*1dcc0*/  IMAD.MOV.U32 R5, RZ, RZ, R20 ;  /* 0x000000ffff057224 */ /* 0x000fe200078e0014 */
[----:B------:R-:W-:Y:S04]  /*1dcd0*/  STL [R1+0x384], R20 ;  /* 0x0003841401007387 */ /* 0x000fe80000100800 */
[----:B------:R1:W-:Y:S04]  /*1dce0*/  STL [R1+0x3a8], R17 ;  /* 0x0003a81101007387 */ /* 0x0003e80000100800 */
[----:B------:R5:W-:Y:S04]  /*1dcf0*/  LDGSTS.E [R6+0x32900], desc[UR28][R4.64], P3 ;  /* 0x3290000004067fae */ /* 0x000be800099a101c */
[----:B------:R1:W-:Y:S01]  /*1dd00*/  STL [R1+0x3a4], R18 ;  /* 0x0003a41201007387 */ /* 0x0003e20000100800 */
[----:B-----5:R-:W-:-:S03]  /*1dd10*/  IMAD.MOV.U32 R4, RZ, RZ, R17 ;  /* 0x000000ffff047224 */ /* 0x020fc600078e0011 */
[----:B-1----:R-:W5:Y:S01]  /*1dd20*/  LDL.LU R17, [R1+0x24c] ;  /* 0x00024c0001117983 */ /* 0x002f620000300800 */
[----:B------:R-:W-:-:S03]  /*1dd30*/  IMAD.MOV.U32 R5, RZ, RZ, R18 ;  /* 0x000000ffff057224 */ /* 0x000fc600078e0012 */
[----:B------:R-:W5:Y:S01]  /*1dd40*/  LDL.LU R18, [R1+0x26c] ;  /* 0x00026c0001127983 */ /* 0x000f620000300800 */
[----:B------:R-:W-:Y:S02]  /*1dd50*/  IADD3 R8, P4, PT, R8, UR12, RZ ;  /* 0x0000000c08087c10 */ /* 0x000fe4000ff9e0ff */
[----:B------:R-:W-:Y:S01]  /*1dd60*/  IADD3 R14, P5, PT, R14, UR12, RZ ;  /* 0x0000000c0e0e7c10 */ /* 0x000fe2000ffbe0ff */
[----:B------:R1:W-:Y:S04]  /*1dd70*/  LDGSTS.E [R6+0x32d00], desc[UR28][R4.64], P3 ;  /* 0x32d0000004067fae */ /* 0x0003e800099a101c */
[----:B------:R1:W-:Y:S01]  /*1dd80*/  STL [R1+0x3c8], R8 ;  /* 0x0003c80801007387 */ /* 0x0003e20000100800 */
[----:B------:R-:W-:Y:S02]  /*1dd90*/  IADD3.X R10, PT, PT, R10, UR13, RZ, P4, !PT ;  /* 0x0000000d0a0a7c10 */ /* 0x000fe4000a7fe4ff */
[----:B-1----:R-:W-:-:S03]  /*1dda0*/  MOV R4, R8 ;  /* 0x0000000800047202 */ /* 0x002fc60000000f00 */
[----:B------:R-:W-:Y:S01]  /*1ddb0*/  IMAD.MOV.U32 R5, RZ, RZ, R10 ;  /* 0x000000ffff057224 */ /* 0x000fe200078e000a */
[----:B------:R1:W-:Y:S01]  /*1ddc0*/  STL [R1+0x3c4], R10 ;  /* 0x0003c40a01007387 */ /* 0x0003e20000100800 */
[----:B------:R-:W-:-:S03]  /*1ddd0*/  IADD3.X R15, PT, PT, R15, UR13, RZ, P5, !PT ;  /* 0x0000000d0f0f7c10 */ /* 0x000fc6000affe4ff */
[----:B------:R1:W-:Y:S04]  /*1dde0*/  STL [R1+0x3e8], R14 ;  /* 0x0003e80e01007387 */ /* 0x0003e80000100800 */
[----:B------:R-:W5:Y:S04]  /*1ddf0*/  LDL.LU R8, [R1+0x290] ;  /* 0x0002900001087983 */ /* 0x000f680000300800 */
[----:B------:R1:W-:Y:S04]  /*1de00*/  STL [R1+0x3e4], R15 ;  /* 0x0003e40f01007387 */ /* 0x0003e80000100800 */
[----:B------:R1:W-:Y:S04]  /*1de10*/  LDGSTS.E [R6+0x33100], desc[UR28][R4.64], P3 ;  /* 0x3310000004067fae */ /* 0x0003e800099a101c */
[----:B-1----:R-:W5:Y:S01]  /*1de20*/  LDL.LU R10, [R1+0x2b0] ;  /* 0x0002b000010a7983 */ /* 0x002f620000300800 */
[----:B------:R-:W-:Y:S01]  /*1de30*/  IADD3 R7, P4, PT, R7, UR12, RZ ;  /* 0x0000000c07077c10 */ /* 0x000fe2000ff9e0ff */
[----:B------:R-:W-:-:S02]  /*1de40*/  IMAD.MOV.U32 R4, RZ, RZ, R14 ;  /* 0x000000ffff047224 */ /* 0x000fc400078e000e */
[----:B------:R-:W5:Y:S01]  /*1de50*/  LDL.LU R14, [R1+0x28c] ;  /* 0x00028c00010e7983 */ /* 0x000f620000300800 */
[----:B------:R-:W-:Y:S01]  /*1de60*/  IMAD.MOV.U32 R5, RZ, RZ, R15 ;  /* 0x000000ffff057224 */ /* 0x000fe200078e000f */
[----:B------:R-:W-:Y:S02]  /*1de70*/  IADD3 R11, P5, PT, R11, UR12, RZ ;  /* 0x0000000c0b0b7c10 */ /* 0x000fe4000ffbe0ff */
[----:B------:R-:W5:Y:S04]  /*1de80*/  LDL.LU R15, [R1+0x2ac] ;  /* 0x0002ac00010f7983 */ /* 0x000f680000300800 */
[----:B------:R1:W-:Y:S04]  /*1de90*/  LDGSTS.E [R6+0x33500], desc[UR28][R4.64], P3 ;  /* 0x3350000004067fae */ /* 0x0003e800099a101c */
[----:B------:R-:W-:Y:S01]  /*1dea0*/  STL [R1+0x408], R7 ;  /* 0x0004080701007387 */ /* 0x000fe20000100800 */
[----:B-1----:R-:W-:Y:S01]  /*1deb0*/  IMAD.MOV.U32 R4, RZ, RZ, R7 ;  /* 0x000000ffff047224 */ /* 0x002fe200078e0007 */
[----:B---3--:R-:W-:-:S05]  /*1dec0*/  IADD3.X R9, PT, PT, R9, UR13, RZ, P4, !PT ;  /* 0x0000000d09097c10 */ /* 0x008fca000a7fe4ff */
[----:B------:R-:W-:Y:S01]  /*1ded0*/  IMAD.MOV.U32 R5, RZ, RZ, R9 ;  /* 0x000000ffff057224 */ /* 0x000fe200078e0009 */
[----:B------:R1:W-:Y:S01]  /*1dee0*/  STL [R1+0x404], R9 ;  /* 0x0004040901007387 */ /* 0x0003e20000100800 */
[----:B------:R-:W-:-:S03]  /*1def0*/  IADD3.X R16, PT, PT, R16, UR13, RZ, P5, !PT ;  /* 0x0000000d10107c10 */ /* 0x000fc6000affe4ff */
[----:B------:R-:W-:Y:S04]  /*1df00*/  STL [R1+0x428], R11 ;  /* 0x0004280b01007387 */ /* 0x000fe80000100800 */
[----:B------:R3:W-:Y:S04]  /*1df10*/  LDGSTS.E [R6+0x33900], desc[UR28][R4.64], P3 ;  /* 0x3390000004067fae */ /* 0x0007e800099a101c */
[----:B-1----:R-:W5:Y:S04]  /*1df20*/  LDL.LU R9, [R1+0x2d0] ;  /* 0x0002d00001097983 */ /* 0x002f680000300800 */
[----:B------:R1:W-:Y:S04]  /*1df30*/  STL [R1+0x424], R16 ;  /* 0x0004241001007387 */ /* 0x0003e80000100800 */
[----:B------:R-:W5:Y:S01]  /*1df40*/  LDL.LU R7, [R1+0x2f0] ;  /* 0x0002f00001077983 */ /* 0x000f620000300800 */
[----:B---3--:R-:W-:-:S02]  /*1df50*/  IMAD.MOV.U32 R5, RZ, RZ, R16 ;  /* 0x000000ffff057224 */ /* 0x008fc400078e0010 */
[----:B------:R-:W-:Y:S01]  /*1df60*/  IMAD.MOV.U32 R4, RZ, RZ, R11 ;  /* 0x000000ffff047224 */ /* 0x000fe200078e000b */
[----:B-1----:R-:W3:Y:S04]  /*1df70*/  LDL.LU R16, [R1+0x2cc] ;  /* 0x0002cc0001107983 */ /* 0x002ee80000300800 */
[----:B------:R-:W3:Y:S01]  /*1df80*/  LDL.LU R11, [R1+0x2ec] ;  /* 0x0002ec00010b7983 */ /* 0x000ee20000300800 */
[----:B--2---:R-:W-:Y:S02]  /*1df90*/  IADD3 R12, P4, PT, R12, UR12, RZ ;  /* 0x0000000c0c0c7c10 */ /* 0x004fe4000ff9e0ff */
[----:B----4-:R-:W-:Y:S01]  /*1dfa0*/  IADD3 R13, P5, PT, R13, UR12, RZ ;  /* 0x0000000c0d0d7c10 */ /* 0x010fe2000ffbe0ff */
[----:B------:R1:W-:Y:S04]  /*1dfb0*/  LDGSTS.E [R6+0x33d00], desc[UR28][R4.64], P3 ;  /* 0x33d0000004067fae */ /* 0x0003e800099a101c */
[----:B------:R-:W-:Y:S01]  /*1dfc0*/  STL [R1+0x250], R12 ;  /* 0x0002500c01007387 */ /* 0x000fe20000100800 */
[----:B-1----:R-:W-:Y:S01]  /*1dfd0*/  LOP3.LUT R6, R2, 0x40, RZ, 0x3c, !PT ;  /* 0x0000004002067812 */ /* 0x002fe200078e3cff */
[----:B------:R-:W-:-:S02]  /*1dfe0*/  IMAD.MOV.U32 R4, RZ, RZ, R12 ;  /* 0x000000ffff047224 */ /* 0x000fc400078e000c */
[----:B------:R-:W-:Y:S01]  /*1dff0*/  STL [R1+0x270], R13 ;  /* 0x0002700d01007387 */ /* 0x000fe20000100800 */
[----:B------:R-:W-:Y:S02]  /*1e000*/  IADD3 R6, PT, PT, R6, UR5, RZ ;  /* 0x0000000506067c10 */ /* 0x000fe4000fffe0ff */
[----:B-----5:R-:W-:Y:S02]  /*1e010*/  IADD3.X R17, PT, PT, R17, UR13, RZ, P4, !PT ;  /* 0x0000000d11117c10 */ /* 0x020fe4000a7fe4ff */
[----:B------:R-:W-:-:S03]  /*1e020*/  IADD3.X R18, PT, PT, R18, UR13, RZ, P5, !PT ;  /* 0x0000000d12127c10 */ /* 0x000fc6000affe4ff */
[----:B------:R-:W-:Y:S01]  /*1e030*/  IMAD.MOV.U32 R5, RZ, RZ, R17 ;  /* 0x000000ffff057224 */ /* 0x000fe200078e0011 */
[----:B------:R1:W-:Y:S04]  /*1e040*/  STL [R1+0x24c], R17 ;  /* 0x00024c1101007387 */ /* 0x0003e80000100800 */
[----:B------:R2:W-:Y:S04]  /*1e050*/  LDGSTS.E [R6+0x30200], desc[UR28][R4.64], P3 ;  /* 0x3020000004067fae */ /* 0x0005e800099a101c */
[----:B-1----:R-:W4:Y:S04]  /*1e060*/  LDL.LU R17, [R1+0x310] ;  /* 0x0003100001117983 */ /* 0x002f280000300800 */
[----:B------:R-:W5:Y:S01]  /*1e070*/  LDL.LU R12, [R1+0x330] ;  /* 0x00033000010c7983 */ /* 0x000f620000300800 */
[----:B--2---:R-:W-:-:S03]  /*1e080*/  IMAD.MOV.U32 R5, RZ, RZ, R18 ;  /* 0x000000ffff057224 */ /* 0x004fc600078e0012 */
[----:B------:R1:W-:Y:S01]  /*1e090*/  STL [R1+0x26c], R18 ;  /* 0x00026c1201007387 */ /* 0x0003e20000100800 */
[----:B------:R-:W-:-:S05]  /*1e0a0*/  IMAD.MOV.U32 R4, RZ, RZ, R13 ;  /* 0x000000ffff047224 */ /* 0x000fca00078e000d */
[----:B------:R2:W-:Y:S04]  /*1e0b0*/  LDGSTS.E [R6+0x30600], desc[UR28][R4.64], P3 ;  /* 0x3060000004067fae */ /* 0x0005e800099a101c */
[----:B-1----:R-:W5:Y:S04]  /*1e0c0*/  LDL.LU R18, [R1+0x30c] ;  /* 0x00030c0001127983 */ /* 0x002f680000300800 */
[----:B------:R-:W5:Y:S01]  /*1e0d0*/  LDL.LU R13, [R1+0x32c] ;  /* 0x00032c00010d7983 */ /* 0x000f620000300800 */
[----:B------:R-:W-:Y:S02]  /*1e0e0*/  IADD3 R8, P4, PT, R8, UR12, RZ ;  /* 0x0000000c08087c10 */ /* 0x000fe4000ff9e0ff */
[----:B------:R-:W-:-:S03]  /*1e0f0*/  IADD3 R10, P5, PT, R10, UR12, RZ ;  /* 0x0000000c0a0a7c10 */ /* 0x000fc6000ffbe0ff */
[----:B------:R-:W-:Y:S01]  /*1e100*/  STL [R1+0x290], R8 ;  /* 0x0002900801007387 */ /* 0x000fe20000100800 */
[----:B--2---:R-:W-:Y:S01]  /*1e110*/  IMAD.MOV.U32 R4, RZ, RZ, R8 ;  /* 0x000000ffff047224 */ /* 0x004fe200078e0008 */
[----:B------:R-:W-:Y:S02]  /*1e120*/  IADD3.X R14, PT, PT, R14, UR13, RZ, P4, !PT ;  /* 0x0000000d0e0e7c10 */ /* 0x000fe4000a7fe4ff */
[----:B------:R-:W-:-:S03]  /*1e130*/  IADD3.X R15, PT, PT, R15, UR13, RZ, P5, !PT ;  /* 0x0000000d0f0f7c10 */ /* 0x000fc6000affe4ff */
[----:B------:R-:W-:Y:S01]  /*1e140*/  IMAD.MOV.U32 R5, RZ, RZ, R14 ;  /* 0x000000ffff057224 */ /* 0x000fe200078e000e */
[----:B------:R1:W-:Y:S04]  /*1e150*/  STL [R1+0x28c], R14 ;  /* 0x00028c0e01007387 */ /* 0x0003e80000100800 */
[----:B------:R-:W-:Y:S04]  /*1e160*/  STL [R1+0x2b0], R10 ;  /* 0x0002b00a01007387 */ /* 0x000fe80000100800 */
[----:B------:R2:W-:Y:S04]  /*1e170*/  LDGSTS.E [R6+0x30a00], desc[UR28][R4.64], P3 ;  /* 0x30a0000004067fae */ /* 0x0005e800099a101c */
[----:B-1----:R-:W5:Y:S04]  /*1e180*/  LDL.LU R14, [R1+0x350] ;  /* 0x00035000010e7983 */ /* 0x002f680000300800 */
[----:B------:R1:W-:Y:S04]  /*1e190*/  STL [R1+0x2ac], R15 ;  /* 0x0002ac0f01007387 */ /* 0x0003e80000100800 */
[----:B------:R-:W5:Y:S01]  /*1e1a0*/  LDL.LU R8, [R1+0x370] ;  /* 0x0003700001087983 */ /* 0x000f620000300800 */
[----:B--2---:R-:W-:-:S03]  /*1e1b0*/  MOV R5, R15 ;  /* 0x0000000f00057202 */ /* 0x004fc60000000f00 */
[----:B-1----:R-:W2:Y:S01]  /*1e1c0*/  LDL.LU R15, [R1+0x34c] ;  /* 0x00034c00010f7983 */ /* 0x002ea20000300800 */
[----:B------:R-:W-:-:S03]  /*1e1d0*/  IMAD.MOV.U32 R4, RZ, RZ, R10 ;  /* 0x000000ffff047224 */ /* 0x000fc600078e000a */
[----:B------:R-:W2:Y:S04]  /*1e1e0*/  LDL.LU R10, [R1+0x36c] ;  /* 0x00036c00010a7983 */ /* 0x000ea80000300800 */
[----:B------:R1:W-:Y:S01]  /*1e1f0*/  LDGSTS.E [R6+0x30e00], desc[UR28][R4.64], P3 ;  /* 0x30e0000004067fae */ /* 0x0003e200099a101c */
[----:B------:R-:W-:Y:S02]  /*1e200*/  IADD3 R9, P4, PT, R9, UR12, RZ ;  /* 0x0000000c09097c10 */ /* 0x000fe4000ff9e0ff */
[----:B------:R-:W-:-:S03]  /*1e210*/  IADD3 R7, P5, PT, R7, UR12, RZ ;  /* 0x0000000c07077c10 */ /* 0x000fc6000ffbe0ff */
[----:B------:R1:W-:Y:S01]  /*1e220*/  STL [R1+0x2d0], R9 ;  /* 0x0002d00901007387 */ /* 0x0003e20000100800 */
[----:B---3--:R-:W-:Y:S02]  /*1e230*/  IADD3.X R16, PT, PT, R16, UR13, RZ, P4, !PT ;  /* 0x0000000d10107c10 */ /* 0x008fe4000a7fe4ff */
[----:B------:R-:W-:-:S03]  /*1e240*/  IADD3.X R11, PT, PT, R11, UR13, RZ, P5, !PT ;  /* 0x0000000d0b0b7c10 */ /* 0x000fc6000affe4ff */
[----:B------:R-:W-:Y:S01]  /*1e250*/  STL [R1+0x2cc], R16 ;  /* 0x0002cc1001007387 */ /* 0x000fe20000100800 */
[----:B-1----:R-:W-:-:S03]  /*1e260*/  IMAD.MOV.U32 R4, RZ, RZ, R9 ;  /* 0x000000ffff047224 */ /* 0x002fc600078e0009 */
[----:B------:R-:W-:Y:S01]  /*1e270*/  STL [R1+0x2f0], R7 ;  /* 0x0002f00701007387 */ /* 0x000fe20000100800 */
[----:B------:R-:W-:-:S03]  /*1e280*/  IMAD.MOV.U32 R5, RZ, RZ, R16 ;  /* 0x000000ffff057224 */ /* 0x000fc600078e0010 */
[----:B------:R-:W3:Y:S04]  /*1e290*/  LDL.LU R19, [R1+0x390] ;  /* 0x0003900001137983 */ /* 0x000ee80000300800 */
[----:B------:R1:W-:Y:S04]  /*1e2a0*/  STL [R1+0x2ec], R11 ;  /* 0x0002ec0b01007387 */ /* 0x0003e80000100800 */
[----:B------:R-:W3:Y:S04]  /*1e2b0*/  LDL.LU R9, [R1+0x3b0] ;  /* 0x0003b00001097983 */ /* 0x000ee80000300800 */
[----:B------:R-:W3:Y:S04]  /*1e2c0*/  LDL.LU R20, [R1+0x38c] ;  /* 0x00038c0001147983 */ /* 0x000ee80000300800 */
[----:B------:R1:W-:Y:S02]  /*1e2d0*/  LDGSTS.E [R6+0x31200], desc[UR28][R4.64], P3 ;  /* 0x3120000004067fae */ /* 0x0003e400099a101c */
[----:B-1----:R-:W-:-:S02]  /*1e2e0*/  IMAD.MOV.U32 R5, RZ, RZ, R11 ;  /* 0x000000ffff057224 */ /* 0x002fc400078e000b */
[----:B------:R-:W3:Y:S01]  /*1e2f0*/  LDL.LU R11, [R1+0x3ac] ;  /* 0x0003ac00010b7983 */ /* 0x000ee20000300800 */
[----:B------:R-:W-:-:S03]  /*1e300*/  IMAD.MOV.U32 R4, RZ, RZ, R7 ;  /* 0x000000ffff047224 */ /* 0x000fc600078e0007 */
[----:B------:R-:W3:Y:S04]  /*1e310*/  LDL.LU R7, [R1+0x3d0] ;  /* 0x0003d00001077983 */ /* 0x000ee80000300800 */
[----:B------:R-:W3:Y:S01]  /*1e320*/  LDL.LU R16, [R1+0x3f0] ;  /* 0x0003f00001107983 */ /* 0x000ee20000300800 */
[----:B----4-:R-:W-:-:S03]  /*1e330*/  IADD3 R17, P4, PT, R17, UR12, RZ ;  /* 0x0000000c11117c10 */ /* 0x010fc6000ff9e0ff */
[----:B------:R1:W-:Y:S01]  /*1e340*/  LDGSTS.E [R6+0x31600], desc[UR28][R4.64], P3 ;  /* 0x3160000004067fae */ /* 0x0003e200099a101c */
[----:B-----5:R-:W-:-:S03]  /*1e350*/  IADD3 R12, P5, PT, R12, UR12, RZ ;  /* 0x0000000c0c0c7c10 */ /* 0x020fc6000ffbe0ff */
[----:B------:R4:W-:Y:S01]  /*1e360*/  STL [R1+0x310], R17 ;  /* 0x0003101101007387 */ /* 0x0009e20000100800 */
[----:B------:R-:W-:Y:S01]  /*1e370*/  IADD3.X R18, PT, PT, R18, UR13, RZ, P4, !PT ;  /* 0x0000000d12127c10 */ /* 0x000fe2000a7fe4ff */
[----:B-1----:R-:W-:Y:S01]  /*1e380*/  IMAD.MOV.U32 R4, RZ, RZ, R17 ;  /* 0x000000ffff047224 */ /* 0x002fe200078e0011 */
[----:B------:R-:W-:-:S03]  /*1e390*/  IADD3.X R13, PT, PT, R13, UR13, RZ, P5, !PT ;  /* 0x0000000d0d0d7c10 */ /* 0x000fc6000affe4ff */
[----:B------:R1:W-:Y:S04]  /*1e3a0*/  STL [R1+0x30c], R18 ;  /* 0x00030c1201007387 */ /* 0x0003e80000100800 */
[----:B------:R5:W-:Y:S04]  /*1e3b0*/  STL [R1+0x330], R12 ;  /* 0x0003300c01007387 */ /* 0x000be80000100800 */
[----:B----4-:R-:W4:Y:S01]  /*1e3c0*/  LDL.LU R17, [R1+0x3cc] ;  /* 0x0003cc0001117983 */ /* 0x010f220000300800 */
[----:B------:R-:W-:-:S03]  /*1e3d0*/  IMAD.MOV.U32 R5, RZ, RZ, R18 ;  /* 0x000000ffff057224 */ /* 0x000fc600078e0012 */
[----:B------:R5:W-:Y:S04]  /*1e3e0*/  STL [R1+0x32c], R13 ;  /* 0x00032c0d01007387 */ /* 0x000be80000100800 */
[----:B-1----:R-:W4:Y:S04]  /*1e3f0*/  LDL.LU R18, [R1+0x3ec] ;  /* 0x0003ec0001127983 */ /* 0x002f280000300800 */
[----:B------:R1:W-:Y:S01]  /*1e400*/  LDGSTS.E [R6+0x31a00], desc[UR28][R4.64], P3 ;  /* 0x31a0000004067fae */ /* 0x0003e200099a101c */
[----:B------:R-:W-:Y:S01]  /*1e410*/  IADD3 R14, P4, PT, R14, UR12, RZ ;  /* 0x0000000c0e0e7c10 */ /* 0x000fe2000ff9e0ff */
[----:B-1----:R-:W-:Y:S01]  /*1e420*/  IMAD.MOV.U32 R4, RZ, RZ, R12 ;  /* 0x000000ffff047224 */ /* 0x002fe200078e000c */
[----:B------:R-:W-:Y:S01]  /*1e430*/  MOV R5, R13 ;  /* 0x0000000d00057202 */ /* 0x000fe20000000f00 */
[----:B-----5:R-:W5:Y:S04]  /*1e440*/  LDL.LU R12, [R1+0x410] ;  /* 0x00041000010c7983 */ /* 0x020f680000300800 */
[----:B------:R-:W5:Y:S01]  /*1e450*/  LDL.LU R13, [R1+0x430] ;  /* 0x00043000010d7983 */ /* 0x000f620000300800 */
[----:B------:R-:W-:-:S02]  /*1e460*/  IADD3 R8, P5, PT, R8, UR12, RZ ;  /* 0x0000000c08087c10 */ /* 0x000fc4000ffbe0ff */
[----:B--2---:R-:W-:Y:S01]  /*1e470*/  IADD3.X R15, PT, PT, R15, UR13, RZ, P4, !PT ;  /* 0x0000000d0f0f7c10 */ /* 0x004fe2000a7fe4ff */
[----:B------:R1:W-:Y:S01]  /*1e480*/  STL [R1+0x350], R14 ;  /* 0x0003500e01007387 */ /* 0x0003e20000100800 */
[----:B------:R-:W-:-:S03]  /*1e490*/  IADD3.X R10, PT, PT, R10, UR13, RZ, P5, !PT ;  /* 0x0000000d0a0a7c10 */ /* 0x000fc6000affe4ff */
[----:B------:R2:W-:Y:S04]  /*1e4a0*/  LDGSTS.E [R6+0x31e00], desc[UR28][R4.64], P3 ;  /* 0x31e0000004067fae */ /* 0x0005e800099a101c */
[----:B------:R1:W-:Y:S04]  /*1e4b0*/  STL [R1+0x34c], R15 ;  /* 0x00034c0f01007387 */ /* 0x0003e80000100800 */
[----:B------:R-:W-:Y:S01]  /*1e4c0*/  STL [R1+0x370], R8 ;  /* 0x0003700801007387 */ /* 0x000fe20000100800 */
[----:B--2---:R-:W-:Y:S02]  /*1e4d0*/  IMAD.MOV.U32 R4, RZ, RZ, R14 ;  /* 0x000000ffff047224 */ /* 0x004fe400078e000e */
[----:B------:R-:W-:Y:S01]  /*1e4e0*/  IMAD.MOV.U32 R5, RZ, RZ, R15 ;  /* 0x000000ffff057224 */ /* 0x000fe200078e000f */
[----:B-1----:R-:W2:Y:S04]  /*1e4f0*/  LDL.LU R14, [R1+0x40c] ;  /* 0x00040c00010e7983 */ /* 0x002ea80000300800 */
[----:B------:R1:W-:Y:S04]  /*1e500*/  STL [R1+0x36c], R10 ;  /* 0x00036c0a01007387 */ /* 0x0003e80000100800 */
[----:B------:R-:W2:Y:S04]  /*1e510*/  LDL.LU R15, [R1+0x42c] ;  /* 0x00042c00010f7983 */ /* 0x000ea80000300800 */
[----:B------:R1:W-:Y:S02]  /*1e520*/  LDGSTS.E [R6+0x32200], desc[UR28][R4.64], P3 ;  /* 0x3220000004067fae */ /* 0x0003e400099a101c */
[----:B-1----:R-:W-:-:S02]  /*1e530*/  IMAD.MOV.U32 R4, RZ, RZ, R8 ;  /* 0x000000ffff047224 */ /* 0x002fc400078e0008 */
[----:B------:R-:W-:Y:S02]  /*1e540*/  IMAD.MOV.U32 R5, RZ, RZ, R10 ;  /* 0x000000ffff057224 */ /* 0x000fe400078e000a */
[----:B------:R-:W2:Y:S04]  /*1e550*/  LDL.LU R10, [R1+0x258] ;  /* 0x00025800010a7983 */ /* 0x000ea80000300800 */
[----:B------:R1:W-:Y:S04]  /*1e560*/  LDGSTS.E [R6+0x32600], desc[UR28][R4.64], P3 ;  /* 0x3260000004067fae */ /* 0x0003e800099a101c */
[----:B------:R-:W2:Y:S01]  /*1e570*/  LDL.LU R8, [R1+0x278] ;  /* 0x0002780001087983 */ /* 0x000ea20000300800 */
[----:B---3--:R-:W-:-:S05]  /*1e580*/  IADD3 R19, P4, PT, R19, UR12, RZ ;  /* 0x0000000c13137c10 */ /* 0x008fca000ff9e0ff */
[----:B-1----:R-:W-:Y:S01]  /*1e590*/  IMAD.MOV.U32 R4, RZ, RZ, R19 ;  /* 0x000000ffff047224 */ /* 0x002fe200078e0013 */
[----:B------:R-:W-:Y:S02]  /*1e5a0*/  IADD3 R9, P5, PT, R9, UR12, RZ ;  /* 0x0000000c09097c10 */ /* 0x000fe4000ffbe0ff */
[----:B------:R-:W-:Y:S01]  /*1e5b0*/  IADD3.X R20, PT, PT, R20, UR13, RZ, P4, !PT ;  /* 0x0000000d14147c10 */ /* 0x000fe2000a7fe4ff */
[----:B------:R-:W-:Y:S04]  /*1e5c0*/  STL [R1+0x390], R19 ;  /* 0x0003901301007387 */ /* 0x000fe80000100800 */
[----:B------:R-:W-:Y:S01]  /*1e5d0*/  IMAD.MOV.U32 R5, RZ, RZ, R20 ;  /* 0x000000ffff057224 */ /* 0x000fe200078e0014 */
[----:B------:R-:W-:Y:S04]  /*1e5e0*/  STL [R1+0x38c], R20 ;  /* 0x00038c1401007387 */ /* 0x000fe80000100800 */
[----:B------:R-:W-:Y:S04]  /*1e5f0*/  STL [R1+0x3b0], R9 ;  /* 0x0003b00901007387 */ /* 0x000fe80000100800 */
[----:B------:R1:W-:Y:S01]  /*1e600*/  LDGSTS.E [R6+0x32a00], desc[UR28][R4.64], P3 ;  /* 0x32a0000004067fae */ /* 0x0003e200099a101c */
[----:B------:R-:W-:-:S05]  /*1e610*/  IADD3.X R11, PT, PT, R11, UR13, RZ, P5, !PT ;  /* 0x0000000d0b0b7c10 */ /* 0x000fca000affe4ff */
[----:B------:R3:W-:Y:S01]  /*1e620*/  STL [R1+0x3ac], R11 ;  /* 0x0003ac0b01007387 */ /* 0x0007e20000100800 */
[----:B-1----:R-:W-:Y:S01]  /*1e630*/  MOV R5, R11 ;  /* 0x0000000b00057202 */ /* 0x002fe20000000f00 */
[----:B------:R-:W-:Y:S01]  /*1e640*/  IMAD.MOV.U32 R4, RZ, RZ, R9 ;  /* 0x000000ffff047224 */ /* 0x000fe200078e0009 */
[----:B------:R-:W-:Y:S02]  /*1e650*/  IADD3 R7, P4, PT, R7, UR12, RZ ;  /* 0x0000000c07077c10 */ /* 0x000fe4000ff9e0ff */
[----:B------:R-:W-:Y:S02]  /*1e660*/  IADD3 R16, P5, PT, R16, UR12, RZ ;  /* 0x0000000c10107c10 */ /* 0x000fe4000ffbe0ff */
[----:B------:R1:W-:Y:S04]  /*1e670*/  LDGSTS.E [R6+0x32e00], desc[UR28][R4.64], P3 ;  /* 0x32e0000004067fae */ /* 0x0003e800099a101c */
[----:B---3--:R-:W3:Y:S04]  /*1e680*/  LDL.LU R11, [R1+0x254] ;  /* 0x00025400010b7983 */ /* 0x008ee80000300800 */
[----:B------:R-:W3:Y:S04]  /*1e690*/  LDL.LU R9, [R1+0x274] ;  /* 0x0002740001097983 */ /* 0x000ee80000300800 */
[----:B------:R-:W-:Y:S01]  /*1e6a0*/  STL [R1+0x3d0], R7 ;  /* 0x0003d00701007387 */ /* 0x000fe20000100800 */
[----:B-1----:R-:W-:Y:S01]  /*1e6b0*/  IMAD.MOV.U32 R4, RZ, RZ, R7 ;  /* 0x000000ffff047224 */ /* 0x002fe200078e0007 */
[----:B----4-:R-:W-:-:S05]  /*1e6c0*/  IADD3.X R17, PT, PT, R17, UR13, RZ, P4, !PT ;  /* 0x0000000d11117c10 */ /* 0x010fca000a7fe4ff */
        /* <DEDUP_REMOVED lines=8> */
[----:B----4-:R-:W-:-:S03]  /*1e750*/  IMAD.MOV.U32 R5, RZ, RZ, R18 ;  /* 0x000000ffff057224 */ /* 0x010fc600078e0012 */
[----:B-1----:R-:W4:Y:S01]  /*1e760*/  LDL.LU R18, [R1+0x294] ;  /* 0x0002940001127983 */ /* 0x002f220000300800 */
[----:B------:R-:W-:-:S03]  /*1e770*/  IMAD.MOV.U32 R4, RZ, RZ, R16 ;  /* 0x000000ffff047224 */ /* 0x000fc600078e0010 */
[----:B------:R-:W4:Y:S01]  /*1e780*/  LDL.LU R16, [R1+0x2b4] ;  /* 0x0002b40001107983 */ /* 0x000f220000300800 */
[----:B-----5:R-:W-:Y:S02]  /*1e790*/  IADD3 R12, P4, PT, R12, UR12, RZ ;  /* 0x0000000c0c0c7c10 */ /* 0x020fe4000ff9e0ff */
[----:B------:R-:W-:Y:S01]  /*1e7a0*/  IADD3 R13, P5, PT, R13, UR12, RZ ;  /* 0x0000000c0d0d7c10 */ /* 0x000fe2000ffbe0ff */
[----:B------:R1:W-:Y:S04]  /*1e7b0*/  LDGSTS.E [R6+0x33600], desc[UR28][R4.64], P3 ;  /* 0x3360000004067fae */ /* 0x0003e800099a101c */
[----:B------:R-:W-:Y:S01]  /*1e7c0*/  STL [R1+0x410], R12 ;  /* 0x0004100c01007387 */ /* 0x000fe20000100800 */
[----:B-1----:R-:W-:Y:S01]  /*1e7d0*/  IMAD.MOV.U32 R4, RZ, RZ, R12 ;  /* 0x000000ffff047224 */ /* 0x002fe200078e000c */
[----:B--2---:R-:W-:-:S05]  /*1e7e0*/  IADD3.X R14, PT, PT, R14, UR13, RZ, P4, !PT ;  /* 0x0000000d0e0e7c10 */ /* 0x004fca000a7fe4ff */
        /* <DEDUP_REMOVED lines=8> */
[----:B--2---:R-:W-:Y:S01]  /*1e870*/  MOV R5, R15 ;  /* 0x0000000f00057202 */ /* 0x004fe20000000f00 */
[----:B------:R-:W-:Y:S01]  /*1e880*/  IMAD.MOV.U32 R4, RZ, RZ, R13 ;  /* 0x000000ffff047224 */ /* 0x000fe200078e000d */
[----:B------:R-:W-:Y:S01]  /*1e890*/  IADD3 R10, P4, PT, R10, UR12, RZ ;  /* 0x0000000c0a0a7c10 */ /* 0x000fe2000ff9e0ff */
[----:B-1----:R-:W2:Y:S04]  /*1e8a0*/  LDL.LU R15, [R1+0x2d4] ;  /* 0x0002d400010f7983 */ /* 0x002ea80000300800 */
[----:B------:R-:W2:Y:S01]  /*1e8b0*/  LDL.LU R13, [R1+0x2f4] ;  /* 0x0002f400010d7983 */ /* 0x000ea20000300800 */
[----:B------:R-:W-:-:S03]  /*1e8c0*/  IADD3 R8, P5, PT, R8, UR12, RZ ;  /* 0x0000000c08087c10 */ /* 0x000fc6000ffbe0ff */
[----:B------:R1:W-:Y:S04]  /*1e8d0*/  LDGSTS.E [R6+0x33e00], desc[UR28][R4.64], P3 ;  /* 0x33e0000004067fae */ /* 0x0003e800099a101c */
[----:B------:R3:W-:Y:S01]  /*1e8e0*/  STL [R1+0x258], R10 ;  /* 0x0002580a01007387 */ /* 0x0007e20000100800 */
[----:B-1----:R-:W-:Y:S01]  /*1e8f0*/  LOP3.LUT R6, R2, 0x60, RZ, 0x3c, !PT ;  /* 0x0000006002067812 */ /* 0x002fe200078e3cff */
[----:B------:R-:W-:Y:S02]  /*1e900*/  IMAD.MOV.U32 R4, RZ, RZ, R10 ;  /* 0x000000ffff047224 */ /* 0x000fe400078e000a */
[----:B------:R1:W-:Y:S02]  /*1e910*/  STL [R1+0x278], R8 ;  /* 0x0002780801007387 */ /* 0x0003e40000100800 */
[----:B------:R-:W-:Y:S01]  /*1e920*/  VIADD R6, R6, UR5 ;  /* 0x0000000506067c36 */ /* 0x000fe20008000000 */
[----:B---3--:R-:W-:-:S02]  /*1e930*/  IADD3.X R11, PT, PT, R11, UR13, RZ, P4, !PT ;  /* 0x0000000d0b0b7c10 */ /* 0x008fc4000a7fe4ff */
[----:B------:R-:W-:-:S03]  /*1e940*/  IADD3.X R9, PT, PT, R9, UR13, RZ, P5, !PT ;  /* 0x0000000d09097c10 */ /* 0x000fc6000affe4ff */
[----:B------:R-:W-:Y:S01]  /*1e950*/  IMAD.MOV.U32 R5, RZ, RZ, R11 ;  /* 0x000000ffff057224 */ /* 0x000fe200078e000b */
[----:B------:R3:W-:Y:S04]  /*1e960*/  STL [R1+0x254], R11 ;  /* 0x0002540b01007387 */ /* 0x0007e80000100800 */
[----:B------:R1:W-:Y:S04]  /*1e970*/  LDGSTS.E [R6+0x30300], desc[UR28][R4.64], P3 ;  /* 0x3030000004067fae */ /* 0x0003e800099a101c */
[----:B------:R3:W-:Y:S04]  /*1e980*/  STL [R1+0x274], R9 ;  /* 0x0002740901007387 */ /* 0x0007e80000100800 */
[----:B------:R-:W2:Y:S01]  /*1e990*/  LDL.LU R10, [R1+0x314] ;  /* 0x00031400010a7983 */ /* 0x000ea20000300800 */
[----:B-1----:R-:W-:-:S03]  /*1e9a0*/  IMAD.MOV.U32 R4, RZ, RZ, R8 ;  /* 0x000000ffff047224 */ /* 0x002fc600078e0008 */
[----:B------:R-:W2:Y:S01]  /*1e9b0*/  LDL.LU R8, [R1+0x318] ;  /* 0x0003180001087983 */ /* 0x000ea20000300800 */
[----:B------:R-:W-:-:S03]  /*1e9c0*/  IMAD.MOV.U32 R5, RZ, RZ, R9 ;  /* 0x000000ffff057224 */ /* 0x000fc600078e0009 */
[----:B---3--:R-:W3:Y:S04]  /*1e9d0*/  LDL.LU R11, [R1+0x334] ;  /* 0x00033400010b7983 */ /* 0x008ee80000300800 */
[----:B------:R-:W3:Y:S04]  /*1e9e0*/  LDL.LU R9, [R1+0x338] ;  /* 0x0003380001097983 */ /* 0x000ee80000300800 */
[----:B------:R1:W-:Y:S01]  /*1e9f0*/  LDGSTS.E [R6+0x30700], desc[UR28][R4.64], P3 ;  /* 0x3070000004067fae */ /* 0x0003e200099a101c */
[----:B------:R-:W-:Y:S02]  /*1ea00*/  IADD3 R17, P4, PT, R17, UR12, RZ ;  /* 0x0000000c11117c10 */ /* 0x000fe4000ff9e0ff */
[----:B------:R-:W-:-:S03]  /*1ea10*/  IADD3 R7, P5, PT, R7, UR12, RZ ;  /* 0x0000000c07077c10 */ /* 0x000fc6000ffbe0ff */
[----:B-1----:R-:W-:Y:S01]  /*1ea20*/  IMAD.MOV.U32 R4, RZ, RZ, R17 ;  /* 0x000000ffff047224 */ /* 0x002fe200078e0011 */
[----:B----4-:R-:W-:Y:S01]  /*1ea30*/  IADD3.X R18, PT, PT, R18, UR13, RZ, P4, !PT ;  /* 0x0000000d12127c10 */ /* 0x010fe2000a7fe4ff */
[----:B------:R-:W-:Y:S01]  /*1ea40*/  STL [R1+0x298], R17 ;  /* 0x0002981101007387 */ /* 0x000fe20000100800 */
[----:B------:R-:W-:-:S03]  /*1ea50*/  IADD3.X R16, PT, PT, R16, UR13, RZ, P5, !PT ;  /* 0x0000000d10107c10 */ /* 0x000fc6000affe4ff */
[----:B------:R-:W-:Y:S01]  /*1ea60*/  IMAD.MOV.U32 R5, RZ, RZ, R18 ;  /* 0x000000ffff057224 */ /* 0x000fe200078e0012 */
[----:B------:R-:W-:Y:S04]  /*1ea70*/  STL [R1+0x294], R18 ;  /* 0x0002941201007387 */ /* 0x000fe80000100800 */
[----:B------:R1:W-:Y:S04]  /*1ea80*/  STL [R1+0x2b8], R7 ;  /* 0x0002b80701007387 */ /* 0x0003e80000100800 */
[----:B------:R4:W-:Y:S04]  /*1ea90*/  LDGSTS.E [R6+0x30b00], desc[UR28][R4.64], P3 ;  /* 0x30b0000004067fae */ /* 0x0009e800099a101c */
[----:B------:R1:W-:Y:S04]  /*1eaa0*/  STL [R1+0x2b4], R16 ;  /* 0x0002b41001007387 */ /* 0x0003e80000100800 */
[----:B------:R-:W3:Y:S01]  /*1eab0*/  LDL.LU R22, [R1+0x354] ;  /* 0x0003540001167983 */ /* 0x000ee20000300800 */
[----:B----4-:R-:W-:-:S03]  /*1eac0*/  MOV R4, R7 ;  /* 0x0000000700047202 */ /* 0x010fc60000000f00 */
[----:B-1----:R-:W4:Y:S04]  /*1ead0*/  LDL.LU R7, [R1+0x358] ;  /* 0x0003580001077983 */ /* 0x002f280000300800 */
[----:B------:R-:W4:Y:S04]  /*1eae0*/  LDL.LU R21, [R1+0x374] ;  /* 0x0003740001157983 */ /* 0x000f280000300800 */
[----:B------:R-:W4:Y:S01]  /*1eaf0*/  LDL.LU R20, [R1+0x378] ;  /* 0x0003780001147983 */ /* 0x000f220000300800 */
[----:B-----5:R-:W-:Y:S02]  /*1eb00*/  IADD3 R14, P4, PT, R14, UR12, RZ ;  /* 0x0000000c0e0e7c10 */ /* 0x020fe4000ff9e0ff */
[----:B------:R-:W-:-:S03]  /*1eb10*/  IADD3 R12, P5, PT, R12, UR12, RZ ;  /* 0x0000000c0c0c7c10 */ /* 0x000fc6000ffbe0ff */
[----:B------:R-:W-:Y:S01]  /*1eb20*/  STL [R1+0x2d8], R14 ;  /* 0x0002d80e01007387 */ /* 0x000fe20000100800 */
[----:B--2---:R-:W-:Y:S02]  /*1eb30*/  IADD3.X R15, PT, PT, R15, UR13, RZ, P4, !PT ;  /* 0x0000000d0f0f7c10 */ /* 0x004fe4000a7fe4ff */
[----:B------:R-:W-:-:S03]  /*1eb40*/  IADD3.X R13, PT, PT, R13, UR13, RZ, P5, !PT ;  /* 0x0000000d0d0d7c10 */ /* 0x000fc6000affe4ff */
[----:B------:R1:W-:Y:S01]  /*1eb50*/  STL [R1+0x2d4], R15 ;  /* 0x0002d40f01007387 */ /* 0x0003e20000100800 */
[----:B------:R-:W-:-:S03]  /*1eb60*/  IMAD.MOV.U32 R5, RZ, RZ, R16 ;  /* 0x000000ffff057224 */ /* 0x000fc600078e0010 */
[----:B------:R-:W-:Y:S04]  /*1eb70*/  STL [R1+0x2f8], R12 ;  /* 0x0002f80c01007387 */ /* 0x000fe80000100800 */
[----:B------:R-:W2:Y:S04]  /*1eb80*/  LDL.LU R18, [R1+0x398] ;  /* 0x0003980001127983 */ /* 0x000ea80000300800 */
[----:B------:R5:W-:Y:S04]  /*1eb90*/  STL [R1+0x2f4], R13 ;  /* 0x0002f40d01007387 */ /* 0x000be80000100800 */
[----:B------:R-:W2:Y:S04]  /*1eba0*/  LDL.LU R16, [R1+0x3b8] ;  /* 0x0003b80001107983 */ /* 0x000ea80000300800 */
[----:B------:R-:W2:Y:S04]  /*1ebb0*/  LDL.LU R19, [R1+0x394] ;  /* 0x0003940001137983 */ /* 0x000ea80000300800 */
[----:B------:R1:W-:Y:S04]  /*1ebc0*/  LDGSTS.E [R6+0x30f00], desc[UR28][R4.64], P3 ;  /* 0x30f0000004067fae */ /* 0x0003e800099a101c */
[----:B------:R-:W2:Y:S01]  /*1ebd0*/  LDL.LU R17, [R1+0x3b4] ;  /* 0x0003b40001117983 */ /* 0x000ea20000300800 */
[----:B-1----:R-:W-:-:S02]  /*1ebe0*/  IMAD.MOV.U32 R4, RZ, RZ, R14 ;  /* 0x000000ffff047224 */ /* 0x002fc400078e000e */
[----:B------:R-:W-:Y:S02]  /*1ebf0*/  IMAD.MOV.U32 R5, RZ, RZ, R15 ;  /* 0x000000ffff057224 */ /* 0x000fe400078e000f */
[----:B------:R-:W2:Y:S04]  /*1ec00*/  LDL.LU R15, [R1+0x3d4] ;  /* 0x0003d400010f7983 */ /* 0x000ea80000300800 */
[----:B------:R-:W2:Y:S04]  /*1ec10*/  LDL.LU R14, [R1+0x3d8] ;  /* 0x0003d800010e7983 */ /* 0x000ea80000300800 */
[----:B------:R1:W-:Y:S02]  /*1ec20*/  LDGSTS.E [R6+0x31300], desc[UR28][R4.64], P3 ;  /* 0x3130000004067fae */ /* 0x0003e400099a101c */
[----:B-1----:R-:W-:-:S02]  /*1ec30*/  IMAD.MOV.U32 R4, RZ, RZ, R12 ;  /* 0x000000ffff047224 */ /* 0x002fc400078e000c */
[----:B------:R-:W-:Y:S02]  /*1ec40*/  IMAD.MOV.U32 R5, RZ, RZ, R13 ;  /* 0x000000ffff057224 */ /* 0x000fe400078e000d */
[----:B-----5:R-:W5:Y:S04]  /*1ec50*/  LDL.LU R13, [R1+0x3f4] ;  /* 0x0003f400010d7983 */ /* 0x020f680000300800 */
[----:B------:R-:W5:Y:S04]  /*1ec60*/  LDL.LU R12, [R1+0x3f8] ;  /* 0x0003f800010c7983 */ /* 0x000f680000300800 */
[----:B------:R1:W-:Y:S01]  /*1ec70*/  LDGSTS.E [R6+0x31700], desc[UR28][R4.64], P3 ;  /* 0x3170000004067fae */ /* 0x0003e200099a101c */
[----:B------:R-:W-:-:S04]  /*1ec80*/  IADD3 R8, P4, PT, R8, UR12, RZ ;  /* 0x0000000c08087c10 */ /* 0x000fc8000ff9e0ff */
[----:B------:R-:W-:Y:S02]  /*1ec90*/  IADD3.X R10, PT, PT, R10, UR13, RZ, P4, !PT ;  /* 0x0000000d0a0a7c10 */ /* 0x000fe4000a7fe4ff */
[----:B---3--:R-:W-:Y:S01]  /*1eca0*/  IADD3 R9, P5, PT, R9, UR12, RZ ;  /* 0x0000000c09097c10 */ /* 0x008fe2000ffbe0ff */
[----:B------:R-:W-:Y:S01]  /*1ecb0*/  STL [R1+0x318], R8 ;  /* 0x0003180801007387 */ /* 0x000fe20000100800 */
[----:B-1----:R-:W-:Y:S02]  /*1ecc0*/  IMAD.MOV.U32 R4, RZ, RZ, R8 ;  /* 0x000000ffff047224 */ /* 0x002fe400078e0008 */
[----:B------:R-:W-:Y:S01]  /*1ecd0*/  IADD3.X R11, PT, PT, R11, UR13, RZ, P5, !PT ;  /* 0x0000000d0b0b7c10 */ /* 0x000fe2000affe4ff */
[----:B------:R-:W-:Y:S01]  /*1ece0*/  IMAD.MOV.U32 R5, RZ, RZ, R10 ;  /* 0x000000ffff057224 */ /* 0x000fe200078e000a */
[----:B------:R1:W-:Y:S04]  /*1ecf0*/  STL [R1+0x314], R10 ;  /* 0x0003140a01007387 */ /* 0x0003e80000100800 */
[----:B------:R-:W-:Y:S04]  /*1ed00*/  STL [R1+0x338], R9 ;  /* 0x0003380901007387 */ /* 0x000fe80000100800 */
[----:B------:R3:W-:Y:S04]  /*1ed10*/  LDGSTS.E [R6+0x31b00], desc[UR28][R4.64], P3 ;  /* 0x31b0000004067fae */ /* 0x0007e800099a101c */
[----:B-1----:R-:W5:Y:S04]  /*1ed20*/  LDL.LU R10, [R1+0x418] ;  /* 0x00041800010a7983 */ /* 0x002f680000300800 */
[----:B------:R1:W-:Y:S04]  /*1ed30*/  STL [R1+0x334], R11 ;  /* 0x0003340b01007387 */ /* 0x0003e80000100800 */
[----:B------:R-:W5:Y:S01]  /*1ed40*/  LDL.LU R8, [R1+0x438] ;  /* 0x0004380001087983 */ /* 0x000f620000300800 */
[----:B---3--:R-:W-:-:S03]  /*1ed50*/  IMAD.MOV.U32 R5, RZ, RZ, R11 ;  /* 0x000000ffff057224 */ /* 0x008fc600078e000b */
[----:B-1----:R-:W3:Y:S01]  /*1ed60*/  LDL.LU R11, [R1+0x414] ;  /* 0x00041400010b7983 */ /* 0x002ee20000300800 */
[----:B------:R-:W-:-:S03]  /*1ed70*/  MOV R4, R9 ;  /* 0x0000000900047202 */ /* 0x000fc60000000f00 */
[----:B------:R-:W3:Y:S04]  /*1ed80*/  LDL.LU R9, [R1+0x434] ;  /* 0x0004340001097983 */ /* 0x000ee80000300800 */
[----:B------:R1:W-:Y:S01]  /*1ed90*/  LDGSTS.E [R6+0x31f00], desc[UR28][R4.64], P3 ;  /* 0x31f0000004067fae */ /* 0x0003e200099a101c */
[----:B----4-:R-:W-:-:S04]  /*1eda0*/  IADD3 R7, P4, PT, R7, UR12, RZ ;  /* 0x0000000c07077c10 */ /* 0x010fc8000ff9e0ff */
[----:B------:R-:W-:Y:S01]  /*1edb0*/  IADD3.X R22, PT, PT, R22, UR13, RZ, P4, !PT ;  /* 0x0000000d16167c10 */ /* 0x000fe2000a7fe4ff */
[----:B------:R4:W-:Y:S01]  /*1edc0*/  STL [R1+0x358], R7 ;  /* 0x0003580701007387 */ /* 0x0009e20000100800 */
[----:B------:R-:W-:-:S03]  /*1edd0*/  IADD3 R20, P5, PT, R20, UR12, RZ ;  /* 0x0000000c14147c10 */ /* 0x000fc6000ffbe0ff */
[----:B------:R2:W-:Y:S01]  /*1ede0*/  STL [R1+0x354], R22 ;  /* 0x0003541601007387 */ /* 0x0005e20000100800 */
[----:B-1----:R-:W-:-:S03]  /*1edf0*/  IMAD.MOV.U32 R4, RZ, RZ, R7 ;  /* 0x000000ffff047224 */ /* 0x002fc600078e0007 */
[----:B------:R1:W-:Y:S04]  /*1ee00*/  STL [R1+0x378], R20 ;  /* 0x0003781401007387 */ /* 0x0003e80000100800 */
[----:B----4-:R-:W4:Y:S01]  /*1ee10*/  LDL R7, [R1+0x43c] ;  /* 0x00043c0001077983 */ /* 0x010f220000100800 */
[----:B------:R-:W-:Y:S01]  /*1ee20*/  IMAD.MOV.U32 R5, RZ, RZ, R22 ;  /* 0x000000ffff057224 */ /* 0x000fe200078e0016 */
[----:B------:R-:W-:-:S04]  /*1ee30*/  IADD3.X R21, PT, PT, R21, UR13, RZ, P5, !PT ;  /* 0x0000000d15157c10 */ /* 0x000fc8000affe4ff */
[----:B------:R1:W-:Y:S02]  /*1ee40*/  LDGSTS.E [R6+0x32300], desc[UR28][R4.64], P3 ;  /* 0x3230000004067fae */ /* 0x0003e400099a101c */
[----:B-1----:R-:W-:Y:S02]  /*1ee50*/  IMAD.MOV.U32 R4, RZ, RZ, R20 ;  /* 0x000000ffff047224 */ /* 0x002fe400078e0014 */
[----:B------:R-:W-:-:S05]  /*1ee60*/  IMAD.MOV.U32 R5, RZ, RZ, R21 ;  /* 0x000000ffff057224 */ /* 0x000fca00078e0015 */
[----:B------:R1:W-:Y:S01]  /*1ee70*/  LDGSTS.E [R6+0x32700], desc[UR28][R4.64], P3 ;  /* 0x3270000004067fae */ /* 0x0003e200099a101c */
[----:B--2---:R-:W-:Y:S02]  /*1ee80*/  IADD3 R18, P4, PT, R18, UR12, RZ ;  /* 0x0000000c12127c10 */ /* 0x004fe4000ff9e0ff */
[----:B------:R-:W-:Y:S02]  /*1ee90*/  IADD3 R16, P5, PT, R16, UR12, RZ ;  /* 0x0000000c10107c10 */ /* 0x000fe4000ffbe0ff */
[----:B------:R-:W-:Y:S01]  /*1eea0*/  IADD3.X R19, PT, PT, R19, UR13, RZ, P4, !PT ;  /* 0x0000000d13137c10 */ /* 0x000fe2000a7fe4ff */
[----:B-1----:R-:W-:-:S04]  /*1eeb0*/  IMAD.MOV.U32 R4, RZ, RZ, R18 ;  /* 0x000000ffff047224 */ /* 0x002fc800078e0012 */
[----:B------:R-:W-:Y:S01]  /*1eec0*/  IMAD.MOV.U32 R5, RZ, RZ, R19 ;  /* 0x000000ffff057224 */ /* 0x000fe200078e0013 */
[----:B------:R-:W-:-:S04]  /*1eed0*/  IADD3.X R17, PT, PT, R17, UR13, RZ, P5, !PT ;  /* 0x0000000d11117c10 */ /* 0x000fc8000affe4ff */
[----:B------:R1:W-:Y:S01]  /*1eee0*/  LDGSTS.E [R6+0x32b00], desc[UR28][R4.64], P3 ;  /* 0x32b0000004067fae */ /* 0x0003e200099a101c */
[----:B------:R-:W-:Y:S01]  /*1eef0*/  IADD3 R14, P4, PT, R14, UR12, RZ ;  /* 0x0000000c0e0e7c10 */ /* 0x000fe2000ff9e0ff */
[----:B-1----:R-:W-:Y:S01]  /*1ef00*/  IMAD.MOV.U32 R5, RZ, RZ, R17 ;  /* 0x000000ffff057224 */ /* 0x002fe200078e0011 */
[----:B------:R-:W-:Y:S02]  /*1ef10*/  MOV R4, R16 ;  /* 0x0000001000047202 */ /* 0x000fe40000000f00 */
[----:B------:R-:W-:-:S03]  /*1ef20*/  IADD3.X R15, PT, PT, R15, UR13, RZ, P4, !PT ;  /* 0x0000000d0f0f7c10 */ /* 0x000fc6000a7fe4ff */
[----:B------:R1:W-:Y:S04]  /*1ef30*/  LDGSTS.E [R6+0x32f00], desc[UR28][R4.64], P3 ;  /* 0x32f0000004067fae */ /* 0x0003e800099a101c */
[----:B------:R2:W-:Y:S01]  /*1ef40*/  STL [R1+0x374], R21 ;  /* 0x0003741501007387 */ /* 0x0005e20000100800 */
[----:B-1----:R-:W-:Y:S02]  /*1ef50*/  IMAD.MOV.U32 R4, RZ, RZ, R14 ;  /* 0x000000ffff047224 */ /* 0x002fe400078e000e */
[----:B------:R-:W-:Y:S01]  /*1ef60*/  IMAD.MOV.U32 R5, RZ, RZ, R15 ;  /* 0x000000ffff057224 */ /* 0x000fe200078e000f */
[----:B-----5:R-:W-:-:S04]  /*1ef70*/  IADD3 R12, P5, PT, R12, UR12, RZ ;  /* 0x0000000c0c0c7c10 */ /* 0x020fc8000ffbe0ff */
[----:B------:R1:W-:Y:S01]  /*1ef80*/  LDGSTS.E [R6+0x33300], desc[UR28][R4.64], P3 ;  /* 0x3330000004067fae */ /* 0x0003e200099a101c */
[----:B------:R-:W-:-:S03]  /*1ef90*/  IADD3.X R13, PT, PT, R13, UR13, RZ, P5, !PT ;  /* 0x0000000d0d0d7c10 */ /* 0x000fc6000affe4ff */
[----:B------:R2:W-:Y:S04]  /*1efa0*/  STL [R1+0x398], R18 ;  /* 0x0003981201007387 */ /* 0x0005e80000100800 */
[----:B------:R2:W-:Y:S01]  /*1efb0*/  STL [R1+0x394], R19 ;  /* 0x0003941301007387 */ /* 0x0005e20000100800 */
[----:B-1----:R-:W-:Y:S02]  /*1efc0*/  IMAD.MOV.U32 R4, RZ, RZ, R12 ;  /* 0x000000ffff047224 */ /* 0x002fe400078e000c */
[----:B------:R-:W-:Y:S01]  /*1efd0*/  IMAD.MOV.U32 R5, RZ, RZ, R13 ;  /* 0x000000ffff057224 */ /* 0x000fe200078e000d */
[----:B------:R2:W-:Y:S04]  /*1efe0*/  STL [R1+0x3b8], R16 ;  /* 0x0003b81001007387 */ /* 0x0005e80000100800 */
[----:B------:R2:W-:Y:S04]  /*1eff0*/  STL [R1+0x3b4], R17 ;  /* 0x0003b41101007387 */ /* 0x0005e80000100800 */
[----:B------:R1:W-:Y:S04]  /*1f000*/  LDGSTS.E [R6+0x33700], desc[UR28][R4.64], P3 ;  /* 0x3370000004067fae */ /* 0x0003e800099a101c */
[----:B------:R2:W-:Y:S04]  /*1f010*/  STL [R1+0x3d8], R14 ;  /* 0x0003d80e01007387 */ /* 0x0005e80000100800 */
[----:B------:R2:W-:Y:S04]  /*1f020*/  STL [R1+0x3d4], R15 ;  /* 0x0003d40f01007387 */ /* 0x0005e80000100800 */
[----:B------:R2:W-:Y:S04]  /*1f030*/  STL [R1+0x3f8], R12 ;  /* 0x0003f80c01007387 */ /* 0x0005e80000100800 */
[----:B------:R2:W-:Y:S01]  /*1f040*/  STL [R1+0x3f4], R13 ;  /* 0x0003f40d01007387 */ /* 0x0005e20000100800 */
[----:B------:R-:W-:-:S04]  /*1f050*/  UIADD3 UR17, UPT, UPT, UR17, 0x1, URZ ;  /* 0x0000000111117890 */ /* 0x000fc8000fffe0ff */
[----:B------:R-:W-:-:S04]  /*1f060*/  UISETP.GT.AND UP1, UPT, UR17, 0x1, UPT ;  /* 0x000000011100788c */ /* 0x000fc8000bf24270 */
[----:B------:R-:W-:Y:S02]  /*1f070*/  USEL UR5, URZ, 0x1, !UP1 ;  /* 0x00000001ff057887 */ /* 0x000fe4000c800000 */
[----:B------:R-:W-:Y:S02]  /*1f080*/  USEL UR17, UR17, URZ, !UP1 ;  /* 0x000000ff11117287 */ /* 0x000fe4000c800000 */
[----:B------:R-:W-:Y:S01]  /*1f090*/  ULOP3.LUT UR5, UR6, UR5, URZ, 0x3c, !UPT ;  /* 0x0000000506057292 */ /* 0x000fe2000f8e3cff */
[----:B------:R-:W-:-:S05]  /*1f0a0*/  IADD3 R10, P4, PT, R10, UR12, RZ ;  /* 0x0000000c0a0a7c10 */ /* 0x000fca000ff9e0ff */
[----:B-1----:R-:W-:Y:S01]  /*1f0b0*/  IMAD.MOV.U32 R4, RZ, RZ, R10 ;  /* 0x000000ffff047224 */ /* 0x002fe200078e000a */
[----:B------:R-:W-:Y:S02]  /*1f0c0*/  IADD3 R8, P5, PT, R8, UR12, RZ ;  /* 0x0000000c08087c10 */ /* 0x000fe4000ffbe0ff */
[----:B---3--:R-:W-:Y:S01]  /*1f0d0*/  IADD3.X R11, PT, PT, R11, UR13, RZ, P4, !PT ;  /* 0x0000000d0b0b7c10 */ /* 0x008fe2000a7fe4ff */
[----:B------:R2:W-:Y:S01]  /*1f0e0*/  STL [R1+0x418], R10 ;  /* 0x0004180a01007387 */ /* 0x0005e20000100800 */
[----:B------:R-:W-:-:S03]  /*1f0f0*/  IADD3.X R9, PT, PT, R9, UR13, RZ, P5, !PT ;  /* 0x0000000d09097c10 */ /* 0x000fc6000affe4ff */
[----:B------:R-:W-:Y:S01]  /*1f100*/  IMAD.MOV.U32 R5, RZ, RZ, R11 ;  /* 0x000000ffff057224 */ /* 0x000fe200078e000b */
[----:B------:R2:W-:Y:S04]  /*1f110*/  STL [R1+0x414], R11 ;  /* 0x0004140b01007387 */ /* 0x0005e80000100800 */
[----:B------:R1:W-:Y:S04]  /*1f120*/  LDGSTS.E [R6+0x33b00], desc[UR28][R4.64], P3 ;  /* 0x33b0000004067fae */ /* 0x0003e800099a101c */
[----:B------:R2:W-:Y:S04]  /*1f130*/  STL [R1+0x438], R8 ;  /* 0x0004380801007387 */ /* 0x0005e80000100800 */
[----:B------:R2:W-:Y:S01]  /*1f140*/  STL [R1+0x434], R9 ;  /* 0x0004340901007387 */ /* 0x0005e20000100800 */
[----:B-1----:R-:W-:Y:S01]  /*1f150*/  MOV R4, R8 ;  /* 0x0000000800047202 */ /* 0x002fe20000000f00 */
[----:B------:R-:W-:-:S05]  /*1f160*/  IMAD.MOV.U32 R5, RZ, RZ, R9 ;  /* 0x000000ffff057224 */ /* 0x000fca00078e0009 */
[----:B------:R1:W-:Y:S04]  /*1f170*/  LDGSTS.E [R6+0x33f00], desc[UR28][R4.64], P3 ;  /* 0x33f0000004067fae */ /* 0x0003e800099a101c */
[----:B------:R-:W0:Y:S01]  /*1f180*/  LDGDEPBAR ;  /* 0x00000000000079af */ /* 0x000e220000000000 */
[C---:B----4-:R-:W-:Y:S01]  /*1f190*/  ISETP.NE.U32.AND P3, PT, R166.reuse, R7, PT ;  /* 0x00000007a600720c */ /* 0x050fe20003f65070 */
[----:B------:R-:W-:Y:S02]  /*1f1a0*/  VIADD R166, R166, 0x1 ;  /* 0x00000001a6a67836 */ /* 0x000fe40000000000 */
[----:B-1----:R-:W-:-:S10]  /*1f1b0*/  IMAD.U32 R4, RZ, RZ, UR6 ;  /* 0x00000006ff047e24 */ /* 0x002fd4000f8e00ff */
[----:B--2---:R-:W-:Y:S05]  /*1f1c0*/  @P3 BRA `(.L_x_11) ;  /* 0xffffff7c00a03947 */ /* 0x004fea000383ffff */
.L_x_8:
[----:B------:R-:W1:Y:S01]  /*1f1d0*/  LDC R4, c[0x0][0x3b4] ;  /* 0x0000ed00ff047b82 */ /* 0x000e620000000800 */
[----:B------:R-:W2:Y:S01]  /*1f1e0*/  LDCU UR32, c[0x0][0x3b8] ;  /* 0x00007700ff2077ac */ /* 0x000ea20008000800 */
[----:B------:R-:W3:Y:S01]  /*1f1f0*/  LDCU.64 UR34, c[0x0][0x398] ;  /* 0x00007300ff2277ac */ /* 0x000ee20008000a00 */
[----:B------:R-:W4:Y:S01]  /*1f200*/  LDCU.128 UR12, c[0x0][0x390] ;  /* 0x00007200ff0c77ac */ /* 0x000f220008000c00 */
[----:B------:R-:W-:Y:S05]  /*1f210*/  @!P2 BRA `(.L_x_12) ;  /* 0x000000000010a947 */ /* 0x000fea0003800000 */
[----:B------:R-:W-:-:S06]  /*1f220*/  USHF.L.U32 UR6, UR6, 0x1f, URZ ;  /* 0x0000001f06067899 */ /* 0x000fcc00080006ff */
[----:B------:R-:W-:-:S04]  /*1f230*/  IMAD.U32 R0, RZ, RZ, UR6 ;  /* 0x00000006ff007e24 */ /* 0x000fc8000f8e00ff */
[----:B------:R-:W4:Y:S02]  /*1f240*/  SYNCS.PHASECHK.TRANS64.TRYWAIT P0, [UR4], R0 ;  /* 0x00000000ff0075a7 */ /* 0x000f240008001104 */
[----:B----4-:R-:W-:Y:S05]  /*1f250*/  @!P0 BRA `(.L_x_13) ;  /* 0x0000006400c48947 */ /* 0x010fea0003800000 */
.L_x_12:
[----:B------:R-:W-:-:S04]  /*1f260*/  DEPBAR.LE SB0, 0x0 ;  /* 0x000080000000791a */ /* 0x000fc80000000000 */
[----:B------:R-:W-:Y:S01]  /*1f270*/  BAR.SYNC.DEFER_BLOCKING 0x0 ;  /* 0x0000000000007b1d */ /* 0x000fe20000010000 */
[C---:B-1---5:R-:W-:Y:S01]  /*1f280*/  IMAD R201, R199.reuse, R4, RZ ;  /* 0x00000004c7c97224 */ /* 0x062fe200078e02ff */
[----:B----4-:R-:W-:-:S04]  /*1f290*/  ISETP.GE.AND P0, PT, R199, UR14, PT ;  /* 0x0000000ec7007c0c */ /* 0x010fc8000bf06270 */
[----:B------:R-:W1:Y:S01]  /*1f2a0*/  LDCU.64 UR4, c[0x0][0x398] ;  /* 0x00007300ff0477ac */ /* 0x000e620008000a00 */
[----:B--2---:R-:W-:Y:S01]  /*1f2b0*/  IMAD R0, R198, UR32, RZ ;  /* 0x00000020c6007c24 */ /* 0x004fe2000f8e02ff */
[----:B------:R-:W2:Y:S01]  /*1f2c0*/  LDCU.64 UR30, c[0x0][0x398] ;  /* 0x00007300ff1e77ac */ /* 0x000ea20008000a00 */
[----:B------:R-:W4:Y:S01]  /*1f2d0*/  LDCU.64 UR26, c[0x0][0x398] ;  /* 0x00007300ff1a77ac */ /* 0x000f220008000a00 */
[----:B------:R-:W3:Y:S01]  /*1f2e0*/  LDCU.64 UR24, c[0x0][0x398] ;  /* 0x00007300ff1877ac */ /* 0x000ee20008000a00 */
[----:B------:R-:W1:Y:S01]  /*1f2f0*/  LDCU.64 UR20, c[0x0][0x398] ;  /* 0x00007300ff1477ac */ /* 0x000e620008000a00 */
[----:B------:R-:W1:Y:S02]  /*1f300*/  @!P1 SYNCS.CCTL.IV [UR9+0x50000] ;  /* 0x05000000ff0099b1 */ /* 0x000e640008000009 */
[----:B-1----:R-:W-:Y:S01]  /*1f310*/  BAR.SYNC.DEFER_BLOCKING 0x0 ;  /* 0x0000000000007b1d */ /* 0x002fe20000010000 */
[----:B------:R-:W-:-:S05]  /*1f320*/  LEA R2, P2, R201, UR12, 0x2 ;  /* 0x0000000cc9027c11 */ /* 0x000fca000f8410ff */
[----:B------:R-:W1:Y:S01]  /*1f330*/  LDCU.64 UR22, c[0x0][0x398] ;  /* 0x00007300ff1677ac */ /* 0x000e620008000a00 */
[----:B------:R-:W1:Y:S01]  /*1f340*/  LDTM.x64 R8, tmem[UR11] ;  /* 0x0000000b000879ee */ /* 0x000e620008340000 */
[----:B---3--:R-:W-:Y:S01]  /*1f350*/  ISETP.LT.AND P0, PT, R198, UR35, !P0 ;  /* 0x00000023c6007c0c */ /* 0x008fe2000c701270 */
[----:B------:R-:W-:Y:S01]  /*1f360*/  LDTM.x64 R132, tmem[UR11+0x40] ;  /* 0x0000400b008479ee */ /* 0x000fe20008340000 */
[----:B------:R-:W-:Y:S01]  /*1f370*/  LEA.HI.X.SX32 R3, R201, UR13, 0x2, P2 ;  /* 0x0000000dc9037c11 */ /* 0x000fe200090f16ff */
[----:B------:R-:W-:Y:S01]  /*1f380*/  IMAD R201, R4, 0x80, R201 ;  /* 0x0000008004c97824 */ /* 0x000fe200078e02c9 */
[----:B------:R-:W3:Y:S01]  /*1f390*/  LDCU.64 UR16, c[0x0][0x398] ;  /* 0x00007300ff1077ac */ /* 0x000ee20008000a00 */
[----:B------:R-:W-:Y:S01]  /*1f3a0*/  IMAD.WIDE R196, R0, 0x4, R2 ;  /* 0x0000000400c47825 */ /* 0x000fe200078e0202 */
[----:B------:R-:W2:Y:S01]  /*1f3b0*/  LDCU.64 UR18, c[0x0][0x398] ;  /* 0x00007300ff1277ac */ /* 0x000ea20008000a00 */
[----:B------:R-:W2:Y:S01]  /*1f3c0*/  LDCU.64 UR6, c[0x0][0x398] ;  /* 0x00007300ff0677ac */ /* 0x000ea20008000a00 */
[----:B------:R-:W2:Y:S01]  /*1f3d0*/  @!P1 SYNCS.CCTL.IV [UR9+0x50008] ;  /* 0x05000800ff0099b1 */ /* 0x000ea20008000009 */
[----:B------:R-:W2:Y:S01]  /*1f3e0*/  LDCU.64 UR8, c[0x0][0x398] ;  /* 0x00007300ff0877ac */ /* 0x000ea20008000a00 */
[----:B------:R-:W2:Y:S01]  /*1f3f0*/  LDCU UR47, c[0x0][0x398] ;  /* 0x00007300ff2f77ac */ /* 0x000ea20008000800 */
[----:B-1----:R-:W-:Y:S01]  /*1f400*/  STL [R1+0x4], R9 ;  /* 0x0000040901007387 */ /* 0x002fe20000100800 */
[----:B------:R-:W-:Y:S01]  /*1f410*/  IMAD.MOV.U32 R207, RZ, RZ, R68 ;  /* 0x000000ffffcf7224 */ /* 0x000fe200078e0044 */
[----:B------:R-:W-:Y:S01]  /*1f420*/  MOV R250, R25 ;  /* 0x0000001900fa7202 */ /* 0x000fe20000000f00 */
[----:B------:R-:W-:Y:S01]  /*1f430*/  IMAD.MOV.U32 R206, RZ, RZ, R69 ;  /* 0x000000ffffce7224 */ /* 0x000fe200078e0045 */
[----:B------:R-:W-:Y:S01]  /*1f440*/  STL.64 [R1+0x8], R10 ;  /* 0x0000080a01007387 */ /* 0x000fe20000100a00 */
        /* <DEDUP_REMOVED lines=15> */
[----:B------:R-:W1:Y:S01]  /*1f540*/  LDTM.x64 R68, tmem[UR11+0x80] ;  /* 0x0000800b004479ee */ /* 0x000e620008340000 */
[----:B------:R-:W-:Y:S01]  /*1f550*/  STL.64 [R1+0x28], R18 ;  /* 0x0000281201007387 */ /* 0x000fe20000100a00 */
[----:B------:R-:W-:Y:S01]  /*1f560*/  IMAD.MOV.U32 R246, RZ, RZ, R29 ;  /* 0x000000fffff67224 */ /* 0x000fe200078e001d */
[----:B------:R-:W-:Y:S01]  /*1f570*/  MOV R210, R65 ;  /* 0x0000004100d27202 */ /* 0x000fe20000000f00 */
[----:B------:R-:W-:Y:S01]  /*1f580*/  IMAD.MOV.U32 R245, RZ, RZ, R30 ;  /* 0x000000fffff57224 */ /* 0x000fe200078e001e */
[----:B------:R-:W-:Y:S01]  /*1f590*/  STL.64 [R1+0x30], R20 ;  /* 0x0000301401007387 */ /* 0x000fe20000100a00 */
[----:B------:R-:W-:Y:S01]  /*1f5a0*/  IMAD.MOV.U32 R244, RZ, RZ, R31 ;  /* 0x000000fffff47224 */ /* 0x000fe200078e001f */
[----:B------:R-:W1:Y:S01]  /*1f5b0*/  LDCU UR48, c[0x0][0x398] ;  /* 0x00007300ff3077ac */ /* 0x000e620008000800 */
[----:B------:R-:W-:Y:S01]  /*1f5c0*/  IMAD.MOV.U32 R243, RZ, RZ, R32 ;  /* 0x000000fffff37224 */ /* 0x000fe200078e0020 */
[----:B------:R-:W-:Y:S01]  /*1f5d0*/  STL [R1+0x38], R22 ;  /* 0x0000381601007387 */ /* 0x000fe20000100800 */
[----:B------:R-:W-:Y:S01]  /*1f5e0*/  IMAD.MOV.U32 R241, RZ, RZ, R34 ;  /* 0x000000fffff17224 */ /* 0x000fe200078e0022 */
[----:B------:R-:W1:Y:S01]  /*1f5f0*/  LDCU UR73, c[0x0][0x398] ;  /* 0x00007300ff4977ac */ /* 0x000e620008000800 */
[----:B------:R-:W-:Y:S01]  /*1f600*/  IMAD.MOV.U32 R240, RZ, RZ, R35 ;  /* 0x000000fffff07224 */ /* 0x000fe200078e0023 */
[----:B------:R2:W-:Y:S01]  /*1f610*/  STL [R1+0x6c4], R249 ;  /* 0x0006c4f901007387 */ /* 0x0005e20000100800 */
[----:B------:R-:W-:Y:S01]  /*1f620*/  IMAD.MOV.U32 R239, RZ, RZ, R36 ;  /* 0x000000ffffef7224 */ /* 0x000fe200078e0024 */
[----:B------:R-:W1:Y:S01]  /*1f630*/  LDCU UR52, c[0x0][0x398] ;  /* 0x00007300ff3477ac */ /* 0x000e620008000800 */
[----:B------:R-:W-:-:S02]  /*1f640*/  IMAD.MOV.U32 R238, RZ, RZ, R37 ;  /* 0x000000ffffee7224 */ /* 0x000fc400078e0025 */
[----:B------:R-:W-:Y:S01]  /*1f650*/  IMAD.MOV.U32 R237, RZ, RZ, R38 ;  /* 0x000000ffffed7224 */ /* 0x000fe200078e0026 */
[----:B------:R-:W1:Y:S01]  /*1f660*/  LDCU UR71, c[0x0][0x398] ;  /* 0x00007300ff4777ac */ /* 0x000e620008000800 */
[----:B------:R-:W-:Y:S02]  /*1f670*/  IMAD.MOV.U32 R236, RZ, RZ, R39 ;  /* 0x000000ffffec7224 */ /* 0x000fe400078e0027 */
[----:B------:R-:W-:Y:S01]  /*1f680*/  IMAD.MOV.U32 R235, RZ, RZ, R40 ;  /* 0x000000ffffeb7224 */ /* 0x000fe200078e0028 */
[----:B--2---:R-:W2:Y:S01]  /*1f690*/  LDL.LU R249, [R1+0x8] ;  /* 0x0000080001f97983 */ /* 0x004ea20000300800 */
[----:B------:R-:W-:Y:S01]  /*1f6a0*/  IMAD.MOV.U32 R233, RZ, RZ, R42 ;  /* 0x000000ffffe97224 */ /* 0x000fe200078e002a */
[----:B------:R-:W1:Y:S01]  /*1f6b0*/  LDCU UR59, c[0x0][0x398] ;  /* 0x00007300ff3b77ac */ /* 0x000e620008000800 */
[----:B------:R-:W-:Y:S02]  /*1f6c0*/  IMAD.MOV.U32 R232, RZ, RZ, R43 ;  /* 0x000000ffffe87224 */ /* 0x000fe400078e002b */
[----:B------:R-:W-:Y:S01]  /*1f6d0*/  IMAD.MOV.U32 R231, RZ, RZ, R44 ;  /* 0x000000ffffe77224 */ /* 0x000fe200078e002c */
[----:B------:R-:W1:Y:S01]  /*1f6e0*/  LDCU UR72, c[0x0][0x398] ;  /* 0x00007300ff4877ac */ /* 0x000e620008000800 */
[----:B------:R-:W-:-:S02]  /*1f6f0*/  IMAD.MOV.U32 R230, RZ, RZ, R45 ;  /* 0x000000ffffe67224 */ /* 0x000fc400078e002d */
[----:B------:R-:W-:Y:S01]  /*1f700*/  IMAD.MOV.U32 R229, RZ, RZ, R46 ;  /* 0x000000ffffe57224 */ /* 0x000fe200078e002e */
[----:B------:R-:W1:Y:S01]  /*1f710*/  LDCU UR41, c[0x0][0x398] ;  /* 0x00007300ff2977ac */ /* 0x000e620008000800 */
[----:B------:R-:W-:Y:S02]  /*1f720*/  IMAD.MOV.U32 R228, RZ, RZ, R47 ;  /* 0x000000ffffe47224 */ /* 0x000fe400078e002f */
        /* <DEDUP_REMOVED lines=26> */
[----:B------:R-:W1:Y:S01]  /*1f8d0*/  LDTM.x64 R4, tmem[UR11+0xc0] ;  /* 0x0000c00b000479ee */ /* 0x000e620008340000 */
[----:B------:R-:W-:Y:S01]  /*1f8e0*/  NOP ;  /* 0x0000000000007918 */ /* 0x000fe20000000000 */
[----:B------:R3:W-:Y:S01]  /*1f8f0*/  @P0 STG.E desc[UR28][R196.64], R202 ;  /* 0x000000cac4000986 */ /* 0x0007e2000c10191c */
[----:B------:R-:W-:Y:S01]  /*1f900*/  ISETP.GE.AND P0, PT, R198, UR15, PT ;  /* 0x0000000fc6007c0c */ /* 0x000fe2000bf06270 */
[----:B------:R-:W1:Y:S03]  /*1f910*/  LDCU UR11, c[0x0][0x398] ;  /* 0x00007300ff0b77ac */ /* 0x000e660008000800 */
[----:B------:R-:W-:Y:S01]  /*1f920*/  ISETP.LT.AND P0, PT, R200, UR4, !P0 ;  /* 0x00000004c8007c0c */ /* 0x000fe2000c701270 */
[----:B------:R4:W-:Y:S01]  /*1f930*/  STL [R1+0x6c0], R250 ;  /* 0x0006c0fa01007387 */ /* 0x0009e20000100800 */
[----:B------:R-:W1:Y:S01]  /*1f940*/  LDCU UR4, c[0x0][0x398] ;  /* 0x00007300ff0477ac */ /* 0x000e620008000800 */
[----:B------:R-:W2:Y:S01]  /*1f950*/  LDCU UR69, c[0x0][0x398] ;  /* 0x00007300ff4577ac */ /* 0x000ea20008000800 */
[C---:B---3--:R-:W-:Y:S01]  /*1f960*/  LEA R196, P1, R201.reuse, UR12, 0x2 ;  /* 0x0000000cc9c47c11 */ /* 0x048fe2000f8210ff */
[----:B------:R-:W3:Y:S03]  /*1f970*/  LDCU UR54, c[0x0][0x39c] ;  /* 0x00007380ff3677ac */ /* 0x000ee60008000800 */
[----:B------:R-:W-:Y:S01]  /*1f980*/  LEA.HI.X.SX32 R197, R201, UR13, 0x2, P1 ;  /* 0x0000000dc9c57c11 */ /* 0x000fe200088f16ff */
[----:B----4-:R-:W4:Y:S01]  /*1f990*/  LDL.LU R250, [R1+0xc] ;  /* 0x00000c0001fa7983 */ /* 0x010f220000300800 */
[----:B------:R-:W3:Y:S01]  /*1f9a0*/  LDCU.64 UR12, c[0x0][0x398] ;  /* 0x00007300ff0c77ac */ /* 0x000ee20008000a00 */
[----:B------:R-:W-:-:S02]  /*1f9b0*/  IMAD.WIDE R202, R0, 0x4, R196 ;  /* 0x0000000400ca7825 */ /* 0x000fc400078e02c4 */
[----:B------:R3:W-:Y:S01]  /*1f9c0*/  STL [R1+0x6bc], R251 ;  /* 0x0006bcfb01007387 */ /* 0x0007e20000100800 */
[----:B------:R-:W2:Y:S03]  /*1f9d0*/  LDCU UR38, c[0x0][0x398] ;  /* 0x00007300ff2677ac */ /* 0x000ea60008000800 */
[----:B-1----:R1:W-:Y:S01]  /*1f9e0*/  @P0 STG.E desc[UR28][R202.64], R68 ;  /* 0x00000044ca000986 */ /* 0x0023e2000c10191c */
[----:B------:R-:W2:Y:S01]  /*1f9f0*/  LDCU UR35, c[0x0][0x398] ;  /* 0x00007300ff2377ac */ /* 0x000ea20008000800 */
[----:B------:R-:W2:Y:S02]  /*1fa00*/  LDCU UR65, c[0x0][0x39c] ;  /* 0x00007380ff4177ac */ /* 0x000ea40008000800 */
[----:B---3--:R-:W3:Y:S01]  /*1fa10*/  LDL.LU R251, [R1+0x10] ;  /* 0x0000100001fb7983 */ /* 0x008ee20000300800 */
[----:B------:R-:W2:Y:S01]  /*1fa20*/  LDCU UR67, c[0x0][0x398] ;  /* 0x00007300ff4377ac */ /* 0x000ea20008000800 */
[----:B-1----:R-:W-:-:S02]  /*1fa30*/  IADD3 R68, PT, PT, R198, 0x1, RZ ;  /* 0x00000001c6447810 */ /* 0x002fc40007ffe0ff */
[----:B------:R1:W-:Y:S01]  /*1fa40*/  STL [R1+0x6b8], R252 ;  /* 0x0006b8fc01007387 */ /* 0x0003e20000100800 */
[----:B------:R-:W2:Y:S01]  /*1fa50*/  LDCU UR55, c[0x0][0x39c] ;  /* 0x00007380ff3777ac */ /* 0x000ea20008000800 */
[----:B------:R-:W-:Y:S01]  /*1fa60*/  ISETP.GE.AND P0, PT, R68, UR15, PT ;  /* 0x0000000f44007c0c */ /* 0x000fe2000bf06270 */
[----:B------:R-:W2:Y:S01]  /*1fa70*/  LDCU UR40, c[0x0][0x398] ;  /* 0x00007300ff2877ac */ /* 0x000ea20008000800 */
[----:B------:R-:W2:Y:S01]  /*1fa80*/  LDCU UR33, c[0x0][0x398] ;  /* 0x00007300ff2177ac */ /* 0x000ea20008000800 */
[----:B-1----:R-:W2:Y:S01]  /*1fa90*/  LDL.LU R252, [R1+0x14] ;  /* 0x0000140001fc7983 */ /* 0x002ea20000300800 */
[----:B------:R-:W1:Y:S03]  /*1faa0*/  LDCU UR46, c[0x0][0x39c] ;  /* 0x00007380ff2e77ac */ /* 0x000e660008000800 */
[----:B------:R-:W2:Y:S01]  /*1fab0*/  LDL.LU R201, [R1+0x38] ;  /* 0x0000380001c97983 */ /* 0x000ea20000300800 */
[----:B------:R-:W1:Y:S03]  /*1fac0*/  LDCU UR76, c[0x0][0x398] ;  /* 0x00007300ff4c77ac */ /* 0x000e660008000800 */
[----:B------:R-:W2:Y:S01]  /*1fad0*/  LDL.LU R68, [R1+0x4] ;  /* 0x0000040001447983 */ /* 0x000ea20000300800 */
[----:B------:R-:W-:Y:S01]  /*1fae0*/  ISETP.LT.AND P1, PT, R199, UR30, !P0 ;  /* 0x0000001ec7007c0c */ /* 0x000fe2000c721270 */
[----:B------:R-:W-:Y:S01]  /*1faf0*/  VIADD R0, R0, UR32 ;  /* 0x0000002000007c36 */ /* 0x000fe20008000000 */
[----:B------:R-:W-:Y:S01]  /*1fb00*/  ISETP.LT.AND P0, PT, R200, UR12, !P0 ;  /* 0x0000000cc8007c0c */ /* 0x000fe2000c701270 */
[----:B------:R-:W1:Y:S02]  /*1fb10*/  LDCU UR30, c[0x0][0x398] ;  /* 0x00007300ff1e77ac */ /* 0x000e640008000800 */
[C---:B------:R-:W-:Y:S01]  /*1fb20*/  IMAD.WIDE R202, R0.reuse, 0x4, R2 ;  /* 0x0000000400ca7825 */ /* 0x040fe200078e0202 */
[----:B------:R-:W1:Y:S01]  /*1fb30*/  LDCU UR12, c[0x0][0x39c] ;  /* 0x00007380ff0c77ac */ /* 0x000e620008000800 */
        /* <DEDUP_REMOVED lines=17> */
[----:B--2---:R2:W-:Y:S02]  /*1fc50*/  @P1 STG.E desc[UR28][R202.64], R68 ;  /* 0x00000044ca001986 */ /* 0x0045e4000c10191c */
[----:B--2---:R-:W-:-:S04]  /*1fc60*/  IMAD.WIDE R202, R0, 0x4, R196 ;  /* 0x0000000400ca7825 */ /* 0x004fc800078e02c4 */
[----:B------:R-:W-:Y:S01]  /*1fc70*/  VIADD R68, R198, 0x2 ;  /* 0x00000002c6447836 */ /* 0x000fe20000000000 */
[----:B------:R2:W-:Y:S04]  /*1fc80*/  @P0 STG.E desc[UR28][R202.64], R69 ;  /* 0x00000045ca000986 */ /* 0x0005e8000c10191c */
[----:B------:R-:W-:-:S04]  /*1fc90*/  ISETP.GE.AND P0, PT, R68, UR15, PT ;  /* 0x0000000f44007c0c */ /* 0x000fc8000bf06270 */
[----:B------:R-:W-:Y:S01]  /*1fca0*/  ISETP.LT.AND P1, PT, R199, UR26, !P0 ;  /* 0x0000001ac7007c0c */ /* 0x000fe2000c721270 */
[----:B------:R-:W-:Y:S01]  /*1fcb0*/  VIADD R0, R0, UR32 ;  /* 0x0000002000007c36 */ /* 0x000fe20008000000 */
[----:B------:R-:W-:Y:S01]  /*1fcc0*/  ISETP.LT.AND P0, PT, R200, UR24, !P0 ;  /* 0x00000018c8007c0c */ /* 0x000fe2000c701270 */
[----:B------:R-:W1:Y:S01]  /*1fcd0*/  LDCU UR24, c[0x0][0x398] ;  /* 0x00007300ff1877ac */ /* 0x000e620008000800 */
[----:B--2---:R-:W2:Y:S01]  /*1fce0*/  LDL.LU R202, [R1+0x30] ;  /* 0x0000300001ca7983 */ /* 0x004ea20000300800 */
[C---:B------:R-:W-:Y:S01]  /*1fcf0*/  IMAD.WIDE R68, R0.reuse, 0x4, R2 ;  /* 0x0000000400447825 */ /* 0x040fe200078e0202 */
[----:B------:R-:W1:Y:S02]  /*1fd00*/  LDCU UR26, c[0x0][0x398] ;  /* 0x00007300ff1a77ac */ /* 0x000e640008000800 */
[----:B------:R-:W2:Y:S05]  /*1fd10*/  LDL.LU R203, [R1+0x34] ;  /* 0x0000340001cb7983 */ /* 0x000eaa0000300800 */
[----:B------:R1:W-:Y:S02]  /*1fd20*/  @P1 STG.E desc[UR28][R68.64], R249 ;  /* 0x000000f944001986 */ /* 0x0003e4000c10191c */
[----:B-1----:R-:W-:-:S02]  /*1fd30*/  IMAD.WIDE R68, R0, 0x4, R196 ;  /* 0x0000000400447825 */ /* 0x002fc400078e02c4 */
[----:B------:R-:W2:Y:S04]  /*1fd40*/  LDL.LU R249, [R1+0x6c4] ;  /* 0x0006c40001f97983 */ /* 0x000ea80000300800 */
[----:B------:R1:W-:Y:S02]  /*1fd50*/  @P0 STG.E desc[UR28][R68.64], R70 ;  /* 0x0000004644000986 */ /* 0x0003e4000c10191c */
[----:B-1----:R-:W-:Y:S02]  /*1fd60*/  VIADD R68, R198, 0x3 ;  /* 0x00000003c6447836 */ /* 0x002fe40000000000 */
[----:B------:R-:W2:Y:S03]  /*1fd70*/  LDL.LU R70, [R1+0x18] ;  /* 0x0000180001467983 */ /* 0x000ea60000300800 */
[----:B------:R-:W-:-:S04]  /*1fd80*/  ISETP.GE.AND P0, PT, R68, UR15, PT ;  /* 0x0000000f44007c0c */ /* 0x000fc8000bf06270 */
[----:B------:R-:W-:Y:S01]  /*1fd90*/  ISETP.LT.AND P1, PT, R199, UR8, !P0 ;  /* 0x00000008c7007c0c */ /* 0x000fe2000c721270 */
[----:B------:R-:W-:Y:S01]  /*1fda0*/  VIADD R0, R0, UR32 ;  /* 0x0000002000007c36 */ /* 0x000fe20008000000 */
[----:B------:R-:W-:Y:S01]  /*1fdb0*/  ISETP.LT.AND P0, PT, R200, UR20, !P0 ;  /* 0x00000014c8007c0c */ /* 0x000fe2000c701270 */
[----:B------:R-:W1:Y:S02]  /*1fdc0*/  LDCU UR8, c[0x0][0x398] ;  /* 0x00007300ff0877ac */ /* 0x000e640008000800 */
[C---:B------:R-:W-:Y:S01]  /*1fdd0*/  IMAD.WIDE R68, R0.reuse, 0x4, R2 ;  /* 0x0000000400447825 */ /* 0x040fe200078e0202 */
[----:B------:R-:W1:Y:S07]  /*1fde0*/  LDCU UR20, c[0x0][0x398] ;  /* 0x00007300ff1477ac */ /* 0x000e6e0008000800 */
[----:B----4-:R4:W-:Y:S02]  /*1fdf0*/  @P1 STG.E desc[UR28][R68.64], R250 ;  /* 0x000000fa44001986 */ /* 0x0109e4000c10191c */
[----:B----4-:R-:W-:-:S02]  /*1fe00*/  IMAD.WIDE R68, R0, 0x4, R196 ;  /* 0x0000000400447825 */ /* 0x010fc400078e02c4 */
[----:B------:R-:W4:Y:S04]  /*1fe10*/  LDL.LU R250, [R1+0x6c0] ;  /* 0x0006c00001fa7983 */ /* 0x000f280000300800 */
[----:B------:R1:W-:Y:S02]  /*1fe20*/  @P0 STG.E desc[UR28][R68.64], R71 ;  /* 0x0000004744000986 */ /* 0x0003e4000c10191c */
[----:B-1----:R-:W-:Y:S02]  /*1fe30*/  VIADD R68, R198, 0x4 ;  /* 0x00000004c6447836 */ /* 0x002fe40000000000 */
[----:B------:R-:W4:Y:S03]  /*1fe40*/  LDL.LU R71, [R1+0x1c] ;  /* 0x00001c0001477983 */ /* 0x000f260000300800 */
[----:B------:R-:W-:-:S04]  /*1fe50*/  ISETP.GE.AND P0, PT, R68, UR15, PT ;  /* 0x0000000f44007c0c */ /* 0x000fc8000bf06270 */
[----:B------:R-:W-:Y:S01]  /*1fe60*/  ISETP.LT.AND P1, PT, R199, UR22, !P0 ;  /* 0x00000016c7007c0c */ /* 0x000fe2000c721270 */
[----:B------:R-:W-:Y:S01]  /*1fe70*/  VIADD R0, R0, UR32 ;  /* 0x0000002000007c36 */ /* 0x000fe20008000000 */
[----:B------:R-:W-:Y:S01]  /*1fe80*/  ISETP.LT.AND P0, PT, R200, UR16, !P0 ;  /* 0x00000010c8007c0c */ /* 0x000fe2000c701270 */
[----:B------:R-:W1:Y:S02]  /*1fe90*/  LDCU UR16, c[0x0][0x398] ;  /* 0x00007300ff1077ac */ /* 0x000e640008000800 */
[C---:B------:R-:W-:Y:S01]  /*1fea0*/  IMAD.WIDE R68, R0.reuse, 0x4, R2 ;  /* 0x0000000400447825 */ /* 0x040fe200078e0202 */
[----:B------:R-:W1:Y:S07]  /*1feb0*/  LDCU UR22, c[0x0][0x398] ;  /* 0x00007300ff1677ac */ /* 0x000e6e0008000800 */
[----:B---3--:R3:W-:Y:S02]  /*1fec0*/  @P1 STG.E desc[UR28][R68.64], R251 ;  /* 0x000000fb44001986 */ /* 0x0087e4000c10191c */
[----:B---3--:R-:W-:-:S02]  /*1fed0*/  IMAD.WIDE R68, R0, 0x4, R196 ;  /* 0x0000000400447825 */ /* 0x008fc400078e02c4 */
[----:B------:R-:W3:Y:S04]  /*1fee0*/  LDL.LU R251, [R1+0x6bc] ;  /* 0x0006bc0001fb7983 */ /* 0x000ee80000300800 */
[----:B------:R1:W-:Y:S02]  /*1fef0*/  @P0 STG.E desc[UR28][R68.64], R72 ;  /* 0x0000004844000986 */ /* 0x0003e4000c10191c */
[----:B-1----:R-:W-:Y:S01]  /*1ff00*/  IADD3 R68, PT, PT, R198, 0x5, RZ ;  /* 0x00000005c6447810 */ /* 0x002fe20007ffe0ff */
[----:B------:R-:W-:Y:S01]  /*1ff10*/  VIADD R0, R0, UR32 ;  /* 0x0000002000007c36 */ /* 0x000fe20008000000 */
[----:B------:R-:W3:Y:S02]  /*1ff20*/  LDL.LU R72, [R1+0x24] ;  /* 0x0000240001487983 */ /* 0x000ee40000300800 */
[----:B------:R-:W-:-:S04]  /*1ff30*/  ISETP.GE.AND P0, PT, R68, UR15, PT ;  /* 0x0000000f44007c0c */ /* 0x000fc8000bf06270 */
[----:B------:R-:W-:Y:S01]  /*1ff40*/  ISETP.LT.AND P1, PT, R199, UR18, !P0 ;  /* 0x00000012c7007c0c */ /* 0x000fe2000c721270 */
[----:B------:R-:W-:Y:S01]  /*1ff50*/  IMAD.WIDE R68, R0, 0x4, R2 ;  /* 0x0000000400447825 */ /* 0x000fe200078e0202 */
[----:B------:R-:W-:Y:S01]  /*1ff60*/  ISETP.LT.AND P0, PT, R200, UR6, !P0 ;  /* 0x00000006c8007c0c */ /* 0x000fe2000c701270 */
[----:B------:R-:W1:Y:S01]  /*1ff70*/  LDCU UR6, c[0x0][0x398] ;  /* 0x00007300ff0677ac */ /* 0x000e620008000800 */
[----:B------:R-:W1:Y:S09]  /*1ff80*/  LDCU UR18, c[0x0][0x398] ;  /* 0x00007300ff1277ac */ /* 0x000e720008000800 */
[----:B------:R1:W-:Y:S02]  /*1ff90*/  @P1 STG.E desc[UR28][R68.64], R252 ;  /* 0x000000fc44001986 */ /* 0x0003e4000c10191c */
[----:B-1----:R-:W-:-:S02]  /*1ffa0*/  IMAD.WIDE R68, R0, 0x4, R196 ;  /* 0x0000000400447825 */ /* 0x002fc400078e02c4 */
[----:B------:R-:W3:Y:S04]  /*1ffb0*/  LDL.LU R252, [R1+0x6b8] ;  /* 0x0006b80001fc7983 */ /* 0x000ee80000300800 */
[----:B------:R1:W-:Y:S04]  /*1ffc0*/  @P0 STG.E desc[UR28][R68.64], R73 ;  /* 0x0000004944000986 */ /* 0x0003e8000c10191c */
[----:B-1----:R-:W3:Y:S01]  /*1ffd0*/  LDL.LU R73, [R1+0x20] ;  /* 0x0000200001497983 */ /* 0x002ee20000300800 */
[----:B------:R-:W-:-:S05]  /*1ffe0*/  VIADD R68, R198, 0x6 ;  /* 0x00000006c6447836 */ /* 0x000fca0000000000 */
[----:B------:R-:W-:-:S04]  /*1fff0*/  ISETP.GE.AND P0, PT, R68, UR15, PT ;  /* 0x0000000f44007c0c */ /* 0x000fc8000bf06270 */
[----:B------:R-:W-:Y:S01]  /*20000*/  ISETP.LT.AND P1, PT, R199, UR34, !P0 ;  /* 0x00000022c7007c0c */ /* 0x000fe2000c721270 */
[----:B------:R-:W-:Y:S01]  /*20010*/  VIADD R0, R0, UR32 ;  /* 0x0000002000007c36 */ /* 0x000fe20008000000 */
[----:B------:R-:W-:Y:S01]  /*20020*/  ISETP.LT.AND P0, PT, R200, UR4, !P0 ;  /* 0x00000004c8007c0c */ /* 0x000fe2000c701270 */
[----:B------:R-:W1:Y:S02]  /*20030*/  LDCU UR4, c[0x0][0x398] ;  /* 0x00007300ff0477ac */ /* 0x000e640008000800 */
[C---:B------:R-:W-:Y:S01]  /*20040*/  IMAD.WIDE R68, R0.reuse, 0x4, R2 ;  /* 0x0000000400447825 */ /* 0x040fe200078e0202 */
[----:B------:R-:W1:Y:S07]  /*20050*/  LDCU UR34, c[0x0][0x398] ;  /* 0x00007300ff2277ac */ /* 0x000e6e0008000800 */
[----:B--2---:R2:W-:Y:S02]  /*20060*/  @P1 STG.E desc[UR28][R68.64], R70 ;  /* 0x0000004644001986 */ /* 0x0045e4000c10191c */
[----:B--2---:R-:W-:-:S04]  /*20070*/  IMAD.WIDE R68, R0, 0x4, R196 ;  /* 0x0000000400447825 */ /* 0x004fc800078e02c4 */
[----:B------:R-:W-:Y:S01]  /*20080*/  VIADD R70, R198, 0x7 ;  /* 0x00000007c6467836 */ /* 0x000fe20000000000 */
[----:B------:R2:W-:Y:S04]  /*20090*/  @P0 STG.E desc[UR28][R68.64], R74 ;  /* 0x0000004a44000986 */ /* 0x0005e8000c10191c */
[----:B------:R-:W-:-:S04]  /*200a0*/  ISETP.GE.AND P0, PT, R70, UR15, PT ;  /* 0x0000000f46007c0c */ /* 0x000fc8000bf06270 */
[----:B-1----:R-:W-:Y:S01]  /*200b0*/  ISETP.LT.AND P1, PT, R199, UR4, !P0 ;  /* 0x00000004c7007c0c */ /* 0x002fe2000c721270 */
[----:B------:R-:W-:Y:S01]  /*200c0*/  VIADD R0, R0, UR32 ;  /* 0x0000002000007c36 */ /* 0x000fe20008000000 */
[----:B------:R-:W-:Y:S01]  /*200d0*/  ISETP.LT.AND P0, PT, R200, UR6, !P0 ;  /* 0x00000006c8007c0c */ /* 0x000fe2000c701270 */
[----:B------:R-:W1:Y:S01]  /*200e0*/  LDCU UR4, c[0x0][0x398] ;  /* 0x00007300ff0477ac */ /* 0x000e620008000800 */
[----:B--2---:R-:W2:Y:S01]  /*200f0*/  LDL.LU R74, [R1+0x2c] ;  /* 0x00002c00014a7983 */ /* 0x004ea20000300800 */
[----:B------:R-:W-:Y:S01]  /*20100*/  IMAD.WIDE R68, R0, 0x4, R2 ;  /* 0x0000000400447825 */ /* 0x000fe200078e0202 */
[----:B------:R-:W1:Y:S03]  /*20110*/  LDCU UR6, c[0x0][0x398] ;  /* 0x00007300ff0677ac */ /* 0x000e660008000800 */
[----:B------:R-:W-:-:S04]  /*20120*/  VIADD R70, R198, 0x8 ;  /* 0x00000008c6467836 */ /* 0x000fc80000000000 */
[----:B----4-:R4:W-:Y:S02]  /*20130*/  @P1 STG.E desc[UR28][R68.64], R71 ;  /* 0x0000004744001986 */ /* 0x0109e4000c10191c */
[----:B----4-:R-:W-:-:S05]  /*20140*/  IMAD.WIDE R68, R0, 0x4, R196 ;  /* 0x0000000400447825 */ /* 0x010fca00078e02c4 */
[----:B------:R4:W-:Y:S01]  /*20150*/  @P0 STG.E desc[UR28][R68.64], R75 ;  /* 0x0000004b44000986 */ /* 0x0009e2000c10191c */
[----:B------:R-:W-:-:S04]  /*20160*/  ISETP.GE.AND P0, PT, R70, UR15, PT ;  /* 0x0000000f46007c0c */ /* 0x000fc8000bf06270 */
[----:B-1----:R-:W-:Y:S01]  /*20170*/  ISETP.LT.AND P1, PT, R199, UR4, !P0 ;  /* 0x00000004c7007c0c */ /* 0x002fe2000c721270 */
[----:B------:R-:W-:Y:S01]  /*20180*/  VIADD R71, R0, UR32 ;  /* 0x0000002000477c36 */ /* 0x000fe20008000000 */
[----:B------:R-:W-:Y:S01]  /*20190*/  ISETP.LT.AND P0, PT, R200, UR6, !P0 ;  /* 0x00000006c8007c0c */ /* 0x000fe2000c701270 */
[----:B------:R-:W1:Y:S02]  /*201a0*/  LDCU UR4, c[0x0][0x398] ;  /* 0x00007300ff0477ac */ /* 0x000e640008000800 */
[C---:B----4-:R-:W-:Y:S01]  /*201b0*/  IMAD.WIDE R68, R71.reuse, 0x4, R2 ;  /* 0x0000000447447825 */ /* 0x050fe200078e0202 */
[----:B------:R-:W-:Y:S01]  /*201c0*/  IADD3 R0, PT, PT, R198, 0x9, RZ ;  /* 0x00000009c6007810 */ /* 0x000fe20007ffe0ff */
[----:B------:R-:W4:Y:S06]  /*201d0*/  LDCU UR6, c[0x0][0x398] ;  /* 0x00007300ff0677ac */ /* 0x000f2c0008000800 */
[----:B---3--:R3:W-:Y:S02]  /*201e0*/  @P1 STG.E desc[UR28][R68.64], R73 ;  /* 0x0000004944001986 */ /* 0x0087e4000c10191c */
[----:B---3--:R-:W-:-:S05]  /*201f0*/  IMAD.WIDE R68, R71, 0x4, R196 ;  /* 0x0000000447447825 */ /* 0x008fca00078e02c4 */
[----:B------:R3:W-:Y:S01]  /*20200*/  @P0 STG.E desc[UR28][R68.64], R76 ;  /* 0x0000004c44000986 */ /* 0x0007e2000c10191c */
[----:B------:R-:W-:-:S04]  /*20210*/  ISETP.GE.AND P0, PT, R0, UR15, PT ;  /* 0x0000000f00007c0c */ /* 0x000fc8000bf06270 */
[----:B-1----:R-:W-:Y:S01]  /*20220*/  ISETP.LT.AND P1, PT, R199, UR4, !P0 ;  /* 0x00000004c7007c0c */ /* 0x002fe2000c721270 */
[----:B------:R-:W-:Y:S01]  /*20230*/  VIADD R71, R71, UR32 ;  /* 0x0000002047477c36 */ /* 0x000fe20008000000 */
[----:B------:R-:W1:Y:S03]  /*20240*/  LDCU UR4, c[0x0][0x398] ;  /* 0x00007300ff0477ac */ /* 0x000e660008000800 */
[----:B---3--:R-:W-:-:S08]  /*20250*/  IMAD.WIDE R68, R71, 0x4, R2 ;  /* 0x0000000447447825 */ /* 0x008fd000078e0202 */
[----:B------:R3:W-:Y:S04]  /*20260*/  @P1 STG.E desc[UR28][R68.64], R72 ;  /* 0x0000004844001986 */ /* 0x0007e8000c10191c */
[----:B---3--:R-:W3:Y:S01]  /*20270*/  LDL.LU R72, [R1+0x28] ;  /* 0x0000280001487983 */ /* 0x008ee20000300800 */
[----:B------:R-:W-:Y:S01]  /*20280*/  ISETP.LT.AND P1, PT, R200, UR18, !P0 ;  /* 0x00000012c8007c0c */ /* 0x000fe2000c721270 */
[----:B------:R-:W-:Y:S01]  /*20290*/  VIADD R0, R198, 0xa ;  /* 0x0000000ac6007836 */ /* 0x000fe20000000000 */
[----:B------:R-:W1:Y:S01]  /*202a0*/  LDCU UR18, c[0x0][0x39c] ;  /* 0x00007380ff1277ac */ /* 0x000e620008000800 */
[----:B------:R-:W-:-:S03]  /*202b0*/  IMAD.WIDE R68, R71, 0x4, R196 ;  /* 0x0000000447447825 */ /* 0x000fc600078e02c4 */
[----:B------:R-:W-:Y:S01]  /*202c0*/  ISETP.GE.AND P0, PT, R0, UR15, PT ;  /* 0x0000000f00007c0c */ /* 0x000fe2000bf06270 */
[----:B------:R-:W-:-:S06]  /*202d0*/  VIADD R0, R198, 0xb ;  /* 0x0000000bc6007836 */ /* 0x000fcc0000000000 */
[----:B------:R1:W-:Y:S01]  /*202e0*/  @P1 STG.E desc[UR28][R68.64], R77 ;  /* 0x0000004d44001986 */ /* 0x0003e2000c10191c */
[----:B------:R-:W-:Y:S01]  /*202f0*/  ISETP.LT.AND P1, PT, R199, UR47, !P0 ;  /* 0x0000002fc7007c0c */ /* 0x000fe2000c721270 */
[----:B------:R-:W-:Y:S01]  /*20300*/  VIADD R73, R71, UR32 ;  /* 0x0000002047497c36 */ /* 0x000fe20008000000 */
[----:B------:R-:W-:Y:S01]  /*20310*/  ISETP.LT.AND P0, PT, R200, UR24, !P0 ;  /* 0x00000018c8007c0c */ /* 0x000fe2000c701270 */
[----:B------:R-:W2:Y:S01]  /*20320*/  LDCU UR24, c[0x0][0x39c] ;  /* 0x00007380ff1877ac */ /* 0x000ea20008000800 */
[----:B------:R-:W-:Y:S01]  /*20330*/  ISETP.GE.AND P6, PT, R0, UR15, PT ;  /* 0x0000000f00007c0c */ /* 0x000fe2000bfc6270 */
[----:B------:R-:W-:Y:S01]  /*20340*/  IMAD.WIDE R70, R73, 0x4, R2 ;  /* 0x0000000449467825 */ /* 0x000fe200078e0202 */
[----:B------:R-:W2:Y:S03]  /*20350*/  LDCU UR47, c[0x0][0x398] ;  /* 0x00007300ff2f77ac */ /* 0x000ea60008000800 */
[----:B------:R-:W-:Y:S01]  /*20360*/  VIADD R0, R198, 0xc ;  /* 0x0000000cc6007836 */ /* 0x000fe20000000000 */
[----:B------:R-:W-:Y:S01]  /*20370*/  ISETP.LT.AND P3, PT, R199, UR48, !P6 ;  /* 0x00000030c7007c0c */ /* 0x000fe2000f761270 */
[C---:B-1----:R-:W-:Y:S01]  /*20380*/  IMAD.WIDE R68, R73.reuse, 0x4, R196 ;  /* 0x0000000449447825 */ /* 0x042fe200078e02c4 */
[----:B------:R-:W-:Y:S01]  /*20390*/  ISETP.LT.AND P6, PT, R200, UR73, !P6 ;  /* 0x00000049c8007c0c */ /* 0x000fe2000f7c1270 */
[----:B------:R-:W1:Y:S02]  /*203a0*/  LDCU UR48, c[0x0][0x398] ;  /* 0x00007300ff3077ac */ /* 0x000e640008000800 */
[----:B------:R-:W-:Y:S01]  /*203b0*/  VIADD R75, R73, UR32 ;  /* 0x00000020494b7c36 */ /* 0x000fe20008000000 */
[----:B------:R-:W1:Y:S03]  /*203c0*/  LDCU UR73, c[0x0][0x398] ;  /* 0x00007300ff4977ac */ /* 0x000e660008000800 */
[----:B------:R-:W-:-:S02]  /*203d0*/  VIADD R77, R75, UR32 ;  /* 0x000000204b4d7c36 */ /* 0x000fc40008000000 */
[----:B------:R-:W-:Y:S01]  /*203e0*/  VIADD R76, R198, 0x2d ;  /* 0x0000002dc64c7836 */ /* 0x000fe20000000000 */
[----:B---3--:R3:W-:Y:S01]  /*203f0*/  @P1 STG.E desc[UR28][R70.64], R72 ;  /* 0x0000004846001986 */ /* 0x0087e2000c10191c */
[----:B------:R-:W-:Y:S02]  /*20400*/  ISETP.GE.AND P1, PT, R0, UR15, PT ;  /* 0x0000000f00007c0c */ /* 0x000fe4000bf26270 */
[----:B------:R-:W-:Y:S02]  /*20410*/  IADD3 R0, PT, PT, R198, 0xe, RZ ;  /* 0x0000000ec6007810 */ /* 0x000fe40007ffe0ff */
[----:B------:R-:W-:Y:S01]  /*20420*/  ISETP.LT.AND P5, PT, R199, UR52, !P1 ;  /* 0x00000034c7007c0c */ /* 0x000fe2000cfa1270 */
[----:B------:R1:W-:Y:S01]  /*20430*/  @P0 STG.E desc[UR28][R68.64], R78 ;  /* 0x0000004e44000986 */ /* 0x0003e2000c10191c */
[----:B------:R-:W-:Y:S01]  /*20440*/  ISETP.LT.AND P1, PT, R200, UR71, !P1 ;  /* 0x00000047c8007c0c */ /* 0x000fe2000cf21270 */
[----:B------:R-:W4:Y:S01]  /*20450*/  LDCU UR52, c[0x0][0x39c] ;  /* 0x00007380ff3477ac */ /* 0x000f220008000800 */
[----:B---3--:R-:W-:Y:S01]  /*20460*/  VIADD R70, R198, 0xd ;  /* 0x0000000dc6467836 */ /* 0x008fe20000000000 */
[----:B------:R-:W-:Y:S01]  /*20470*/  ISETP.GE.AND P0, PT, R0, UR15, PT ;  /* 0x0000000f00007c0c */ /* 0x000fe2000bf06270 */
[----:B------:R-:W-:Y:S01]  /*20480*/  IMAD.WIDE R72, R75, 0x4, R2 ;  /* 0x000000044b487825 */ /* 0x000fe200078e0202 */
[----:B------:R-:W3:Y:S02]  /*20490*/  LDCU UR71, c[0x0][0x398] ;  /* 0x00007300ff4777ac */ /* 0x000ee40008000800 */
[----:B------:R-:W-:Y:S01]  /*204a0*/  ISETP.GE.AND P2, PT, R70, UR15, PT ;  /* 0x0000000f46007c0c */ /* 0x000fe2000bf46270 */
[----:B------:R-:W-:-:S02]  /*204b0*/  VIADD R0, R198, 0xf ;  /* 0x0000000fc6007836 */ /* 0x000fc40000000000 */
[----:B------:R-:W-:Y:S01]  /*204c0*/  IMAD.WIDE R70, R75, 0x4, R196 ;  /* 0x000000044b467825 */ /* 0x000fe200078e02c4 */
[----:B------:R-:W-:Y:S01]  /*204d0*/  ISETP.LT.AND P4, PT, R199, UR30, !P2 ;  /* 0x0000001ec7007c0c */ /* 0x000fe2000d781270 */
[----:B--2---:R2:W-:Y:S01]  /*204e0*/  @P3 STG.E desc[UR28][R72.64], R74 ;  /* 0x0000004a48003986 */ /* 0x0045e2000c10191c */
[----:B------:R-:W-:Y:S01]  /*204f0*/  ISETP.LT.AND P2, PT, R200, UR11, !P2 ;  /* 0x0000000bc8007c0c */ /* 0x000fe2000d741270 */
[----:B-1----:R-:W-:Y:S01]  /*20500*/  IMAD.WIDE R68, R77, 0x4, R2 ;  /* 0x000000044d447825 */ /* 0x002fe200078e0202 */
[----:B------:R-:W-:Y:S01]  /*20510*/  ISETP.GE.AND P3, PT, R0, UR15, PT ;  /* 0x0000000f00007c0c */ /* 0x000fe2000bf66270 */
[----:B------:R1:W-:Y:S01]  /*20520*/  @P6 STG.E desc[UR28][R70.64], R79 ;  /* 0x0000004f46006986 */ /* 0x0003e2000c10191c */
[----:B------:R-:W-:Y:S01]  /*20530*/  ISETP.LT.AND P6, PT, R199, UR59, !P0 ;  /* 0x0000003bc7007c0c */ /* 0x000fe2000c7c1270 */
[----:B------:R-:W-:Y:S01]  /*20540*/  VIADD R0, R198, 0x10 ;  /* 0x00000010c6007836 */ /* 0x000fe20000000000 */
[----:B------:R-:W-:Y:S01]  /*20550*/  ISETP.LT.AND P0, PT, R200, UR72, !P0 ;  /* 0x00000048c8007c0c */ /* 0x000fe2000c701270 */
[----:B------:R1:W-:Y:S01]  /*20560*/  @P5 STG.E desc[UR28][R68.64], R202 ;  /* 0x000000ca44005986 */ /* 0x0003e2000c10191c */
[----:B------:R-:W3:Y:S01]  /*20570*/  LDCU UR30, c[0x0][0x398] ;  /* 0x00007300ff1e77ac */ /* 0x000ee20008000800 */
[C---:B--2---:R-:W-:Y:S01]  /*20580*/  IMAD.WIDE R72, R77.reuse, 0x4, R196 ;  /* 0x000000044d487825 */ /* 0x044fe200078e02c4 */
[----:B------:R-:W2:Y:S03]  /*20590*/  LDCU UR11, c[0x0][0x39c] ;  /* 0x00007380ff0b77ac */ /* 0x000ea60008000800 */
[----:B------:R-:W-:Y:S01]  /*205a0*/  VIADD R77, R77, UR32 ;  /* 0x000000204d4d7c36 */ /* 0x000fe20008000000 */
[----:B------:R2:W-:Y:S01]  /*205b0*/  @P1 STG.E desc[UR28][R72.64], R80 ;  /* 0x0000005048001986 */ /* 0x0005e2000c10191c */
[----:B------:R-:W-:Y:S01]  /*205c0*/  ISETP.GE.AND P1, PT, R0, UR15, PT ;  /* 0x0000000f00007c0c */ /* 0x000fe2000bf26270 */
[----:B------:R-:W3:Y:S01]  /*205d0*/  LDCU UR59, c[0x0][0x398] ;  /* 0x00007300ff3b77ac */ /* 0x000ee20008000800 */
[----:B-1----:R-:W-:Y:S01]  /*205e0*/  IMAD.WIDE R70, R77, 0x4, R2 ;  /* 0x000000044d467825 */ /* 0x002fe200078e0202 */
[----:B------:R-:W-:Y:S01]  /*205f0*/  ISETP.LT.AND P5, PT, R199, UR41, !P3 ;  /* 0x00000029c7007c0c */ /* 0x000fe2000dfa1270 */
[----:B------:R-:W1:Y:S02]  /*20600*/  LDCU UR72, c[0x0][0x398] ;  /* 0x00007300ff4877ac */ /* 0x000e640008000800 */
[----:B------:R-:W-:Y:S01]  /*20610*/  IMAD.WIDE R68, R77, 0x4, R196 ;  /* 0x000000044d447825 */ /* 0x000fe200078e02c4 */
[----:B------:R-:W-:-:S03]  /*20620*/  ISETP.LT.AND P3, PT, R200, UR57, !P3 ;  /* 0x00000039c8007c0c */ /* 0x000fc6000df61270 */
[----:B------:R-:W-:Y:S01]  /*20630*/  VIADD R0, R198, 0x11 ;  /* 0x00000011c6007836 */ /* 0x000fe20000000000 */
[----:B------:R-:W-:Y:S01]  /*20640*/  @P4 STG.E desc[UR28][R70.64], R203 ;  /* 0x000000cb46004986 */ /* 0x000fe2000c10191c */
[----:B------:R-:W-:Y:S01]  /*20650*/  VIADD R77, R77, UR32 ;  /* 0x000000204d4d7c36 */ /* 0x000fe20008000000 */
[----:B------:R-:W1:Y:S02]  /*20660*/  LDCU UR41, c[0x0][0x39c] ;  /* 0x00007380ff2977ac */ /* 0x000e640008000800 */
[----:B------:R3:W-:Y:S01]  /*20670*/  @P2 STG.E desc[UR28][R68.64], R81 ;  /* 0x0000005144002986 */ /* 0x0007e2000c10191c */
[C---:B--2---:R-:W-:Y:S01]  /*20680*/  IMAD.WIDE R72, R77.reuse, 0x4, R2 ;  /* 0x000000044d487825 */ /* 0x044fe200078e0202 */
[----:B------:R-:W-:Y:S01]  /*20690*/  ISETP.GE.AND P2, PT, R0, UR43, PT ;  /* 0x0000002b00007c0c */ /* 0x000fe2000bf46270 */
[----:B------:R-:W2:Y:S02]  /*206a0*/  LDCU UR57, c[0x0][0x398] ;  /* 0x00007300ff3977ac */ /* 0x000ea40008000800 */
[----:B------:R-:W-:Y:S01]  /*206b0*/  IMAD.WIDE R74, R77, 0x4, R196 ;  /* 0x000000044d4a7825 */ /* 0x000fe200078e02c4 */
[----:B------:R-:W-:Y:S01]  /*206c0*/  IADD3 R0, PT, PT, R198, 0x12, RZ ;  /* 0x00000012c6007810 */ /* 0x000fe20007ffe0ff */
[----:B------:R1:W-:Y:S01]  /*206d0*/  @P6 STG.E desc[UR28][R72.64], R201 ;  /* 0x000000c948006986 */ /* 0x0003e2000c10191c */
[----:B------:R-:W-:Y:S01]  /*206e0*/  ISETP.LT.AND P4, PT, R199, UR77, !P1 ;  /* 0x0000004dc7007c0c */ /* 0x000fe2000cf81270 */
[----:B------:R-:W-:Y:S01]  /*206f0*/  VIADD R77, R77, UR32 ;  /* 0x000000204d4d7c36 */ /* 0x000fe20008000000 */
[----:B------:R-:W-:Y:S01]  /*20700*/  ISETP.LT.AND P1, PT, R200, UR16, !P1 ;  /* 0x00000010c8007c0c */ /* 0x000fe2000cf21270 */
[----:B------:R1:W-:Y:S01]  /*20710*/  @P0 STG.E desc[UR28][R74.64], R82 ;  /* 0x000000524a000986 */ /* 0x0003e2000c10191c */
[----:B------:R-:W-:Y:S01]  /*20720*/  ISETP.GE.AND P0, PT, R0, UR68, PT ;  /* 0x0000004400007c0c */ /* 0x000fe2000bf06270 */
[----:B---3--:R-:W-:Y:S01]  /*20730*/  IMAD.WIDE R68, R77, 0x4, R2 ;  /* 0x000000044d447825 */ /* 0x008fe200078e0202 */
[----:B------:R-:W-:Y:S01]  /*20740*/  ISETP.LT.AND P6, PT, R199, UR70, !P2 ;  /* 0x00000046c7007c0c */ /* 0x000fe2000d7c1270 */
[----:B------:R-:W3:Y:S02]  /*20750*/  LDCU UR77, c[0x0][0x39c] ;  /* 0x00007380ff4d77ac */ /* 0x000ee40008000800 */
[C---:B------:R-:W-:Y:S01]  /*20760*/  IMAD.WIDE R70, R77.reuse, 0x4, R196 ;  /* 0x000000044d467825 */ /* 0x040fe200078e02c4 */
[----:B------:R-:W-:Y:S01]  /*20770*/  ISETP.LT.AND P2, PT, R200, UR58, !P2 ;  /* 0x0000003ac8007c0c */ /* 0x000fe2000d741270 */
[----:B------:R-:W2:Y:S02]  /*20780*/  LDCU UR15, c[0x0][0x398] ;  /* 0x00007300ff0f77ac */ /* 0x000ea40008000800 */
[----:B------:R-:W-:-:S02]  /*20790*/  VIADD R77, R77, UR32 ;  /* 0x000000204d4d7c36 */ /* 0x000fc40008000000 */
[----:B------:R-:W-:Y:S01]  /*207a0*/  VIADD R0, R198, 0x13 ;  /* 0x00000013c6007836 */ /* 0x000fe20000000000 */
[----:B------:R2:W-:Y:S01]  /*207b0*/  @P5 STG.E desc[UR28][R68.64], R252 ;  /* 0x000000fc44005986 */ /* 0x0005e2000c10191c */
[C---:B-1----:R-:W-:Y:S01]  /*207c0*/  IMAD.WIDE R72, R77.reuse, 0x4, R2 ;  /* 0x000000044d487825 */ /* 0x042fe200078e0202 */
[----:B------:R-:W1:Y:S02]  /*207d0*/  LDCU UR70, c[0x0][0x39c] ;  /* 0x00007380ff4677ac */ /* 0x000e640008000800 */
[----:B------:R3:W-:Y:S01]  /*207e0*/  @P3 STG.E desc[UR28][R70.64], R83 ;  /* 0x0000005346003986 */ /* 0x0007e2000c10191c */
[----:B------:R-:W-:Y:S01]  /*207f0*/  IMAD.WIDE R74, R77, 0x4, R196 ;  /* 0x000000044d4a7825 */ /* 0x000fe200078e02c4 */
[----:B------:R-:W-:Y:S01]  /*20800*/  ISETP.GE.AND P3, PT, R0, UR12, PT ;  /* 0x0000000c00007c0c */ /* 0x000fe2000bf66270 */
[----:B------:R-:W1:Y:S01]  /*20810*/  LDCU UR16, c[0x0][0x398] ;  /* 0x00007300ff1077ac */ /* 0x000e620008000800 */
[----:B------:R-:W-:Y:S01]  /*20820*/  ISETP.LT.AND P5, PT, R199, UR49, !P0 ;  /* 0x00000031c7007c0c */ /* 0x000fe2000c7a1270 */
[----:B------:R-:W-:-:S02]  /*20830*/  VIADD R77, R77, UR32 ;  /* 0x000000204d4d7c36 */ /* 0x000fc40008000000 */
[----:B------:R-:W-:Y:S01]  /*20840*/  VIADD R0, R198, 0x14 ;  /* 0x00000014c6007836 */ /* 0x000fe20000000000 */
[----:B------:R-:W-:Y:S01]  /*20850*/  ISETP.LT.AND P0, PT, R200, UR39, !P0 ;  /* 0x00000027c8007c0c */ /* 0x000fe2000c701270 */
[----:B------:R1:W-:Y:S01]  /*20860*/  @P4 STG.E desc[UR28][R72.64], R251 ;  /* 0x000000fb48004986 */ /* 0x0003e2000c10191c */
[C---:B--2---:R-:W-:Y:S01]  /*20870*/  IMAD.WIDE R68, R77.reuse, 0x4, R2 ;  /* 0x000000044d447825 */ /* 0x044fe200078e0202 */
[----:B------:R-:W2:Y:S02]  /*20880*/  LDCU UR43, c[0x0][0x398] ;  /* 0x00007300ff2b77ac */ /* 0x000ea40008000800 */
[----:B------:R1:W-:Y:S01]  /*20890*/  @P1 STG.E desc[UR28][R74.64], R84 ;  /* 0x000000544a001986 */ /* 0x0003e2000c10191c */
[C---:B---3--:R-:W-:Y:S01]  /*208a0*/  IMAD.WIDE R70, R77.reuse, 0x4, R196 ;  /* 0x000000044d467825 */ /* 0x048fe200078e02c4 */
[----:B------:R-:W-:Y:S01]  /*208b0*/  ISETP.GE.AND P1, PT, R0, UR45, PT ;  /* 0x0000002d00007c0c */ /* 0x000fe2000bf26270 */
[----:B------:R-:W3:Y:S02]  /*208c0*/  LDCU UR49, c[0x0][0x39c] ;  /* 0x00007380ff3177ac */ /* 0x000ee40008000800 */
[----:B------:R-:W-:Y:S01]  /*208d0*/  VIADD R77, R77, UR32 ;  /* 0x000000204d4d7c36 */ /* 0x000fe20008000000 */
[----:B------:R-:W-:Y:S01]  /*208e0*/  ISETP.LT.AND P4, PT, R199, UR69, !P3 ;  /* 0x00000045c7007c0c */ /* 0x000fe2000df81270 */
[----:B------:R-:W-:Y:S01]  /*208f0*/  VIADD R0, R198, 0x15 ;  /* 0x00000015c6007836 */ /* 0x000fe20000000000 */
[----:B----4-:R-:W-:Y:S01]  /*20900*/  ISETP.LT.AND P3, PT, R200, UR6, !P3 ;  /* 0x00000006c8007c0c */ /* 0x010fe2000df61270 */
[----:B------:R4:W-:Y:S01]  /*20910*/  @P6 STG.E desc[UR28][R68.64], R250 ;  /* 0x000000fa44006986 */ /* 0x0009e2000c10191c */
[C---:B-1----:R-:W-:Y:S01]  /*20920*/  IMAD.WIDE R72, R77.reuse, 0x4, R2 ;  /* 0x000000044d487825 */ /* 0x042fe200078e0202 */
[----:B------:R-:W1:Y:S02]  /*20930*/  LDCU UR58, c[0x0][0x398] ;  /* 0x00007300ff3a77ac */ /* 0x000e640008000800 */
[----:B------:R2:W-:Y:S01]  /*20940*/  @P2 STG.E desc[UR28][R70.64], R85 ;  /* 0x0000005546002986 */ /* 0x0005e2000c10191c */
[C---:B------:R-:W-:Y:S01]  /*20950*/  IMAD.WIDE R74, R77.reuse, 0x4, R196 ;  /* 0x000000044d4a7825 */ /* 0x040fe200078e02c4 */
[----:B------:R-:W-:Y:S01]  /*20960*/  ISETP.GE.AND P2, PT, R0, UR54, PT ;  /* 0x0000003600007c0c */ /* 0x000fe2000bf46270 */
[----:B------:R-:W1:Y:S01]  /*20970*/  LDCU UR68, c[0x0][0x398] ;  /* 0x00007300ff4477ac */ /* 0x000e620008000800 */
[----:B------:R-:W-:Y:S01]  /*20980*/  IADD3 R0, PT, PT, R198, 0x16, RZ ;  /* 0x00000016c6007810 */ /* 0x000fe20007ffe0ff */
[----:B------:R-:W-:Y:S01]  /*20990*/  VIADD R77, R77, UR32 ;  /* 0x000000204d4d7c36 */ /* 0x000fe20008000000 */
[----:B------:R-:W-:Y:S01]  /*209a0*/  ISETP.LT.AND P6, PT, R199, UR38, !P1 ;  /* 0x00000026c7007c0c */ /* 0x000fe2000cfc1270 */
[----:B------:R1:W-:Y:S01]  /*209b0*/  @P5 STG.E desc[UR28][R72.64], R249 ;  /* 0x000000f948005986 */ /* 0x0003e2000c10191c */
[----:B------:R-:W-:Y:S01]  /*209c0*/  ISETP.LT.AND P1, PT, R200, UR35, !P1 ;  /* 0x00000023c8007c0c */ /* 0x000fe2000cf21270 */
[----:B----4-:R-:W-:Y:S01]  /*209d0*/  IMAD.WIDE R68, R77, 0x4, R2 ;  /* 0x000000044d447825 */ /* 0x010fe200078e0202 */
[----:B------:R-:W-:Y:S01]  /*209e0*/  ISETP.LT.AND P5, PT, R199, UR67, !P2 ;  /* 0x00000043c7007c0c */ /* 0x000fe2000d7a1270 */
[----:B------:R4:W-:Y:S01]  /*209f0*/  @P0 STG.E desc[UR28][R74.64], R86 ;  /* 0x000000564a000986 */ /* 0x0009e2000c10191c */
[----:B------:R-:W-:Y:S01]  /*20a00*/  ISETP.GE.AND P0, PT, R0, UR65, PT ;  /* 0x0000004100007c0c */ /* 0x000fe2000bf06270 */
[C---:B--2---:R-:W-:Y:S01]  /*20a10*/  IMAD.WIDE R70, R77.reuse, 0x4, R196 ;  /* 0x000000044d467825 */ /* 0x044fe200078e02c4 */
[----:B------:R-:W-:Y:S01]  /*20a20*/  ISETP.LT.AND P2, PT, R200, UR26, !P2 ;  /* 0x0000001ac8007c0c */ /* 0x000fe2000d741270 */
[----:B------:R2:W-:Y:S01]  /*20a30*/  @P4 STG.E desc[UR28][R68.64], R248 ;  /* 0x000000f844004986 */ /* 0x0005e2000c10191c */
[----:B------:R-:W3:Y:S01]  /*20a40*/  LDCU UR69, c[0x0][0x39c] ;  /* 0x00007380ff4577ac */ /* 0x000ee20008000800 */
[----:B------:R-:W-:-:S02]  /*20a50*/  VIADD R77, R77, UR32 ;  /* 0x000000204d4d7c36 */ /* 0x000fc40008000000 */
[----:B------:R-:W-:Y:S01]  /*20a60*/  VIADD R0, R198, 0x17 ;  /* 0x00000017c6007836 */ /* 0x000fe20000000000 */
[----:B------:R2:W-:Y:S01]  /*20a70*/  @P3 STG.E desc[UR28][R70.64], R87 ;  /* 0x0000005746003986 */ /* 0x0005e2000c10191c */
[----:B-1----:R-:W-:Y:S01]  /*20a80*/  IMAD.WIDE R72, R77, 0x4, R2 ;  /* 0x000000044d487825 */ /* 0x002fe200078e0202 */
[----:B------:R-:W-:Y:S01]  /*20a90*/  ISETP.LT.AND P4, PT, R199, UR40, !P0 ;  /* 0x00000028c7007c0c */ /* 0x000fe2000c781270 */
[----:B------:R-:W1:Y:S01]  /*20aa0*/  LDCU UR39, c[0x0][0x398] ;  /* 0x00007300ff2777ac */ /* 0x000e620008000800 */
[----:B------:R-:W-:Y:S01]  /*20ab0*/  ISETP.GE.AND P3, PT, R0, UR55, PT ;  /* 0x0000003700007c0c */ /* 0x000fe2000bf66270 */
[C---:B----4-:R-:W-:Y:S01]  /*20ac0*/  IMAD.WIDE R74, R77.reuse, 0x4, R196 ;  /* 0x000000044d4a7825 */ /* 0x050fe200078e02c4 */
[----:B------:R-:W-:Y:S01]  /*20ad0*/  ISETP.LT.AND P0, PT, R200, UR33, !P0 ;  /* 0x00000021c8007c0c */ /* 0x000fe2000c701270 */
[----:B------:R4:W-:Y:S01]  /*20ae0*/  @P6 STG.E desc[UR28][R72.64], R247 ;  /* 0x000000f748006986 */ /* 0x0009e2000c10191c */
[----:B------:R-:W1:Y:S01]  /*20af0*/  LDCU UR12, c[0x0][0x398] ;  /* 0x00007300ff0c77ac */ /* 0x000e620008000800 */
[----:B------:R-:W-:-:S02]  /*20b00*/  VIADD R77, R77, UR32 ;  /* 0x000000204d4d7c36 */ /* 0x000fc40008000000 */
[----:B------:R-:W-:Y:S01]  /*20b10*/  VIADD R0, R198, 0x18 ;  /* 0x00000018c6007836 */ /* 0x000fe20000000000 */
[----:B------:R1:W-:Y:S01]  /*20b20*/  @P1 STG.E desc[UR28][R74.64], R88 ;  /* 0x000000584a001986 */ /* 0x0003e2000c10191c */
[----:B--2---:R-:W-:Y:S01]  /*20b30*/  IMAD.WIDE R68, R77, 0x4, R2 ;  /* 0x000000044d447825 */ /* 0x004fe200078e0202 */
[----:B------:R-:W-:Y:S01]  /*20b40*/  ISETP.LT.AND P6, PT, R199, UR76, !P3 ;  /* 0x0000004cc7007c0c */ /* 0x000fe2000dfc1270 */
[----:B------:R-:W2:Y:S01]  /*20b50*/  LDCU UR6, c[0x0][0x398] ;  /* 0x00007300ff0677ac */ /* 0x000ea20008000800 */
[----:B------:R-:W-:Y:S01]  /*20b60*/  ISETP.GE.AND P1, PT, R0, UR46, PT ;  /* 0x0000002e00007c0c */ /* 0x000fe2000bf26270 */
[C---:B------:R-:W-:Y:S01]  /*20b70*/  IMAD.WIDE R70, R77.reuse, 0x4, R196 ;  /* 0x000000044d467825 */ /* 0x040fe200078e02c4 */
[----:B------:R-:W-:Y:S01]  /*20b80*/  ISETP.LT.AND P3, PT, R200, UR66, !P3 ;  /* 0x00000042c8007c0c */ /* 0x000fe2000df61270 */
[----:B------:R2:W-:Y:S01]  /*20b90*/  @P5 STG.E desc[UR28][R68.64], R246 ;  /* 0x000000f644005986 */ /* 0x0005e2000c10191c */
[----:B------:R-:W3:Y:S01]  /*20ba0*/  LDCU UR38, c[0x0][0x39c] ;  /* 0x00007380ff2677ac */ /* 0x000ee20008000800 */
[----:B------:R-:W-:-:S02]  /*20bb0*/  VIADD R77, R77, UR32 ;  /* 0x000000204d4d7c36 */ /* 0x000fc40008000000 */
[----:B------:R-:W-:Y:S01]  /*20bc0*/  VIADD R0, R198, 0x19 ;  /* 0x00000019c6007836 */ /* 0x000fe20000000000 */
[----:B------:R2:W-:Y:S01]  /*20bd0*/  @P2 STG.E desc[UR28][R70.64], R89 ;  /* 0x0000005946002986 */ /* 0x0005e2000c10191c */
[----:B----4-:R-:W-:Y:S01]  /*20be0*/  IMAD.WIDE R72, R77, 0x4, R2 ;  /* 0x000000044d487825 */ /* 0x010fe200078e0202 */
[----:B------:R-:W-:Y:S01]  /*20bf0*/  ISETP.LT.AND P5, PT, R199, UR56, !P1 ;  /* 0x00000038c7007c0c */ /* 0x000fe2000cfa1270 */
[----:B------:R-:W4:Y:S01]  /*20c00*/  LDCU UR45, c[0x0][0x398] ;  /* 0x00007300ff2d77ac */ /* 0x000f220008000800 */
[----:B------:R-:W-:Y:S01]  /*20c10*/  ISETP.GE.AND P2, PT, R0, UR64, PT ;  /* 0x0000004000007c0c */ /* 0x000fe2000bf46270 */
[C---:B-1----:R-:W-:Y:S01]  /*20c20*/  IMAD.WIDE R74, R77.reuse, 0x4, R196 ;  /* 0x000000044d4a7825 */ /* 0x042fe200078e02c4 */
[----:B------:R-:W-:Y:S01]  /*20c30*/  IADD3 R0, PT, PT, R198, 0x1a, RZ ;  /* 0x0000001ac6007810 */ /* 0x000fe20007ffe0ff */
[----:B------:R1:W-:Y:S01]  /*20c40*/  @P4 STG.E desc[UR28][R72.64], R245 ;  /* 0x000000f548004986 */ /* 0x0003e2000c10191c */
[----:B------:R-:W-:Y:S01]  /*20c50*/  ISETP.LT.AND P1, PT, R200, UR8, !P1 ;  /* 0x00000008c8007c0c */ /* 0x000fe2000cf21270 */
[----:B------:R-:W-:Y:S01]  /*20c60*/  VIADD R77, R77, UR32 ;  /* 0x000000204d4d7c36 */ /* 0x000fe20008000000 */
[----:B------:R-:W-:Y:S01]  /*20c70*/  ISETP.LT.AND P4, PT, R199, UR62, !P2 ;  /* 0x0000003ec7007c0c */ /* 0x000fe2000d781270 */
[----:B------:R1:W-:Y:S01]  /*20c80*/  @P0 STG.E desc[UR28][R74.64], R90 ;  /* 0x0000005a4a000986 */ /* 0x0003e2000c10191c */
[----:B------:R-:W-:Y:S01]  /*20c90*/  ISETP.GE.AND P0, PT, R0, UR44, PT ;  /* 0x0000002c00007c0c */ /* 0x000fe2000bf06270 */
[C---:B--2---:R-:W-:Y:S01]  /*20ca0*/  IMAD.WIDE R68, R77.reuse, 0x4, R2 ;  /* 0x000000044d447825 */ /* 0x044fe200078e0202 */
[----:B------:R-:W2:Y:S03]  /*20cb0*/  LDCU UR67, c[0x0][0x39c] ;  /* 0x00007380ff4377ac */ /* 0x000ea60008000800 */
        /* <DEDUP_REMOVED lines=26> */
[----:B------:R-:W-:Y:S01]  /*20e60*/  ISETP.LT.AND P3, PT, R200, UR53, !P3 ;  /* 0x00000035c8007c0c */ /* 0x000fe2000df61270 */
[----:B------:R2:W-:Y:S01]  /*20e70*/  @P4 STG.E desc[UR28][R68.64], R242 ;  /* 0x000000f244004986 */ /* 0x0005e2000c10191c */
[C---:B-1----:R-:W-:Y:S01]  /*20e80*/  IMAD.WIDE R72, R77.reuse, 0x4, R2 ;  /* 0x000000044d487825 */ /* 0x042fe200078e0202 */
[----:B------:R-:W1:Y:S02]  /*20e90*/  LDCU UR33, c[0x0][0x398] ;  /* 0x00007300ff2177ac */ /* 0x000e640008000800 */
[----:B------:R3:W-:Y:S01]  /*20ea0*/  @P2 STG.E desc[UR28][R70.64], R93 ;  /* 0x0000005d46002986 */ /* 0x0007e2000c10191c */
[C---:B----4-:R-:W-:Y:S01]  /*20eb0*/  IMAD.WIDE R74, R77.reuse, 0x4, R196 ;  /* 0x000000044d4a7825 */ /* 0x050fe200078e02c4 */
[----:B------:R-:W-:Y:S01]  /*20ec0*/  ISETP.GE.AND P2, PT, R0, UR61, PT ;  /* 0x0000003d00007c0c */ /* 0x000fe2000bf46270 */
[----:B------:R-:W4:Y:S01]  /*20ed0*/  LDCU UR55, c[0x0][0x398] ;  /* 0x00007300ff3777ac */ /* 0x000f220008000800 */
[----:B------:R-:W-:Y:S01]  /*20ee0*/  IADD3 R0, PT, PT, R198, 0x1e, RZ ;  /* 0x0000001ec6007810 */ /* 0x000fe20007ffe0ff */
[----:B------:R-:W-:Y:S01]  /*20ef0*/  VIADD R77, R77, UR32 ;  /* 0x000000204d4d7c36 */ /* 0x000fe20008000000 */
[----:B------:R-:W-:Y:S01]  /*20f00*/  ISETP.LT.AND P4, PT, R199, UR37, !P1 ;  /* 0x00000025c7007c0c */ /* 0x000fe2000cf81270 */
[----:B------:R1:W-:Y:S01]  /*20f10*/  @P6 STG.E desc[UR28][R72.64], R241 ;  /* 0x000000f148006986 */ /* 0x0003e2000c10191c */
[----:B------:R-:W-:Y:S01]  /*20f20*/  ISETP.LT.AND P1, PT, R200, UR34, !P1 ;  /* 0x00000022c8007c0c */ /* 0x000fe2000cf21270 */
[----:B--2---:R-:W-:Y:S01]  /*20f30*/  IMAD.WIDE R68, R77, 0x4, R2 ;  /* 0x000000044d447825 */ /* 0x004fe200078e0202 */
[----:B------:R-:W-:Y:S01]  /*20f40*/  ISETP.LT.AND P6, PT, R199, UR74, !P2 ;  /* 0x0000004ac7007c0c */ /* 0x000fe2000d7c1270 */
[----:B------:R2:W-:Y:S01]  /*20f50*/  @P0 STG.E desc[UR28][R74.64], R94 ;  /* 0x0000005e4a000986 */ /* 0x0005e2000c10191c */
[----:B------:R-:W-:Y:S01]  /*20f60*/  ISETP.GE.AND P0, PT, R0, UR18, PT ;  /* 0x0000001200007c0c */ /* 0x000fe2000bf06270 */
[C---:B---3--:R-:W-:Y:S01]  /*20f70*/  IMAD.WIDE R70, R77.reuse, 0x4, R196 ;  /* 0x000000044d467825 */ /* 0x048fe200078e02c4 */
[----:B------:R-:W-:Y:S01]  /*20f80*/  ISETP.LT.AND P2, PT, R200, UR51, !P2 ;  /* 0x00000033c8007c0c */ /* 0x000fe2000d741270 */
[----:B------:R3:W-:Y:S01]  /*20f90*/  @P5 STG.E desc[UR28][R68.64], R240 ;  /* 0x000000f044005986 */ /* 0x0007e2000c10191c */
[----:B------:R-:W4:Y:S01]  /*20fa0*/  LDCU UR76, c[0x0][0x39c] ;  /* 0x00007380ff4c77ac */ /* 0x000f220008000800 */
[----:B------:R-:W-:-:S02]  /*20fb0*/  VIADD R77, R77, UR32 ;  /* 0x000000204d4d7c36 */ /* 0x000fc40008000000 */
[----:B------:R-:W-:Y:S01]  /*20fc0*/  VIADD R0, R198, 0x1f ;  /* 0x0000001fc6007836 */ /* 0x000fe20000000000 */
[----:B------:R3:W-:Y:S01]  /*20fd0*/  @P3 STG.E desc[UR28][R70.64], R95 ;  /* 0x0000005f46003986 */ /* 0x0007e2000c10191c */
[----:B-1----:R-:W-:Y:S01]  /*20fe0*/  IMAD.WIDE R72, R77, 0x4, R2 ;  /* 0x000000044d487825 */ /* 0x002fe200078e0202 */
[----:B------:R-:W-:Y:S01]  /*20ff0*/  ISETP.LT.AND P5, PT, R199, UR20, !P0 ;  /* 0x00000014c7007c0c */ /* 0x000fe2000c7a1270 */
[----:B------:R-:W1:Y:S01]  /*21000*/  LDCU UR66, c[0x0][0x398] ;  /* 0x00007300ff4277ac */ /* 0x000e620008000800 */
[----:B------:R-:W-:Y:S01]  /*21010*/  ISETP.GE.AND P3, PT, R0, UR60, PT ;  /* 0x0000003c00007c0c */ /* 0x000fe2000bf66270 */
[C---:B--2---:R-:W-:Y:S01]  /*21020*/  IMAD.WIDE R74, R77.reuse, 0x4, R196 ;  /* 0x000000044d4a7825 */ /* 0x044fe200078e02c4 */
[----:B------:R-:W-:Y:S01]  /*21030*/  ISETP.LT.AND P0, PT, R200, UR75, !P0 ;  /* 0x0000004bc8007c0c */ /* 0x000fe2000c701270 */
[----:B------:R2:W-:Y:S01]  /*21040*/  @P4 STG.E desc[UR28][R72.64], R239 ;  /* 0x000000ef48004986 */ /* 0x0005e2000c10191c */
[----:B------:R-:W1:Y:S01]  /*21050*/  LDCU UR46, c[0x0][0x398] ;  /* 0x00007300ff2e77ac */ /* 0x000e620008000800 */
[----:B------:R-:W-:-:S02]  /*21060*/  VIADD R77, R77, UR32 ;  /* 0x000000204d4d7c36 */ /* 0x000fc40008000000 */
[----:B------:R-:W-:Y:S01]  /*21070*/  VIADD R0, R198, 0x20 ;  /* 0x00000020c6007836 */ /* 0x000fe20000000000 */
[----:B------:R1:W-:Y:S01]  /*21080*/  @P1 STG.E desc[UR28][R74.64], R96 ;  /* 0x000000604a001986 */ /* 0x0003e2000c10191c */
[C---:B---3--:R-:W-:Y:S01]  /*21090*/  IMAD.WIDE R68, R77.reuse, 0x4, R2 ;  /* 0x000000044d447825 */ /* 0x048fe200078e0202 */
[----:B------:R-:W3:Y:S02]  /*210a0*/  LDCU UR56, c[0x0][0x39c] ;  /* 0x00007380ff3877ac */ /* 0x000ee40008000800 */
[----:B------:R-:W-:Y:S01]  /*210b0*/  ISETP.GE.AND P1, PT, R0, UR24, PT ;  /* 0x0000001800007c0c */ /* 0x000fe2000bf26270 */
[----:B------:R-:W-:Y:S01]  /*210c0*/  IMAD.WIDE R70, R77, 0x4, R196 ;  /* 0x000000044d467825 */ /* 0x000fe200078e02c4 */
[----:B------:R-:W-:Y:S01]  /*210d0*/  ISETP.LT.AND P4, PT, R199, UR50, !P3 ;  /* 0x00000032c7007c0c */ /* 0x000fe2000df81270 */
[----:B------:R3:W-:Y:S01]  /*210e0*/  @P6 STG.E desc[UR28][R68.64], R238 ;  /* 0x000000ee44006986 */ /* 0x0007e2000c10191c */
[----:B------:R-:W4:Y:S01]  /*210f0*/  LDCU UR8, c[0x0][0x398] ;  /* 0x00007300ff0877ac */ /* 0x000f220008000800 */
[----:B------:R-:W-:-:S02]  /*21100*/  VIADD R77, R77, UR32 ;  /* 0x000000204d4d7c36 */ /* 0x000fc40008000000 */
[----:B------:R-:W-:Y:S01]  /*21110*/  VIADD R0, R198, 0x21 ;  /* 0x00000021c6007836 */ /* 0x000fe20000000000 */
[----:B------:R-:W-:Y:S01]  /*21120*/  ISETP.LT.AND P3, PT, R200, UR47, !P3 ;  /* 0x0000002fc8007c0c */ /* 0x000fe2000df61270 */
[----:B--2---:R-:W-:Y:S01]  /*21130*/  IMAD.WIDE R72, R77, 0x4, R2 ;  /* 0x000000044d487825 */ /* 0x004fe200078e0202 */
[----:B------:R2:W-:Y:S01]  /*21140*/  @P2 STG.E desc[UR28][R70.64], R97 ;  /* 0x0000006146002986 */ /* 0x0005e2000c10191c */
[----:B------:R-:W-:Y:S01]  /*21150*/  ISETP.LT.AND P6, PT, R199, UR48, !P1 ;  /* 0x00000030c7007c0c */ /* 0x000fe2000cfc1270 */
[----:B------:R-:W4:Y:S01]  /*21160*/  LDCU UR62, c[0x0][0x39c] ;  /* 0x00007380ff3e77ac */ /* 0x000f220008000800 */
[C---:B-1----:R-:W-:Y:S01]  /*21170*/  IMAD.WIDE R74, R77.reuse, 0x4, R196 ;  /* 0x000000044d4a7825 */ /* 0x042fe200078e02c4 */
[----:B------:R-:W-:Y:S02]  /*21180*/  ISETP.GE.AND P2, PT, R0, UR52, PT ;  /* 0x0000003400007c0c */ /* 0x000fe4000bf46270 */
[----:B------:R-:W-:Y:S01]  /*21190*/  IADD3 R0, PT, PT, R198, 0x22, RZ ;  /* 0x00000022c6007810 */ /* 0x000fe20007ffe0ff */
[----:B------:R-:W-:Y:S01]  /*211a0*/  VIADD R77, R77, UR32 ;  /* 0x000000204d4d7c36 */ /* 0x000fe20008000000 */
[----:B------:R-:W-:Y:S01]  /*211b0*/  ISETP.LT.AND P1, PT, R200, UR73, !P1 ;  /* 0x00000049c8007c0c */ /* 0x000fe2000cf21270 */
[----:B------:R1:W-:Y:S01]  /*211c0*/  @P5 STG.E desc[UR28][R72.64], R237 ;  /* 0x000000ed48005986 */ /* 0x0003e2000c10191c */
[----:B------:R-:W4:Y:S01]  /*211d0*/  LDCU UR64, c[0x0][0x398] ;  /* 0x00007300ff4077ac */ /* 0x000f220008000800 */
[----:B---3--:R-:W-:-:S02]  /*211e0*/  IMAD.WIDE R68, R77, 0x4, R2 ;  /* 0x000000044d447825 */ /* 0x008fc400078e0202 */
[----:B------:R3:W-:Y:S01]  /*211f0*/  @P0 STG.E desc[UR28][R74.64], R98 ;  /* 0x000000624a000986 */ /* 0x0007e2000c10191c */
[----:B------:R-:W-:Y:S01]  /*21200*/  ISETP.GE.AND P0, PT, R0, UR11, PT ;  /* 0x0000000b00007c0c */ /* 0x000fe2000bf06270 */
[----:B--2---:R-:W-:Y:S01]  /*21210*/  IMAD.WIDE R70, R77, 0x4, R196 ;  /* 0x000000044d467825 */ /* 0x004fe200078e02c4 */
[----:B------:R-:W-:Y:S01]  /*21220*/  ISETP.LT.AND P5, PT, R199, UR71, !P2 ;  /* 0x00000047c7007c0c */ /* 0x000fe2000d7a1270 */
[----:B------:R2:W-:Y:S01]  /*21230*/  @P4 STG.E desc[UR28][R68.64], R236 ;  /* 0x000000ec44004986 */ /* 0x0005e2000c10191c */
[----:B------:R-:W2:Y:S01]  /*21240*/  LDCU UR4, c[0x0][0x398] ;  /* 0x00007300ff0477ac */ /* 0x000ea20008000800 */
[----:B------:R-:W-:Y:S02]  /*21250*/  VIADD R77, R77, UR32 ;  /* 0x000000204d4d7c36 */ /* 0x000fe40008000000 */
[----:B------:R-:W-:Y:S01]  /*21260*/  VIADD R0, R198, 0x23 ;  /* 0x00000023c6007836 */ /* 0x000fe20000000000 */
[----:B------:R-:W-:Y:S01]  /*21270*/  ISETP.LT.AND P2, PT, R200, UR30, !P2 ;  /* 0x0000001ec8007c0c */ /* 0x000fe2000d741270 */
[C---:B-1----:R-:W-:Y:S01]  /*21280*/  IMAD.WIDE R72, R77.reuse, 0x4, R2 ;  /* 0x000000044d487825 */ /* 0x042fe200078e0202 */
[----:B------:R1:W-:Y:S01]  /*21290*/  @P3 STG.E desc[UR28][R70.64], R99 ;  /* 0x0000006346003986 */ /* 0x0003e2000c10191c */
[----:B------:R-:W4:Y:S01]  /*212a0*/  LDCU UR22, c[0x0][0x39c] ;  /* 0x00007380ff1677ac */ /* 0x000f220008000800 */
[----:B------:R-:W-:Y:S01]  /*212b0*/  ISETP.GE.AND P4, PT, R0, UR41, PT ;  /* 0x0000002900007c0c */ /* 0x000fe2000bf86270 */
[----:B---3--:R-:W-:Y:S01]  /*212c0*/  IMAD.WIDE R74, R77, 0x4, R196 ;  /* 0x000000044d4a7825 */ /* 0x008fe200078e02c4 */
[----:B------:R-:W-:Y:S01]  /*212d0*/  ISETP.LT.AND P3, PT, R199, UR59, !P0 ;  /* 0x0000003bc7007c0c */ /* 0x000fe2000c761270 */
[----:B------:R3:W-:Y:S01]  /*212e0*/  @P6 STG.E desc[UR28][R72.64], R235 ;  /* 0x000000eb48006986 */ /* 0x0007e2000c10191c */
[----:B------:R-:W3:Y:S01]  /*212f0*/  LDCU UR44, c[0x0][0x398] ;  /* 0x00007300ff2c77ac */ /* 0x000ee20008000800 */
[----:B------:R-:W-:-:S02]  /*21300*/  VIADD R77, R77, UR32 ;  /* 0x000000204d4d7c36 */ /* 0x000fc40008000000 */
[----:B------:R-:W-:Y:S01]  /*21310*/  VIADD R0, R198, 0x24 ;  /* 0x00000024c6007836 */ /* 0x000fe20000000000 */
[----:B------:R-:W-:Y:S01]  /*21320*/  ISETP.LT.AND P0, PT, R200, UR72, !P0 ;  /* 0x00000048c8007c0c */ /* 0x000fe2000c701270 */
[----:B------:R3:W-:Y:S01]  /*21330*/  @P1 STG.E desc[UR28][R74.64], R100 ;  /* 0x000000644a001986 */ /* 0x0007e2000c10191c */
[----:B--2---:R-:W-:Y:S01]  /*21340*/  IMAD.WIDE R68, R77, 0x4, R2 ;  /* 0x000000044d447825 */ /* 0x004fe200078e0202 */
[----:B------:R-:W-:Y:S01]  /*21350*/  ISETP.LT.AND P6, PT, R199, UR57, !P4 ;  /* 0x00000039c7007c0c */ /* 0x000fe2000e7c1270 */
[----:B------:R-:W2:Y:S01]  /*21360*/  LDCU UR36, c[0x0][0x398] ;  /* 0x00007300ff2477ac */ /* 0x000ea20008000800 */
[----:B------:R-:W-:Y:S01]  /*21370*/  ISETP.GE.AND P1, PT, R0, UR77, PT ;  /* 0x0000004d00007c0c */ /* 0x000fe2000bf26270 */
[C---:B-1----:R-:W-:Y:S01]  /*21380*/  IMAD.WIDE R70, R77.reuse, 0x4, R196 ;  /* 0x000000044d467825 */ /* 0x042fe200078e02c4 */
[----:B------:R-:W-:Y:S01]  /*21390*/  ISETP.LT.AND P4, PT, R200, UR15, !P4 ;  /* 0x0000000fc8007c0c */ /* 0x000fe2000e781270 */
[----:B------:R1:W-:Y:S01]  /*213a0*/  @P5 STG.E desc[UR28][R68.64], R234 ;  /* 0x000000ea44005986 */ /* 0x0003e2000c10191c */
[----:B------:R-:W2:Y:S01]  /*213b0*/  LDCU UR63, c[0x0][0x398] ;  /* 0x00007300ff3f77ac */ /* 0x000ea20008000800 */
[----:B------:R-:W-:-:S02]  /*213c0*/  VIADD R77, R77, UR32 ;  /* 0x000000204d4d7c36 */ /* 0x000fc40008000000 */
[----:B------:R-:W-:Y:S01]  /*213d0*/  VIADD R0, R198, 0x25 ;  /* 0x00000025c6007836 */ /* 0x000fe20000000000 */
[----:B------:R1:W-:Y:S01]  /*213e0*/  @P2 STG.E desc[UR28][R70.64], R101 ;  /* 0x0000006546002986 */ /* 0x0003e2000c10191c */
[----:B---3--:R-:W-:Y:S01]  /*213f0*/  IMAD.WIDE R72, R77, 0x4, R2 ;  /* 0x000000044d487825 */ /* 0x008fe200078e0202 */
[----:B------:R-:W-:Y:S01]  /*21400*/  ISETP.LT.AND P5, PT, R199, UR16, !P1 ;  /* 0x00000010c7007c0c */ /* 0x000fe2000cfa1270 */
[----:B------:R-:W3:Y:S01]  /*21410*/  LDCU UR14, c[0x0][0x39c] ;  /* 0x00007380ff0e77ac */ /* 0x000ee20008000800 */
[----:B------:R-:W-:Y:S01]  /*21420*/  ISETP.GE.AND P2, PT, R0, UR70, PT ;  /* 0x0000004600007c0c */ /* 0x000fe2000bf46270 */
[C---:B------:R-:W-:Y:S01]  /*21430*/  IMAD.WIDE R74, R77.reuse, 0x4, R196 ;  /* 0x000000044d4a7825 */ /* 0x040fe200078e02c4 */
[----:B------:R-:W-:Y:S01]  /*21440*/  IADD3 R0, PT, PT, R198, 0x26, RZ ;  /* 0x00000026c6007810 */ /* 0x000fe20007ffe0ff */
[----:B------:R2:W-:Y:S01]  /*21450*/  @P3 STG.E desc[UR28][R72.64], R233 ;  /* 0x000000e948003986 */ /* 0x0005e2000c10191c */
[----:B------:R-:W-:Y:S01]  /*21460*/  ISETP.LT.AND P1, PT, R200, UR43, !P1 ;  /* 0x0000002bc8007c0c */ /* 0x000fe2000cf21270 */
[----:B------:R-:W-:Y:S01]  /*21470*/  VIADD R77, R77, UR32 ;  /* 0x000000204d4d7c36 */ /* 0x000fe20008000000 */
[----:B------:R-:W-:Y:S01]  /*21480*/  ISETP.LT.AND P3, PT, R199, UR58, !P2 ;  /* 0x0000003ac7007c0c */ /* 0x000fe2000d761270 */
[----:B------:R2:W-:Y:S01]  /*21490*/  @P0 STG.E desc[UR28][R74.64], R102 ;  /* 0x000000664a000986 */ /* 0x0005e2000c10191c */
[----:B------:R-:W-:Y:S01]  /*214a0*/  ISETP.GE.AND P0, PT, R0, UR49, PT ;  /* 0x0000003100007c0c */ /* 0x000fe2000bf06270 */
[C---:B-1----:R-:W-:Y:S01]  /*214b0*/  IMAD.WIDE R68, R77.reuse, 0x4, R2 ;  /* 0x000000044d447825 */ /* 0x042fe200078e0202 */
[----:B------:R-:W1:Y:S03]  /*214c0*/  LDCU UR37, c[0x0][0x39c] ;  /* 0x00007380ff2577ac */ /* 0x000e660008000800 */
[C---:B------:R-:W-:Y:S01]  /*214d0*/  IMAD.WIDE R70, R77.reuse, 0x4, R196 ;  /* 0x000000044d467825 */ /* 0x040fe200078e02c4 */
[----:B------:R1:W-:Y:S01]  /*214e0*/  @P6 STG.E desc[UR28][R68.64], R232 ;  /* 0x000000e844006986 */ /* 0x0003e2000c10191c */
[----:B------:R-:W-:Y:S01]  /*214f0*/  ISETP.LT.AND P2, PT, R200, UR68, !P2 ;  /* 0x00000044c8007c0c */ /* 0x000fe2000d741270 */
[----:B------:R-:W3:Y:S01]  /*21500*/  LDCU UR53, c[0x0][0x398] ;  /* 0x00007300ff3577ac */ /* 0x000ee20008000800 */
        /* <DEDUP_REMOVED lines=16> */
[----:B------:R-:W1:Y:S02]  /*21610*/  LDCU UR74, c[0x0][0x39c] ;  /* 0x00007380ff4a77ac */ /* 0x000e640008000800 */
[C---:B------:R-:W-:Y:S01]  /*21620*/  IMAD.WIDE R70, R77.reuse, 0x4, R196 ;  /* 0x000000044d467825 */ /* 0x040fe200078e02c4 */
[----:B------:R-:W-:Y:S01]  /*21630*/  ISETP.GE.AND P1, PT, R0, UR38, PT ;  /* 0x0000002600007c0c */ /* 0x000fe2000bf26270 */
[----:B------:R1:W-:Y:S01]  /*21640*/  @P3 STG.E desc[UR28][R68.64], R230 ;  /* 0x000000e644003986 */ /* 0x0003e2000c10191c */
[----:B------:R-:W-:Y:S01]  /*21650*/  ISETP.LT.AND P4, PT, R200, UR45, !P4 ;  /* 0x0000002dc8007c0c */ /* 0x000fe2000e781270 */
[----:B------:R-:W-:Y:S01]  /*21660*/  VIADD R77, R77, UR32 ;  /* 0x000000204d4d7c36 */ /* 0x000fe20008000000 */
[----:B------:R-:W3:Y:S01]  /*21670*/  LDCU UR20, c[0x0][0x39c] ;  /* 0x00007380ff1477ac */ /* 0x000ee20008000800 */
[----:B------:R-:W-:-:S02]  /*21680*/  VIADD R0, R198, 0x29 ;  /* 0x00000029c6007836 */ /* 0x000fc40000000000 */
[C---:B--2---:R-:W-:Y:S01]  /*21690*/  IMAD.WIDE R72, R77.reuse, 0x4, R2 ;  /* 0x000000044d487825 */ /* 0x044fe200078e0202 */
[----:B------:R2:W-:Y:S01]  /*216a0*/  @P2 STG.E desc[UR28][R70.64], R105 ;  /* 0x0000006946002986 */ /* 0x0005e2000c10191c */
[----:B------:R-:W3:Y:S02]  /*216b0*/  LDCU UR61, c[0x0][0x398] ;  /* 0x00007300ff3d77ac */ /* 0x000ee40008000800 */
[C---:B------:R-:W-:Y:S01]  /*216c0*/  IMAD.WIDE R74, R77.reuse, 0x4, R196 ;  /* 0x000000044d4a7825 */ /* 0x040fe200078e02c4 */
[----:B------:R-:W-:Y:S01]  /*216d0*/  ISETP.GE.AND P3, PT, R0, UR67, PT ;  /* 0x0000004300007c0c */ /* 0x000fe2000bf66270 */
[----:B------:R3:W-:Y:S01]  /*216e0*/  @P6 STG.E desc[UR28][R72.64], R229 ;  /* 0x000000e548006986 */ /* 0x0007e2000c10191c */
[----:B------:R-:W3:Y:S01]  /*216f0*/  LDCU UR51, c[0x0][0x398] ;  /* 0x00007300ff3377ac */ /* 0x000ee20008000800 */
[----:B------:R-:W-:Y:S01]  /*21700*/  VIADD R77, R77, UR32 ;  /* 0x000000204d4d7c36 */ /* 0x000fe20008000000 */
[----:B------:R-:W-:Y:S01]  /*21710*/  IADD3 R0, PT, PT, R198, 0x2a, RZ ;  /* 0x0000002ac6007810 */ /* 0x000fe20007ffe0ff */
[----:B------:R-:W-:Y:S01]  /*21720*/  @P0 STG.E desc[UR28][R74.64], R106 ;  /* 0x0000006a4a000986 */ /* 0x000fe2000c10191c */
[----:B------:R-:W-:Y:S01]  /*21730*/  ISETP.LT.AND P2, PT, R199, UR35, !P1 ;  /* 0x00000023c7007c0c */ /* 0x000fe2000cf41270 */
[----:B-1----:R-:W-:Y:S01]  /*21740*/  IMAD.WIDE R68, R77, 0x4, R2 ;  /* 0x000000044d447825 */ /* 0x002fe200078e0202 */
[----:B------:R-:W-:Y:S01]  /*21750*/  ISETP.LT.AND P1, PT, R200, UR54, !P1 ;  /* 0x00000036c8007c0c */ /* 0x000fe2000cf21270 */
[----:B------:R-:W1:Y:S01]  /*21760*/  LDCU UR18, c[0x0][0x398] ;  /* 0x00007300ff1277ac */ /* 0x000e620008000800 */
[----:B------:R-:W-:Y:S01]  /*21770*/  ISETP.LT.AND P0, PT, R199, UR26, !P3 ;  /* 0x0000001ac7007c0c */ /* 0x000fe2000df01270 */
[C---:B--2---:R-:W-:Y:S01]  /*21780*/  IMAD.WIDE R70, R77.reuse, 0x4, R196 ;  /* 0x000000044d467825 */ /* 0x044fe200078e02c4 */
[----:B------:R-:W-:Y:S01]  /*21790*/  ISETP.GE.AND P6, PT, R0, UR40, PT ;  /* 0x0000002800007c0c */ /* 0x000fe2000bfc6270 */
[----:B------:R2:W-:Y:S01]  /*217a0*/  @P5 STG.E desc[UR28][R68.64], R228 ;  /* 0x000000e444005986 */ /* 0x0005e2000c10191c */
[----:B------:R-:W-:Y:S01]  /*217b0*/  ISETP.LT.AND P3, PT, R200, UR65, !P3 ;  /* 0x00000041c8007c0c */ /* 0x000fe2000df61270 */
[----:B------:R-:W-:Y:S01]  /*217c0*/  VIADD R77, R77, UR32 ;  /* 0x000000204d4d7c36 */ /* 0x000fe20008000000 */
[----:B------:R-:W1:Y:S01]  /*217d0*/  LDCU UR75, c[0x0][0x398] ;  /* 0x00007300ff4b77ac */ /* 0x000e620008000800 */
[----:B------:R2:W-:Y:S01]  /*217e0*/  @P4 STG.E desc[UR28][R70.64], R107 ;  /* 0x0000006b46004986 */ /* 0x0005e2000c10191c */
[----:B------:R-:W-:Y:S01]  /*217f0*/  VIADD R0, R198, 0x2b ;  /* 0x0000002bc6007836 */ /* 0x000fe20000000000 */
[----:B------:R-:W-:Y:S01]  /*21800*/  ISETP.LT.AND P4, PT, R199, UR33, !P6 ;  /* 0x00000021c7007c0c */ /* 0x000fe2000f781270 */
[C---:B------:R-:W-:Y:S01]  /*21810*/  VIADD R79, R77.reuse, UR32 ;  /* 0x000000204d4f7c36 */ /* 0x040fe20008000000 */
[----:B----4-:R-:W-:Y:S01]  /*21820*/  ISETP.LT.AND P6, PT, R200, UR55, !P6 ;  /* 0x00000037c8007c0c */ /* 0x010fe2000f7c1270 */
[C---:B---3--:R-:W-:Y:S01]  /*21830*/  IMAD.WIDE R72, R77.reuse, 0x4, R2 ;  /* 0x000000044d487825 */ /* 0x048fe200078e0202 */
[----:B------:R-:W-:Y:S01]  /*21840*/  ISETP.GE.AND P5, PT, R0, UR76, PT ;  /* 0x0000004c00007c0c */ /* 0x000fe2000bfa6270 */
[----:B------:R-:W3:Y:S02]  /*21850*/  LDCU UR60, c[0x0][0x398] ;  /* 0x00007300ff3c77ac */ /* 0x000ee40008000800 */
[----:B--2---:R-:W-:Y:S01]  /*21860*/  IMAD.WIDE R68, R77, 0x4, R196 ;  /* 0x000000044d447825 */ /* 0x004fe200078e02c4 */
[----:B------:R-:W-:Y:S01]  /*21870*/  @P2 STG.E desc[UR28][R72.64], R227 ;  /* 0x000000e348002986 */ /* 0x000fe2000c10191c */
[----:B------:R-:W2:Y:S02]  /*21880*/  LDCU UR50, c[0x0][0x39c] ;  /* 0x00007380ff3277ac */ /* 0x000ea40008000800 */
[C---:B------:R-:W-:Y:S01]  /*21890*/  IMAD.WIDE R70, R79.reuse, 0x4, R2 ;  /* 0x000000044f467825 */ /* 0x040fe200078e0202 */
[----:B------:R-:W4:Y:S03]  /*218a0*/  LDCU UR47, c[0x0][0x398] ;  /* 0x00007300ff2f77ac */ /* 0x000f260008000800 */
[C---:B------:R-:W-:Y:S01]  /*218b0*/  IMAD.WIDE R74, R79.reuse, 0x4, R196 ;  /* 0x000000044f4a7825 */ /* 0x040fe200078e02c4 */
[----:B------:R1:W-:Y:S01]  /*218c0*/  @P1 STG.E desc[UR28][R68.64], R108 ;  /* 0x0000006c44001986 */ /* 0x0003e2000c10191c */
[----:B------:R-:W2:Y:S02]  /*218d0*/  LDCU UR24, c[0x0][0x398] ;  /* 0x00007300ff1877ac */ /* 0x000ea40008000800 */
[----:B------:R-:W-:-:S02]  /*218e0*/  VIADD R79, R79, UR32 ;  /* 0x000000204f4f7c36 */ /* 0x000fc40008000000 */
[----:B------:R-:W-:Y:S01]  /*218f0*/  VIADD R0, R198, 0x2c ;  /* 0x0000002cc6007836 */ /* 0x000fe20000000000 */
[----:B------:R3:W-:Y:S01]  /*21900*/  @P0 STG.E desc[UR28][R70.64], R226 ;  /* 0x000000e246000986 */ /* 0x0007e2000c10191c */
[----:B------:R-:W-:Y:S01]  /*21910*/  ISETP.LT.AND P1, PT, R199, UR66, !P5 ;  /* 0x00000042c7007c0c */ /* 0x000fe2000ef21270 */
[----:B------:R-:W2:Y:S01]  /*21920*/  LDCU UR48, c[0x0][0x39c] ;  /* 0x00007380ff3077ac */ /* 0x000ea20008000800 */
[----:B------:R-:W-:Y:S01]  /*21930*/  ISETP.LT.AND P5, PT, R200, UR46, !P5 ;  /* 0x0000002ec8007c0c */ /* 0x000fe2000efa1270 */
[C---:B-1----:R-:W-:Y:S01]  /*21940*/  IMAD.WIDE R68, R79.reuse, 0x4, R2 ;  /* 0x000000044f447825 */ /* 0x042fe200078e0202 */
[----:B------:R-:W-:Y:S01]  /*21950*/  ISETP.GE.AND P2, PT, R0, UR56, PT ;  /* 0x0000003800007c0c */ /* 0x000fe2000bf46270 */
[----:B------:R-:W-:Y:S01]  /*21960*/  @P3 STG.E desc[UR28][R74.64], R109 ;  /* 0x0000006d4a003986 */ /* 0x000fe2000c10191c */
[----:B------:R-:W1:Y:S01]  /*21970*/  LDCU UR73, c[0x0][0x398] ;  /* 0x00007300ff4977ac */ /* 0x000e620008000800 */
[C---:B---3--:R-:W-:Y:S02]  /*21980*/  IMAD.WIDE R70, R79.reuse, 0x4, R196 ;  /* 0x000000044f467825 */ /* 0x048fe400078e02c4 */
[----:B------:R3:W-:Y:S01]  /*21990*/  @P4 STG.E desc[UR28][R68.64], R225 ;  /* 0x000000e144004986 */ /* 0x0007e2000c10191c */
[----:B------:R-:W-:Y:S01]  /*219a0*/  ISETP.GE.AND P0, PT, R76, UR62, PT ;  /* 0x0000003e4c007c0c */ /* 0x000fe2000bf06270 */
[----:B------:R-:W1:Y:S01]  /*219b0*/  LDCU UR71, c[0x0][0x39c] ;  /* 0x00007380ff4777ac */ /* 0x000e620008000800 */
[----:B------:R-:W-:Y:S01]  /*219c0*/  VIADD R79, R79, UR32 ;  /* 0x000000204f4f7c36 */ /* 0x000fe20008000000 */
[----:B------:R1:W-:Y:S01]  /*219d0*/  @P6 STG.E desc[UR28][R70.64], R110 ;  /* 0x0000006e46006986 */ /* 0x0003e2000c10191c */
[----:B------:R-:W-:Y:S01]  /*219e0*/  ISETP.LT.AND P6, PT, R199, UR8, !P2 ;  /* 0x00000008c7007c0c */ /* 0x000fe2000d7c1270 */
[----:B------:R-:W-:Y:S01]  /*219f0*/  VIADD R0, R198, 0x2e ;  /* 0x0000002ec6007836 */ /* 0x000fe20000000000 */
[----:B------:R-:W2:Y:S01]  /*21a00*/  LDCU UR52, c[0x0][0x398] ;  /* 0x00007300ff3477ac */ /* 0x000ea20008000800 */
[C---:B------:R-:W-:Y:S01]  /*21a10*/  IMAD.WIDE R72, R79.reuse, 0x4, R2 ;  /* 0x000000044f487825 */ /* 0x040fe200078e0202 */
[----:B------:R-:W2:Y:S03]  /*21a20*/  LDCU UR30, c[0x0][0x398] ;  /* 0x00007300ff1e77ac */ /* 0x000ea60008000800 */
[C---:B---3--:R-:W-:Y:S01]  /*21a30*/  IMAD.WIDE R68, R79.reuse, 0x4, R196 ;  /* 0x000000044f447825 */ /* 0x048fe200078e02c4 */
[----:B------:R-:W-:Y:S01]  /*21a40*/  @P1 STG.E desc[UR28][R72.64], R224 ;  /* 0x000000e048001986 */ /* 0x000fe2000c10191c */
[----:B------:R-:W3:Y:S02]  /*21a50*/  LDCU UR11, c[0x0][0x398] ;  /* 0x00007300ff0b77ac */ /* 0x000ee40008000800 */
[----:B------:R-:W-:Y:S01]  /*21a60*/  VIADD R77, R79, UR32 ;  /* 0x000000204f4d7c36 */ /* 0x000fe20008000000 */
[----:B------:R-:W-:Y:S01]  /*21a70*/  ISETP.LT.AND P2, PT, R200, UR64, !P2 ;  /* 0x00000040c8007c0c */ /* 0x000fe2000d741270 */
[----:B------:R2:W-:Y:S01]  /*21a80*/  @P5 STG.E desc[UR28][R68.64], R111 ;  /* 0x0000006f44005986 */ /* 0x0005e2000c10191c */
[----:B------:R-:W-:Y:S01]  /*21a90*/  ISETP.LT.AND P5, PT, R199, UR4, !P0 ;  /* 0x00000004c7007c0c */ /* 0x000fe2000c7a1270 */
[C---:B-1----:R-:W-:Y:S01]  /*21aa0*/  IMAD.WIDE R70, R77.reuse, 0x4, R2 ;  /* 0x000000044d467825 */ /* 0x042fe200078e0202 */
[----:B------:R-:W-:Y:S01]  /*21ab0*/  ISETP.GE.AND P3, PT, R0, UR22, PT ;  /* 0x0000001600007c0c */ /* 0x000fe2000bf66270 */
[----:B------:R-:W1:Y:S01]  /*21ac0*/  LDCU UR59, c[0x0][0x39c] ;  /* 0x00007380ff3b77ac */ /* 0x000e620008000800 */
[----:B------:R-:W-:Y:S01]  /*21ad0*/  ISETP.LT.AND P0, PT, R200, UR44, !P0 ;  /* 0x0000002cc8007c0c */ /* 0x000fe2000c701270 */
[----:B------:R-:W-:Y:S01]  /*21ae0*/  IMAD.WIDE R74, R77, 0x4, R196 ;  /* 0x000000044d4a7825 */ /* 0x000fe200078e02c4 */
[----:B------:R1:W-:Y:S01]  /*21af0*/  @P6 STG.E desc[UR28][R70.64], R223 ;  /* 0x000000df46006986 */ /* 0x0003e2000c10191c */
[----:B------:R-:W-:Y:S01]  /*21b00*/  ISETP.LT.AND P6, PT, R199, UR36, !P3 ;  /* 0x00000024c7007c0c */ /* 0x000fe2000dfc1270 */
[----:B------:R-:W3:Y:S01]  /*21b10*/  LDCU UR72, c[0x0][0x398] ;  /* 0x00007300ff4877ac */ /* 0x000ee20008000800 */
[----:B------:R-:W-:Y:S01]  /*21b20*/  VIADD R77, R77, UR32 ;  /* 0x000000204d4d7c36 */ /* 0x000fe20008000000 */
[----:B------:R-:W-:-:S02]  /*21b30*/  IADD3 R0, PT, PT, R198, 0x2f, RZ ;  /* 0x0000002fc6007810 */ /* 0x000fc40007ffe0ff */
[----:B------:R-:W-:Y:S01]  /*21b40*/  ISETP.LT.AND P3, PT, R200, UR63, !P3 ;  /* 0x0000003fc8007c0c */ /* 0x000fe2000df61270 */
[C---:B--2---:R-:W-:Y:S01]  /*21b50*/  IMAD.WIDE R68, R77.reuse, 0x4, R2 ;  /* 0x000000044d447825 */ /* 0x044fe200078e0202 */
[----:B------:R-:W-:Y:S01]  /*21b60*/  ISETP.GE.AND P4, PT, R0, UR14, PT ;  /* 0x0000000e00007c0c */ /* 0x000fe2000bf86270 */
[----:B------:R-:W-:Y:S01]  /*21b70*/  @P2 STG.E desc[UR28][R74.64], R112 ;  /* 0x000000704a002986 */ /* 0x000fe2000c10191c */
[----:B------:R-:W2:Y:S01]  /*21b80*/  LDCU UR41, c[0x0][0x398] ;  /* 0x00007300ff2977ac */ /* 0x000ea20008000800 */
[C---:B------:R-:W-:Y:S02]  /*21b90*/  VIADD R79, R77.reuse, UR32 ;  /* 0x000000204d4f7c36 */ /* 0x040fe40008000000 */
[----:B------:R-:W-:Y:S01]  /*21ba0*/  VIADD R0, R198, 0x30 ;  /* 0x00000030c6007836 */ /* 0x000fe20000000000 */
[----:B------:R-:W2:Y:S01]  /*21bb0*/  LDCU UR57, c[0x0][0x39c] ;  /* 0x00007380ff3977ac */ /* 0x000ea20008000800 */
[----:B-1----:R-:W-:Y:S01]  /*21bc0*/  IMAD.WIDE R70, R77, 0x4, R196 ;  /* 0x000000044d467825 */ /* 0x002fe200078e02c4 */
[----:B------:R1:W-:Y:S01]  /*21bd0*/  @P5 STG.E desc[UR28][R68.64], R222 ;  /* 0x000000de44005986 */ /* 0x0003e2000c10191c */
[----:B------:R-:W2:Y:S02]  /*21be0*/  LDCU UR15, c[0x0][0x398] ;  /* 0x00007300ff0f77ac */ /* 0x000ea40008000800 */
[----:B------:R-:W-:Y:S01]  /*21bf0*/  IMAD.WIDE R72, R79, 0x4, R2 ;  /* 0x000000044f487825 */ /* 0x000fe200078e0202 */
[----:B------:R-:W-:Y:S01]  /*21c00*/  ISETP.GE.AND P1, PT, R0, UR37, PT ;  /* 0x0000002500007c0c */ /* 0x000fe2000bf26270 */
[----:B------:R2:W-:Y:S01]  /*21c10*/  @P0 STG.E desc[UR28][R70.64], R113 ;  /* 0x0000007146000986 */ /* 0x0005e2000c10191c */
[----:B------:R-:W-:Y:S01]  /*21c20*/  ISETP.LT.AND P0, PT, R199, UR53, !P4 ;  /* 0x00000035c7007c0c */ /* 0x000fe2000e701270 */
[----:B------:R-:W-:Y:S01]  /*21c30*/  VIADD R0, R198, 0x31 ;  /* 0x00000031c6007836 */ /* 0x000fe20000000000 */
[----:B------:R-:W-:Y:S01]  /*21c40*/  ISETP.LT.AND P4, PT, R200, UR42, !P4 ;  /* 0x0000002ac8007c0c */ /* 0x000fe2000e781270 */
[----:B------:R-:W3:Y:S01]  /*21c50*/  LDCU UR77, c[0x0][0x398] ;  /* 0x00007300ff4d77ac */ /* 0x000ee20008000800 */
[C---:B-1----:R-:W-:Y:S01]  /*21c60*/  IMAD.WIDE R68, R79.reuse, 0x4, R196 ;  /* 0x000000044f447825 */ /* 0x042fe200078e02c4 */
[----:B------:R1:W-:Y:S01]  /*21c70*/  @P6 STG.E desc[UR28][R72.64], R221 ;  /* 0x000000dd48006986 */ /* 0x0003e2000c10191c */
[----:B------:R-:W-:Y:S01]  /*21c80*/  ISETP.GE.AND P2, PT, R0, UR74, PT ;  /* 0x0000004a00007c0c */ /* 0x000fe2000bf46270 */
[----:B------:R-:W3:Y:S01]  /*21c90*/  LDCU UR16, c[0x0][0x39c] ;  /* 0x00007380ff1077ac */ /* 0x000ee20008000800 */
[----:B------:R-:W-:Y:S01]  /*21ca0*/  VIADD R79, R79, UR32 ;  /* 0x000000204f4f7c36 */ /* 0x000fe20008000000 */
[----:B------:R4:W-:Y:S01]  /*21cb0*/  @P3 STG.E desc[UR28][R68.64], R114 ;  /* 0x0000007244003986 */ /* 0x0009e2000c10191c */
[----:B------:R-:W-:Y:S01]  /*21cc0*/  ISETP.LT.AND P3, PT, R199, UR34, !P1 ;  /* 0x00000022c7007c0c */ /* 0x000fe2000cf61270 */
[----:B------:R-:W-:Y:S01]  /*21cd0*/  VIADD R0, R198, 0x32 ;  /* 0x00000032c6007836 */ /* 0x000fe20000000000 */
[----:B------:R-:W3:Y:S01]  /*21ce0*/  LDCU UR43, c[0x0][0x398] ;  /* 0x00007300ff2b77ac */ /* 0x000ee20008000800 */
[----:B------:R-:W-:-:S02]  /*21cf0*/  VIADD R77, R79, UR32 ;  /* 0x000000204f4d7c36 */ /* 0x000fc40008000000 */
[C---:B--2---:R-:W-:Y:S01]  /*21d00*/  IMAD.WIDE R70, R79.reuse, 0x4, R2 ;  /* 0x000000044f467825 */ /* 0x044fe200078e0202 */
[----:B------:R-:W2:Y:S03]  /*21d10*/  LDCU UR58, c[0x0][0x39c] ;  /* 0x00007380ff3a77ac */ /* 0x000ea60008000800 */
[----:B-1----:R-:W-:Y:S01]  /*21d20*/  IMAD.WIDE R72, R79, 0x4, R196 ;  /* 0x000000044f487825 */ /* 0x002fe200078e02c4 */
[----:B------:R-:W-:Y:S01]  /*21d30*/  ISETP.GE.AND P5, PT, R0, UR20, PT ;  /* 0x0000001400007c0c */ /* 0x000fe2000bfa6270 */
[----:B------:R1:W-:Y:S01]  /*21d40*/  @P0 STG.E desc[UR28][R70.64], R220 ;  /* 0x000000dc46000986 */ /* 0x0003e2000c10191c */
[----:B------:R-:W2:Y:S01]  /*21d50*/  LDCU UR70, c[0x0][0x398] ;  /* 0x00007300ff4677ac */ /* 0x000ea20008000800 */
[----:B----4-:R-:W-:Y:S01]  /*21d60*/  IMAD.WIDE R68, R77, 0x4, R2 ;  /* 0x000000044d447825 */ /* 0x010fe200078e0202 */
[C---:B------:R-:W-:Y:S01]  /*21d70*/  ISETP.LT.AND P1, PT, R200.reuse, UR61, !P1 ;  /* 0x0000003dc8007c0c */ /* 0x040fe2000cf21270 */
[----:B------:R-:W-:Y:S01]  /*21d80*/  @P4 STG.E desc[UR28][R72.64], R115 ;  /* 0x0000007348004986 */ /* 0x000fe2000c10191c */
[----:B------:R-:W-:Y:S01]  /*21d90*/  ISETP.LT.AND P4, PT, R199, UR51, !P2 ;  /* 0x00000033c7007c0c */ /* 0x000fe2000d781270 */
[----:B------:R-:W-:Y:S01]  /*21da0*/  IMAD.WIDE R74, R77, 0x4, R196 ;  /* 0x000000044d4a7825 */ /* 0x000fe200078e02c4 */
[----:B------:R-:W-:Y:S01]  /*21db0*/  ISETP.LT.AND P2, PT, R200, UR18, !P2 ;  /* 0x00000012c8007c0c */ /* 0x000fe2000d741270 */
[----:B------:R4:W-:Y:S01]  /*21dc0*/  @P3 STG.E desc[UR28][R68.64], R219 ;  /* 0x000000db44003986 */ /* 0x0009e2000c10191c */
[----:B------:R-:W-:Y:S01]  /*21dd0*/  ISETP.LT.AND P3, PT, R199, UR75, !P5 ;  /* 0x0000004bc7007c0c */ /* 0x000fe2000ef61270 */
[----:B------:R-:W-:Y:S01]  /*21de0*/  VIADD R77, R77, UR32 ;  /* 0x000000204d4d7c36 */ /* 0x000fe20008000000 */
[----:B------:R-:W-:Y:S01]  /*21df0*/  IADD3 R0, PT, PT, R198, 0x33, RZ ;  /* 0x00000033c6007810 */ /* 0x000fe20007ffe0ff */
[----:B------:R-:W2:Y:S02]  /*21e00*/  LDCU UR68, c[0x0][0x398] ;  /* 0x00007300ff4477ac */ /* 0x000ea40008000800 */
[----:B------:R-:W-:-:S02]  /*21e10*/  VIADD R79, R77, UR32 ;  /* 0x000000204d4f7c36 */ /* 0x000fc40008000000 */
[C---:B-1----:R-:W-:Y:S01]  /*21e20*/  IMAD.WIDE R70, R77.reuse, 0x4, R2 ;  /* 0x000000044d467825 */ /* 0x042fe200078e0202 */
[----:B------:R-:W-:Y:S01]  /*21e30*/  ISETP.LT.AND P5, PT, R200, UR60, !P5 ;  /* 0x0000003cc8007c0c */ /* 0x000fe2000efa1270 */
[----:B------:R-:W-:Y:S01]  /*21e40*/  @P1 STG.E desc[UR28][R74.64], R116 ;  /* 0x000000744a001986 */ /* 0x000fe2000c10191c */
[----:B------:R-:W1:Y:S01]  /*21e50*/  LDCU UR49, c[0x0][0x398] ;  /* 0x00007300ff3177ac */ /* 0x000e620008000800 */
[----:B----4-:R-:W-:Y:S01]  /*21e60*/  IMAD.WIDE R68, R77, 0x4, R196 ;  /* 0x000000044d447825 */ /* 0x010fe200078e02c4 */
[----:B------:R-:W-:Y:S01]  /*21e70*/  ISETP.GE.AND P6, PT, R0, UR50, PT ;  /* 0x0000003200007c0c */ /* 0x000fe2000bfc6270 */
[----:B------:R-:W4:Y:S02]  /*21e80*/  LDCU UR39, c[0x0][0x39c] ;  /* 0x00007380ff2777ac */ /* 0x000f240008000800 */
[----:B------:R-:W-:Y:S01]  /*21e90*/  IMAD.WIDE R72, R79, 0x4, R2 ;  /* 0x000000044f487825 */ /* 0x000fe200078e0202 */
[----:B------:R1:W-:Y:S01]  /*21ea0*/  @P4 STG.E desc[UR28][R70.64], R218 ;  /* 0x000000da46004986 */ /* 0x0003e2000c10191c */
[----:B------:R-:W2:Y:S02]  /*21eb0*/  LDCU UR12, c[0x0][0x398] ;  /* 0x00007300ff0c77ac */ /* 0x000ea40008000800 */
[----:B------:R-:W-:Y:S01]  /*21ec0*/  VIADD R0, R198, 0x34 ;  /* 0x00000034c6007836 */ /* 0x000fe20000000000 */
[----:B------:R2:W-:Y:S01]  /*21ed0*/  @P2 STG.E desc[UR28][R68.64], R117 ;  /* 0x0000007544002986 */ /* 0x0005e2000c10191c */
[----:B------:R-:W3:Y:S03]  /*21ee0*/  LDCU UR69, c[0x0][0x398] ;  /* 0x00007300ff4577ac */ /* 0x000ee60008000800 */
[----:B------:R2:W-:Y:S01]  /*21ef0*/  @P3 STG.E desc[UR28][R72.64], R217 ;  /* 0x000000d948003986 */ /* 0x0005e2000c10191c */
[----:B------:R-:W-:Y:S01]  /*21f00*/  ISETP.LT.AND P3, PT, R199, UR47, !P6 ;  /* 0x0000002fc7007c0c */ /* 0x000fe2000f761270 */
[----:B------:R-:W3:Y:S01]  /*21f10*/  LDCU UR6, c[0x0][0x39c] ;  /* 0x00007380ff0677ac */ /* 0x000ee20008000800 */
[----:B------:R-:W-:Y:S01]  /*21f20*/  ISETP.LT.AND P6, PT, R200, UR24, !P6 ;  /* 0x00000018c8007c0c */ /* 0x000fe2000f7c1270 */
[C---:B-1----:R-:W-:Y:S01]  /*21f30*/  IMAD.WIDE R70, R79.reuse, 0x4, R196 ;  /* 0x000000044f467825 */ /* 0x042fe200078e02c4 */
[----:B------:R-:W-:Y:S01]  /*21f40*/  ISETP.GE.AND P0, PT, R0, UR48, PT ;  /* 0x0000003000007c0c */ /* 0x000fe2000bf06270 */
[----:B------:R-:W1:Y:S02]  /*21f50*/  LDCU UR45, c[0x0][0x398] ;  /* 0x00007300ff2d77ac */ /* 0x000e640008000800 */
[----:B------:R-:W-:Y:S01]  /*21f60*/  VIADD R79, R79, UR32 ;  /* 0x000000204f4f7c36 */ /* 0x000fe20008000000 */
[----:B------:R1:W-:Y:S01]  /*21f70*/  @P5 STG.E desc[UR28][R70.64], R118 ;  /* 0x0000007646005986 */ /* 0x0003e2000c10191c */
[----:B------:R-:W-:Y:S01]  /*21f80*/  VIADD R0, R198, 0x35 ;  /* 0x00000035c6007836 */ /* 0x000fe20000000000 */
[----:B------:R-:W-:Y:S01]  /*21f90*/  ISETP.LT.AND P5, PT, R199, UR73, !P0 ;  /* 0x00000049c7007c0c */ /* 0x000fe2000c7a1270 */
[C---:B--2---:R-:W-:Y:S01]  /*21fa0*/  IMAD.WIDE R68, R79.reuse, 0x4, R2 ;  /* 0x000000044f447825 */ /* 0x044fe200078e0202 */
[----:B------:R-:W2:Y:S03]  /*21fb0*/  LDCU UR38, c[0x0][0x398] ;  /* 0x00007300ff2677ac */ /* 0x000ea60008000800 */
[C---:B------:R-:W-:Y:S01]  /*21fc0*/  IMAD.WIDE R72, R79.reuse, 0x4, R196 ;  /* 0x000000044f487825 */ /* 0x040fe200078e02c4 */
[----:B------:R-:W-:Y:S01]  /*21fd0*/  ISETP.GE.AND P1, PT, R0, UR71, PT ;  /* 0x0000004700007c0c */ /* 0x000fe2000bf26270 */
[----:B------:R2:W-:Y:S01]  /*21fe0*/  @P3 STG.E desc[UR28][R68.64], R216 ;  /* 0x000000d844003986 */ /* 0x0005e2000c10191c */
[----:B------:R-:W2:Y:S01]  /*21ff0*/  LDCU UR35, c[0x0][0x39c] ;  /* 0x00007380ff2377ac */ /* 0x000ea20008000800 */
[----:B------:R-:W-:Y:S01]  /*22000*/  VIADD R77, R79, UR32 ;  /* 0x000000204f4d7c36 */ /* 0x000fe20008000000 */
[----:B------:R-:W-:Y:S01]  /*22010*/  ISETP.LT.AND P0, PT, R200, UR52, !P0 ;  /* 0x00000034c8007c0c */ /* 0x000fe2000c701270 */
[----:B------:R-:W-:Y:S01]  /*22020*/  VIADD R0, R198, 0x36 ;  /* 0x00000036c6007836 */ /* 0x000fe20000000000 */
[----:B------:R-:W-:Y:S01]  /*22030*/  @P6 STG.E desc[UR28][R72.64], R119 ;  /* 0x0000007748006986 */ /* 0x000fe2000c10191c */
[----:B------:R-:W-:Y:S01]  /*22040*/  ISETP.LT.AND P6, PT, R199, UR30, !P1 ;  /* 0x0000001ec7007c0c */ /* 0x000fe2000cfc1270 */
[C---:B-1----:R-:W-:Y:S01]  /*22050*/  IMAD.WIDE R70, R77.reuse, 0x4, R2 ;  /* 0x000000044d467825 */ /* 0x042fe200078e0202 */
[----:B---3--:R-:W-:Y:S01]  /*22060*/  ISETP.LT.AND P1, PT, R200, UR11, !P1 ;  /* 0x0000000bc8007c0c */ /* 0x008fe2000cf21270 */
[----:B------:R-:W1:Y:S01]  /*22070*/  LDCU UR54, c[0x0][0x398] ;  /* 0x00007300ff3677ac */ /* 0x000e620008000800 */
[----:B------:R-:W-:Y:S01]  /*22080*/  ISETP.GE.AND P4, PT, R0, UR59, PT ;  /* 0x0000003b00007c0c */ /* 0x000fe2000bf86270 */
[C---:B------:R-:W-:Y:S01]  /*22090*/  IMAD.WIDE R74, R77.reuse, 0x4, R196 ;  /* 0x000000044d4a7825 */ /* 0x040fe200078e02c4 */
[----:B------:R3:W-:Y:S01]  /*220a0*/  @P5 STG.E desc[UR28][R70.64], R215 ;  /* 0x000000d746005986 */ /* 0x0007e2000c10191c */
[----:B------:R-:W-:Y:S01]  /*220b0*/  IADD3 R0, PT, PT, R198, 0x37, RZ ;  /* 0x00000037c6007810 */ /* 0x000fe20007ffe0ff */
[----:B------:R-:W1:Y:S01]  /*220c0*/  LDCU UR26, c[0x0][0x39c] ;  /* 0x00007380ff1a77ac */ /* 0x000e620008000800 */
[----:B------:R-:W-:Y:S01]  /*220d0*/  VIADD R77, R77, UR32 ;  /* 0x000000204d4d7c36 */ /* 0x000fe20008000000 */
[----:B------:R-:W-:-:S02]  /*220e0*/  ISETP.LT.AND P5, PT, R199, UR72, !P4 ;  /* 0x00000048c7007c0c */ /* 0x000fc4000e7a1270 */
[----:B------:R-:W-:Y:S01]  /*220f0*/  ISETP.LT.AND P4, PT, R200, UR41, !P4 ;  /* 0x00000029c8007c0c */ /* 0x000fe2000e781270 */
[C---:B--2---:R-:W-:Y:S01]  /*22100*/  IMAD.WIDE R68, R77.reuse, 0x4, R2 ;  /* 0x000000044d447825 */ /* 0x044fe200078e0202 */
[----:B------:R-:W-:Y:S01]  /*22110*/  ISETP.GE.AND P2, PT, R0, UR57, PT ;  /* 0x0000003900007c0c */ /* 0x000fe2000bf46270 */
[----:B------:R-:W-:Y:S01]  /*22120*/  @P0 STG.E desc[UR28][R74.64], R120 ;  /* 0x000000784a000986 */ /* 0x000fe2000c10191c */
[----:B------:R-:W2:Y:S01]  /*22130*/  LDCU UR67, c[0x0][0x398] ;  /* 0x00007300ff4377ac */ /* 0x000ea20008000800 */
[C---:B---3--:R-:W-:Y:S02]  /*22140*/  IMAD.WIDE R70, R77.reuse, 0x4, R196 ;  /* 0x000000044d467825 */ /* 0x048fe400078e02c4 */
[----:B------:R3:W-:Y:S01]  /*22150*/  @P6 STG.E desc[UR28][R68.64], R214 ;  /* 0x000000d644006986 */ /* 0x0007e2000c10191c */
[----:B------:R-:W1:Y:S01]  /*22160*/  LDCU UR65, c[0x0][0x398] ;  /* 0x00007300ff4177ac */ /* 0x000e620008000800 */
[----:B------:R-:W-:Y:S02]  /*22170*/  VIADD R79, R77, UR32 ;  /* 0x000000204d4f7c36 */ /* 0x000fe40008000000 */
[----:B------:R1:W-:Y:S01]  /*22180*/  @P1 STG.E desc[UR28][R70.64], R121 ;  /* 0x0000007946001986 */ /* 0x0003e2000c10191c */
[----:B------:R-:W-:Y:S01]  /*22190*/  VIADD R0, R198, 0x38 ;  /* 0x00000038c6007836 */ /* 0x000fe20000000000 */
[----:B------:R-:W-:Y:S01]  /*221a0*/  ISETP.LT.AND P1, PT, R199, UR15, !P2 ;  /* 0x0000000fc7007c0c */ /* 0x000fe2000d721270 */
[C---:B------:R-:W-:Y:S01]  /*221b0*/  IMAD.WIDE R72, R79.reuse, 0x4, R2 ;  /* 0x000000044f487825 */ /* 0x040fe200078e0202 */
[----:B------:R-:W-:Y:S01]  /*221c0*/  ISETP.LT.AND P2, PT, R200, UR77, !P2 ;  /* 0x0000004dc8007c0c */ /* 0x000fe2000d741270 */
[----:B------:R-:W2:Y:S01]  /*221d0*/  LDCU UR33, c[0x0][0x39c] ;  /* 0x00007380ff2177ac */ /* 0x000ea20008000800 */
[----:B------:R-:W-:Y:S01]  /*221e0*/  ISETP.GE.AND P3, PT, R0, UR16, PT ;  /* 0x0000001000007c0c */ /* 0x000fe2000bf66270 */
[C---:B---3--:R-:W-:Y:S01]  /*221f0*/  IMAD.WIDE R68, R79.reuse, 0x4, R196 ;  /* 0x000000044f447825 */ /* 0x048fe200078e02c4 */
[----:B------:R3:W-:Y:S01]  /*22200*/  @P5 STG.E desc[UR28][R72.64], R213 ;  /* 0x000000d548005986 */ /* 0x0007e2000c10191c */
[----:B------:R-:W2:Y:S02]  /*22210*/  LDCU UR40, c[0x0][0x398] ;  /* 0x00007300ff2877ac */ /* 0x000ea40008000800 */
[----:B------:R-:W-:Y:S01]  /*22220*/  VIADD R79, R79, UR32 ;  /* 0x000000204f4f7c36 */ /* 0x000fe20008000000 */
[----:B------:R2:W-:Y:S01]  /*22230*/  @P4 STG.E desc[UR28][R68.64], R122 ;  /* 0x0000007a44004986 */ /* 0x0005e2000c10191c */
[----:B------:R-:W-:Y:S01]  /*22240*/  VIADD R0, R198, 0x39 ;  /* 0x00000039c6007836 */ /* 0x000fe20000000000 */
[----:B------:R-:W-:Y:S01]  /*22250*/  ISETP.LT.AND P4, PT, R199, UR43, !P3 ;  /* 0x0000002bc7007c0c */ /* 0x000fe2000df81270 */
[C---:B-1----:R-:W-:Y:S01]  /*22260*/  IMAD.WIDE R70, R79.reuse, 0x4, R2 ;  /* 0x000000044f467825 */ /* 0x042fe200078e0202 */
[----:B------:R-:W1:Y:S02]  /*22270*/  LDCU UR76, c[0x0][0x398] ;  /* 0x00007300ff4c77ac */ /* 0x000e640008000800 */
[----:B------:R-:W-:Y:S01]  /*22280*/  ISETP.GE.AND P0, PT, R0, UR58, PT ;  /* 0x0000003a00007c0c */ /* 0x000fe2000bf06270 */
[C---:B---3--:R-:W-:Y:S01]  /*22290*/  IMAD.WIDE R72, R79.reuse, 0x4, R196 ;  /* 0x000000044f487825 */ /* 0x048fe200078e02c4 */
[----:B------:R3:W-:Y:S01]  /*222a0*/  @P1 STG.E desc[UR28][R70.64], R212 ;  /* 0x000000d446001986 */ /* 0x0007e2000c10191c */
[----:B------:R-:W1:Y:S02]  /*222b0*/  LDCU UR55, c[0x0][0x398] ;  /* 0x00007300ff3777ac */ /* 0x000e640008000800 */
[----:B------:R-:W-:-:S02]  /*222c0*/  VIADD R77, R79, UR32 ;  /* 0x000000204f4d7c36 */ /* 0x000fc40008000000 */
[----:B------:R-:W-:Y:S01]  /*222d0*/  VIADD R0, R198, 0x3a ;  /* 0x0000003ac6007836 */ /* 0x000fe20000000000 */
[C---:B------:R-:W-:Y:S01]  /*222e0*/  ISETP.LT.AND P3, PT, R200.reuse, UR70, !P3 ;  /* 0x00000046c8007c0c */ /* 0x040fe2000df61270 */
[----:B------:R-:W-:Y:S01]  /*222f0*/  @P2 STG.E desc[UR28][R72.64], R123 ;  /* 0x0000007b48002986 */ /* 0x000fe2000c10191c */
[----:B--2---:R-:W-:Y:S01]  /*22300*/  IMAD.WIDE R68, R77, 0x4, R2 ;  /* 0x000000044d447825 */ /* 0x004fe200078e0202 */
[----:B------:R-:W-:Y:S01]  /*22310*/  ISETP.LT.AND P2, PT, R199, UR68, !P0 ;  /* 0x00000044c7007c0c */ /* 0x000fe2000c741270 */
[----:B------:R-:W2:Y:S01]  /*22320*/  LDCU UR66, c[0x0][0x39c] ;  /* 0x00007380ff4277ac */ /* 0x000ea20008000800 */
[----:B------:R-:W-:Y:S01]  /*22330*/  ISETP.LT.AND P0, PT, R200, UR49, !P0 ;  /* 0x00000031c8007c0c */ /* 0x000fe2000c701270 */
[C---:B------:R-:W-:Y:S01]  /*22340*/  IMAD.WIDE R74, R77.reuse, 0x4, R196 ;  /* 0x000000044d4a7825 */ /* 0x040fe200078e02c4 */
[----:B----4-:R-:W-:Y:S01]  /*22350*/  ISETP.GE.AND P6, PT, R0, UR39, PT ;  /* 0x0000002700007c0c */ /* 0x010fe2000bfc6270 */
[----:B------:R4:W-:Y:S01]  /*22360*/  @P4 STG.E desc[UR28][R68.64], R211 ;  /* 0x000000d344004986 */ /* 0x0009e2000c10191c */
[----:B------:R-:W1:Y:S01]  /*22370*/  LDCU UR46, c[0x0][0x39c] ;  /* 0x00007380ff2e77ac */ /* 0x000e620008000800 */
[----:B------:R-:W-:Y:S01]  /*22380*/  VIADD R77, R77, UR32 ;  /* 0x000000204d4d7c36 */ /* 0x000fe20008000000 */
[----:B------:R-:W-:-:S02]  /*22390*/  ISETP.LT.AND P4, PT, R199, UR12, !P6 ;  /* 0x0000000cc7007c0c */ /* 0x000fc4000f781270 */
[----:B------:R-:W-:Y:S01]  /*223a0*/  IADD3 R0, PT, PT, R198, 0x3b, RZ ;  /* 0x0000003bc6007810 */ /* 0x000fe20007ffe0ff */
[C---:B---3--:R-:W-:Y:S01]  /*223b0*/  IMAD.WIDE R70, R77.reuse, 0x4, R2 ;  /* 0x000000044d467825 */ /* 0x048fe200078e0202 */
[----:B------:R-:W-:Y:S01]  /*223c0*/  ISETP.LT.AND P6, PT, R200, UR69, !P6 ;  /* 0x00000045c8007c0c */ /* 0x000fe2000f7c1270 */
[----:B------:R-:W-:Y:S01]  /*223d0*/  @P3 STG.E desc[UR28][R74.64], R124 ;  /* 0x0000007c4a003986 */ /* 0x000fe2000c10191c */
[----:B------:R-:W-:Y:S01]  /*223e0*/  ISETP.GE.AND P5, PT, R0, UR6, PT ;  /* 0x0000000600007c0c */ /* 0x000fe2000bfa6270 */
[C---:B------:R-:W-:Y:S01]  /*223f0*/  VIADD R79, R77.reuse, UR32 ;  /* 0x000000204d4f7c36 */ /* 0x040fe20008000000 */
[----:B------:R-:W3:Y:S01]  /*22400*/  LDCU UR56, c[0x0][0x398] ;  /* 0x00007300ff3877ac */ /* 0x000ee20008000800 */
[----:B----4-:R-:W-:Y:S01]  /*22410*/  IMAD.WIDE R68, R77, 0x4, R196 ;  /* 0x000000044d447825 */ /* 0x010fe200078e02c4 */
[----:B------:R4:W-:Y:S01]  /*22420*/  @P2 STG.E desc[UR28][R70.64], R210 ;  /* 0x000000d246002986 */ /* 0x0009e2000c10191c */
[----:B------:R-:W1:Y:S02]  /*22430*/  LDCU UR62, c[0x0][0x398] ;  /* 0x00007300ff3e77ac */ /* 0x000e640008000800 */
[----:B------:R-:W-:Y:S01]  /*22440*/  VIADD R0, R198, 0x3c ;  /* 0x0000003cc6007836 */ /* 0x000fe20000000000 */
[----:B------:R1:W-:Y:S01]  /*22450*/  @P0 STG.E desc[UR28][R68.64], R125 ;  /* 0x0000007d44000986 */ /* 0x0003e2000c10191c */
[----:B------:R-:W-:Y:S01]  /*22460*/  IMAD.WIDE R72, R79, 0x4, R2 ;  /* 0x000000044f487825 */ /* 0x000fe200078e0202 */
[----:B------:R-:W-:Y:S01]  /*22470*/  ISETP.LT.AND P0, PT, R199, UR45, !P5 ;  /* 0x0000002dc7007c0c */ /* 0x000fe2000ef01270 */
[----:B------:R-:W2:Y:S01]  /*22480*/  LDCU UR22, c[0x0][0x398] ;  /* 0x00007300ff1677ac */ /* 0x000ea20008000800 */
[----:B------:R-:W-:-:S02]  /*22490*/  ISETP.LT.AND P5, PT, R200, UR38, !P5 ;  /* 0x00000026c8007c0c */ /* 0x000fc4000efa1270 */
[----:B------:R-:W-:Y:S01]  /*224a0*/  ISETP.GE.AND P1, PT, R0, UR35, PT ;  /* 0x0000002300007c0c */ /* 0x000fe2000bf26270 */
[----:B------:R-:W2:Y:S01]  /*224b0*/  LDCU UR14, c[0x0][0x39c] ;  /* 0x00007380ff0e77ac */ /* 0x000ea20008000800 */
[C---:B----4-:R-:W-:Y:S01]  /*224c0*/  IMAD.WIDE R70, R79.reuse, 0x4, R196 ;  /* 0x000000044f467825 */ /* 0x050fe200078e02c4 */
        /* <DEDUP_REMOVED lines=9> */
[C---:B------:R-:W-:Y:S01]  /*22560*/  VIADD R77, R79.reuse, UR32 ;  /* 0x000000204f4d7c36 */ /* 0x040fe20008000000 */
[----:B------:R-:W1:Y:S01]  /*22570*/  LDCU UR37, c[0x0][0x398] ;  /* 0x00007300ff2577ac */ /* 0x000e620008000800 */
[----:B----4-:R-:W-:Y:S01]  /*22580*/  IMAD.WIDE R72, R79, 0x4, R196 ;  /* 0x000000044f487825 */ /* 0x010fe200078e02c4 */
[----:B------:R4:W-:Y:S01]  /*22590*/  @P0 STG.E desc[UR28][R68.64], R208 ;  /* 0x000000d044000986 */ /* 0x0009e2000c10191c */
[----:B------:R-:W-:Y:S01]  /*225a0*/  ISETP.LT.AND P1, PT, R200, UR67, !P1 ;  /* 0x00000043c8007c0c */ /* 0x000fe2000cf21270 */
[----:B------:R-:W1:Y:S01]  /*225b0*/  LDCU UR4, c[0x0][0x398] ;  /* 0x00007300ff0477ac */ /* 0x000e620008000800 */
[----:B------:R-:W-:Y:S01]  /*225c0*/  VIADD R0, R198, 0x3e ;  /* 0x0000003ec6007836 */ /* 0x000fe20000000000 */
[----:B------:R-:W-:Y:S01]  /*225d0*/  @P5 STG.E desc[UR28][R72.64], R127 ;  /* 0x0000007f48005986 */ /* 0x000fe2000c10191c */
[----:B--2---:R-:W-:Y:S01]  /*225e0*/  IMAD.WIDE R70, R77, 0x4, R2 ;  /* 0x000000044d467825 */ /* 0x004fe200078e0202 */
[----:B------:R-:W-:Y:S01]  /*225f0*/  ISETP.LT.AND P5, PT, R199, UR65, !P3 ;  /* 0x00000041c7007c0c */ /* 0x000fe2000dfa1270 */
[----:B------:R-:W2:Y:S01]  /*22600*/  LDCU UR36, c[0x0][0x398] ;  /* 0x00007300ff2477ac */ /* 0x000ea20008000800 */
[----:B------:R-:W-:Y:S01]  /*22610*/  ISETP.GE.AND P2, PT, R0, UR33, PT ;  /* 0x0000002100007c0c */ /* 0x000fe2000bf46270 */
[----:B------:R-:W-:Y:S01]  /*22620*/  IMAD.WIDE R74, R77, 0x4, R196 ;  /* 0x000000044d4a7825 */ /* 0x000fe200078e02c4 */
[----:B------:R-:W-:Y:S01]  /*22630*/  ISETP.LT.AND P3, PT, R200, UR40, !P3 ;  /* 0x00000028c8007c0c */ /* 0x000fe2000df61270 */
[----:B------:R1:W-:Y:S01]  /*22640*/  @P6 STG.E desc[UR28][R70.64], R207 ;  /* 0x000000cf46006986 */ /* 0x0003e2000c10191c */
[----:B------:R-:W-:Y:S01]  /*22650*/  ISETP.LT.AND P6, PT, R199, UR76, !P2 ;  /* 0x0000004cc7007c0c */ /* 0x000fe2000d7c1270 */
[----:B------:R-:W-:Y:S01]  /*22660*/  VIADD R77, R77, UR32 ;  /* 0x000000204d4d7c36 */ /* 0x000fe20008000000 */
[----:B------:R-:W-:Y:S01]  /*22670*/  IADD3 R0, PT, PT, R198, 0x3f, RZ ;  /* 0x0000003fc6007810 */ /* 0x000fe20007ffe0ff */
[----:B------:R-:W2:Y:S01]  /*22680*/  LDCU UR64, c[0x0][0x398] ;  /* 0x00007300ff4077ac */ /* 0x000ea20008000800 */
[----:B------:R-:W-:Y:S01]  /*22690*/  ISETP.LT.AND P2, PT, R200, UR55, !P2 ;  /* 0x00000037c8007c0c */ /* 0x000fe2000d741270 */
[C---:B----4-:R-:W-:Y:S01]  /*226a0*/  IMAD.WIDE R68, R77.reuse, 0x4, R2 ;  /* 0x000000044d447825 */ /* 0x050fe200078e0202 */
[----:B------:R-:W-:Y:S01]  /*226b0*/  ISETP.GE.AND P4, PT, R0, UR66, PT ;  /* 0x0000004200007c0c */ /* 0x000fe2000bf86270 */
[----:B------:R-:W-:Y:S01]  /*226c0*/  @P1 STG.E desc[UR28][R74.64], R128 ;  /* 0x000000804a001986 */ /* 0x000fe2000c10191c */
[----:B------:R-:W4:Y:S01]  /*226d0*/  LDCU UR63, c[0x0][0x39c] ;  /* 0x00007380ff3f77ac */ /* 0x000f220008000800 */
[----:B------:R-:W-:-:S02]  /*226e0*/  VIADD R79, R77, UR32 ;  /* 0x000000204d4f7c36 */ /* 0x000fc40008000000 */
        /* <DEDUP_REMOVED lines=8> */
[----:B---3--:R-:W-:Y:S01]  /*22770*/  ISETP.LT.AND P3, PT, R199, UR56, !P4 ;  /* 0x00000038c7007c0c */ /* 0x008fe2000e761270 */
        /* <DEDUP_REMOVED lines=32> */
[----:B------:R-:W-:Y:S01]  /*22980*/  ISETP.GE.AND P6, PT, R0, UR63, PT ;  /* 0x0000003f00007c0c */ /* 0x000fe2000bfc6270 */
[----:B------:R-:W-:Y:S01]  /*22990*/  @P0 STG.E desc[UR28][R74.64], R4 ;  /* 0x000000044a000986 */ /* 0x000fe2000c10191c */
[----:B------:R-:W1:Y:S01]  /*229a0*/  LDCU UR53, c[0x0][0x398] ;  /* 0x00007300ff3577ac */ /* 0x000e620008000800 */
[----:B----4-:R-:W-:Y:S01]  /*229b0*/  IMAD.WIDE R68, R77, 0x4, R196 ;  /* 0x000000044d447825 */ /* 0x010fe200078e02c4 */
[----:B------:R-:W-:Y:S01]  /*229c0*/  ISETP.LT.AND P5, PT, R200, UR64, !P5 ;  /* 0x00000040c8007c0c */ /* 0x000fe2000efa1270 */
[----:B------:R-:W4:Y:S02]  /*229d0*/  LDCU UR59, c[0x0][0x398] ;  /* 0x00007300ff3b77ac */ /* 0x000f240008000800 */
[----:B------:R-:W-:Y:S01]  /*229e0*/  IMAD.WIDE R72, R79, 0x4, R2 ;  /* 0x000000044f487825 */ /* 0x000fe200078e0202 */
[----:B------:R1:W-:Y:S01]  /*229f0*/  @P4 STG.E desc[UR28][R70.64], R133 ;  /* 0x0000008546004986 */ /* 0x0003e2000c10191c */
[----:B------:R-:W2:Y:S03]  /*22a00*/  LDCU UR47, c[0x0][0x398] ;  /* 0x00007300ff2f77ac */ /* 0x000ea60008000800 */
[----:B------:R2:W-:Y:S01]  /*22a10*/  @P1 STG.E desc[UR28][R68.64], R5 ;  /* 0x0000000544001986 */ /* 0x0005e2000c10191c */
[----:B------:R-:W-:Y:S01]  /*22a20*/  VIADD R0, R198, 0x44 ;  /* 0x00000044c6007836 */ /* 0x000fe20000000000 */
[----:B------:R-:W4:Y:S02]  /*22a30*/  LDCU UR24, c[0x0][0x39c] ;  /* 0x00007380ff1877ac */ /* 0x000f240008000800 */
[----:B------:R-:W-:Y:S01]  /*22a40*/  @P2 STG.E desc[UR28][R72.64], R134 ;  /* 0x0000008648002986 */ /* 0x000fe2000c10191c */
[----:B------:R-:W-:Y:S01]  /*22a50*/  ISETP.LT.AND P2, PT, R199, UR20, !P6 ;  /* 0x00000014c7007c0c */ /* 0x000fe2000f741270 */
[----:B------:R-:W4:Y:S01]  /*22a60*/  LDCU UR16, c[0x0][0x398] ;  /* 0x00007300ff1077ac */ /* 0x000f220008000800 */
[----:B------:R-:W-:Y:S01]  /*22a70*/  ISETP.LT.AND P6, PT, R200, UR50, !P6 ;  /* 0x00000032c8007c0c */ /* 0x000fe2000f7c1270 */
[C---:B-1----:R-:W-:Y:S01]  /*22a80*/  IMAD.WIDE R70, R79.reuse, 0x4, R196 ;  /* 0x000000044f467825 */ /* 0x042fe200078e02c4 */
[----:B---3--:R-:W-:Y:S01]  /*22a90*/  ISETP.GE.AND P3, PT, R0, UR42, PT ;  /* 0x0000002a00007c0c */ /* 0x008fe2000bf66270 */
[----:B------:R-:W1:Y:S02]  /*22aa0*/  LDCU UR30, c[0x0][0x398] ;  /* 0x00007300ff1e77ac */ /* 0x000e640008000800 */
[----:B------:R-:W-:-:S02]  /*22ab0*/  VIADD R79, R79, UR32 ;  /* 0x000000204f4f7c36 */ /* 0x000fc40008000000 */
[----:B------:R-:W-:Y:S01]  /*22ac0*/  VIADD R0, R198, 0x45 ;  /* 0x00000045c6007836 */ /* 0x000fe20000000000 */
[----:B------:R3:W-:Y:S01]  /*22ad0*/  @P5 STG.E desc[UR28][R70.64], R6 ;  /* 0x0000000646005986 */ /* 0x0007e2000c10191c */
[----:B--2---:R-:W-:Y:S01]  /*22ae0*/  IMAD.WIDE R4, R79, 0x4, R2 ;  /* 0x000000044f047825 */ /* 0x004fe200078e0202 */
[----:B------:R-:W-:Y:S01]  /*22af0*/  ISETP.LT.AND P5, PT, R199, UR34, !P3 ;  /* 0x00000022c7007c0c */ /* 0x000fe2000dfa1270 */
[----:B------:R-:W2:Y:S02]  /*22b00*/  LDCU UR52, c[0x0][0x39c] ;  /* 0x00007380ff3477ac */ /* 0x000ea40008000800 */
[C---:B------:R-:W-:Y:S01]  /*22b10*/  IMAD.WIDE R68, R79.reuse, 0x4, R196 ;  /* 0x000000044f447825 */ /* 0x040fe200078e02c4 */
[----:B------:R-:W-:Y:S01]  /*22b20*/  ISETP.GE.AND P0, PT, R0, UR48, PT ;  /* 0x0000003000007c0c */ /* 0x000fe2000bf06270 */
[----:B------:R1:W-:Y:S01]  /*22b30*/  @P2 STG.E desc[UR28][R4.64], R135 ;  /* 0x0000008704002986 */ /* 0x0003e2000c10191c */
[----:B------:R-:W-:Y:S01]  /*22b40*/  ISETP.LT.AND P3, PT, R200, UR51, !P3 ;  /* 0x00000033c8007c0c */ /* 0x000fe2000df61270 */
[----:B------:R-:W-:Y:S01]  /*22b50*/  VIADD R75, R79, UR32 ;  /* 0x000000204f4b7c36 */ /* 0x000fe20008000000 */
[----:B------:R-:W2:Y:S01]  /*22b60*/  LDCU UR11, c[0x0][0x398] ;  /* 0x00007300ff0b77ac */ /* 0x000ea20008000800 */
[----:B------:R1:W-:Y:S01]  /*22b70*/  @P6 STG.E desc[UR28][R68.64], R7 ;  /* 0x0000000744006986 */ /* 0x0003e2000c10191c */
[----:B------:R-:W-:Y:S01]  /*22b80*/  VIADD R0, R198, 0x46 ;  /* 0x00000046c6007836 */ /* 0x000fe20000000000 */
[----:B------:R-:W-:Y:S01]  /*22b90*/  ISETP.LT.AND P6, PT, R199, UR18, !P0 ;  /* 0x00000012c7007c0c */ /* 0x000fe2000c7c1270 */
[C---:B---3--:R-:W-:Y:S01]  /*22ba0*/  IMAD.WIDE R70, R75.reuse, 0x4, R2 ;  /* 0x000000044b467825 */ /* 0x048fe200078e0202 */
[----:B------:R-:W3:Y:S03]  /*22bb0*/  LDCU UR41, c[0x0][0x39c] ;  /* 0x00007380ff2977ac */ /* 0x000ee60008000800 */
[C---:B------:R-:W-:Y:S01]  /*22bc0*/  IMAD.WIDE R72, R75.reuse, 0x4, R196 ;  /* 0x000000044b487825 */ /* 0x040fe200078e02c4 */
[----:B------:R-:W-:Y:S01]  /*22bd0*/  ISETP.GE.AND P4, PT, R0, UR60, PT ;  /* 0x0000003c00007c0c */ /* 0x000fe2000bf86270 */
[----:B------:R-:W2:Y:S02]  /*22be0*/  LDCU UR57, c[0x0][0x398] ;  /* 0x00007300ff3977ac */ /* 0x000ea40008000800 */
[----:B------:R-:W-:Y:S01]  /*22bf0*/  VIADD R75, R75, UR32 ;  /* 0x000000204b4b7c36 */ /* 0x000fe20008000000 */
[----:B------:R-:W-:Y:S01]  /*22c00*/  @P5 STG.E desc[UR28][R70.64], R136 ;  /* 0x0000008846005986 */ /* 0x000fe2000c10191c */
[----:B------:R-:W-:Y:S01]  /*22c10*/  ISETP.LT.AND P0, PT, R200, UR53, !P0 ;  /* 0x00000035c8007c0c */ /* 0x000fe2000c701270 */
[----:B------:R-:W2:Y:S01]  /*22c20*/  LDCU UR39, c[0x0][0x398] ;  /* 0x00007300ff2777ac */ /* 0x000ea20008000800 */
[----:B-1----:R-:W-:Y:S01]  /*22c30*/  IMAD.WIDE R4, R75, 0x4, R2 ;  /* 0x000000044b047825 */ /* 0x002fe200078e0202 */
[----:B----4-:R-:W-:Y:S01]  /*22c40*/  ISETP.LT.AND P5, PT, R199, UR59, !P4 ;  /* 0x0000003bc7007c0c */ /* 0x010fe2000e7a1270 */
[----:B------:R-:W-:Y:S01]  /*22c50*/  @P3 STG.E desc[UR28][R72.64], R8 ;  /* 0x0000000848003986 */ /* 0x000fe2000c10191c */
[----:B------:R-:W-:Y:S01]  /*22c60*/  IADD3 R0, PT, PT, R198, 0x47, RZ ;  /* 0x00000047c6007810 */ /* 0x000fe20007ffe0ff */
[C---:B------:R-:W-:Y:S01]  /*22c70*/  VIADD R77, R75.reuse, UR32 ;  /* 0x000000204b4d7c36 */ /* 0x040fe20008000000 */
[----:B------:R-:W1:Y:S01]  /*22c80*/  LDCU UR15, c[0x0][0x39c] ;  /* 0x00007380ff0f77ac */ /* 0x000e620008000800 */
[----:B------:R4:W-:Y:S01]  /*22c90*/  @P6 STG.E desc[UR28][R4.64], R137 ;  /* 0x0000008904006986 */ /* 0x0009e2000c10191c */
[----:B------:R-:W-:Y:S01]  /*22ca0*/  ISETP.LT.AND P6, PT, R200, UR47, !P4 ;  /* 0x0000002fc8007c0c */ /* 0x000fe2000e7c1270 */
[----:B------:R-:W-:Y:S01]  /*22cb0*/  IMAD.WIDE R6, R75, 0x4, R196 ;  /* 0x000000044b067825 */ /* 0x000fe200078e02c4 */
[----:B------:R-:W-:Y:S01]  /*22cc0*/  ISETP.GE.AND P1, PT, R0, UR24, PT ;  /* 0x0000001800007c0c */ /* 0x000fe2000bf26270 */
[----:B------:R-:W1:Y:S02]  /*22cd0*/  LDCU UR6, c[0x0][0x398] ;  /* 0x00007300ff0677ac */ /* 0x000e640008000800 */
[C---:B------:R-:W-:Y:S01]  /*22ce0*/  IMAD.WIDE R68, R77.reuse, 0x4, R2 ;  /* 0x000000044d447825 */ /* 0x040fe200078e0202 */
[----:B------:R1:W-:Y:S01]  /*22cf0*/  @P0 STG.E desc[UR28][R6.64], R9 ;  /* 0x0000000906000986 */ /* 0x0003e2000c10191c */
[----:B------:R-:W1:Y:S02]  /*22d00*/  LDCU UR35, c[0x0][0x398] ;  /* 0x00007300ff2377ac */ /* 0x000e640008000800 */
[----:B------:R-:W-:Y:S01]  /*22d10*/  VIADD R0, R198, 0x48 ;  /* 0x00000048c6007836 */ /* 0x000fe20000000000 */
[----:B------:R-:W-:Y:S01]  /*22d20*/  @P5 STG.E desc[UR28][R68.64], R138 ;  /* 0x0000008a44005986 */ /* 0x000fe2000c10191c */
[----:B----4-:R-:W-:Y:S01]  /*22d30*/  IMAD.WIDE R4, R77, 0x4, R196 ;  /* 0x000000044d047825 */ /* 0x010fe200078e02c4 */
[----:B------:R-:W-:Y:S01]  /*22d40*/  ISETP.LT.AND P5, PT, R199, UR16, !P1 ;  /* 0x00000010c7007c0c */ /* 0x000fe2000cfa1270 */
[----:B------:R-:W4:Y:S01]  /*22d50*/  LDCU UR43, c[0x0][0x398] ;  /* 0x00007300ff2b77ac */ /* 0x000f220008000800 */
[----:B--2---:R-:W-:-:S02]  /*22d60*/  ISETP.GE.AND P2, PT, R0, UR52, PT ;  /* 0x0000003400007c0c */ /* 0x004fc4000bf46270 */
[----:B------:R-:W-:Y:S01]  /*22d70*/  ISETP.LT.AND P1, PT, R200, UR30, !P1 ;  /* 0x0000001ec8007c0c */ /* 0x000fe2000cf21270 */
[----:B------:R-:W-:Y:S01]  /*22d80*/  VIADD R0, R198, 0x49 ;  /* 0x00000049c6007836 */ /* 0x000fe20000000000 */
[----:B------:R2:W-:Y:S01]  /*22d90*/  @P6 STG.E desc[UR28][R4.64], R10 ;  /* 0x0000000a04006986 */ /* 0x0005e2000c10191c */
[----:B------:R-:W-:Y:S01]  /*22da0*/  VIADD R77, R77, UR32 ;  /* 0x000000204d4d7c36 */ /* 0x000fe20008000000 */
[----:B------:R-:W-:Y:S01]  /*22db0*/  ISETP.LT.AND P6, PT, R199, UR11, !P2 ;  /* 0x0000000bc7007c0c */ /* 0x000fe2000d7c1270 */
[----:B------:R-:W4:Y:S01]  /*22dc0*/  LDCU UR58, c[0x0][0x39c] ;  /* 0x00007380ff3a77ac */ /* 0x000f220008000800 */
[----:B---3--:R-:W-:Y:S01]  /*22dd0*/  ISETP.GE.AND P3, PT, R0, UR41, PT ;  /* 0x0000002900007c0c */ /* 0x008fe2000bf66270 */
[C---:B-1----:R-:W-:Y:S01]  /*22de0*/  IMAD.WIDE R6, R77.reuse, 0x4, R2 ;  /* 0x000000044d067825 */ /* 0x042fe200078e0202 */
[----:B------:R-:W1:Y:S03]  /*22df0*/  LDCU UR49, c[0x0][0x39c] ;  /* 0x00007380ff3177ac */ /* 0x000e660008000800 */
[----:B------:R-:W-:-:S02]  /*22e00*/  VIADD R71, R77, UR32 ;  /* 0x000000204d477c36 */ /* 0x000fc40008000000 */
[----:B------:R-:W-:Y:S01]  /*22e10*/  IMAD.WIDE R8, R77, 0x4, R196 ;  /* 0x000000044d087825 */ /* 0x000fe200078e02c4 */
[----:B------:R3:W-:Y:S01]  /*22e20*/  @P5 STG.E desc[UR28][R6.64], R139 ;  /* 0x0000008b06005986 */ /* 0x0007e2000c10191c */
[----:B------:R-:W-:Y:S01]  /*22e30*/  ISETP.LT.AND P2, PT, R200, UR57, !P2 ;  /* 0x00000039c8007c0c */ /* 0x000fe2000d741270 */
[----:B------:R-:W1:Y:S01]  /*22e40*/  LDCU UR12, c[0x0][0x398] ;  /* 0x00007300ff0c77ac */ /* 0x000e620008000800 */
[----:B------:R-:W-:Y:S01]  /*22e50*/  VIADD R0, R198, 0x4a ;  /* 0x0000004ac6007836 */ /* 0x000fe20000000000 */
[----:B------:R1:W-:Y:S01]  /*22e60*/  @P1 STG.E desc[UR28][R8.64], R11 ;  /* 0x0000000b08001986 */ /* 0x0003e2000c10191c */
[----:B--2---:R-:W-:Y:S01]  /*22e70*/  IMAD.WIDE R4, R71, 0x4, R2 ;  /* 0x0000000447047825 */ /* 0x004fe200078e0202 */
[----:B------:R-:W-:Y:S01]  /*22e80*/  ISETP.LT.AND P1, PT, R199, UR39, !P3 ;  /* 0x00000027c7007c0c */ /* 0x000fe2000df21270 */
[----:B------:R-:W2:Y:S01]  /*22e90*/  LDCU UR26, c[0x0][0x398] ;  /* 0x00007300ff1a77ac */ /* 0x000ea20008000800 */
[----:B------:R-:W-:Y:S01]  /*22ea0*/  ISETP.GE.AND P4, PT, R0, UR15, PT ;  /* 0x0000000f00007c0c */ /* 0x000fe2000bf86270 */
[C---:B------:R-:W-:Y:S01]  /*22eb0*/  IMAD.WIDE R68, R71.reuse, 0x4, R196 ;  /* 0x0000000447447825 */ /* 0x040fe200078e02c4 */
[----:B------:R1:W-:Y:S01]  /*22ec0*/  @P6 STG.E desc[UR28][R4.64], R140 ;  /* 0x0000008c04006986 */ /* 0x0003e2000c10191c */
[----:B------:R-:W2:Y:S01]  /*22ed0*/  LDCU UR33, c[0x0][0x398] ;  /* 0x00007300ff2177ac */ /* 0x000ea20008000800 */
[----:B------:R-:W-:Y:S01]  /*22ee0*/  ISETP.LT.AND P3, PT, R200, UR6, !P3 ;  /* 0x00000006c8007c0c */ /* 0x000fe2000df61270 */
[----:B------:R-:W-:Y:S01]  /*22ef0*/  VIADD R71, R71, UR32 ;  /* 0x0000002047477c36 */ /* 0x000fe20008000000 */
[----:B------:R-:W-:Y:S01]  /*22f00*/  ISETP.LT.AND P6, PT, R199, UR35, !P4 ;  /* 0x00000023c7007c0c */ /* 0x000fe2000e7c1270 */
[----:B------:R-:W2:Y:S01]  /*22f10*/  LDCU UR45, c[0x0][0x398] ;  /* 0x00007300ff2d77ac */ /* 0x000ea20008000800 */
[----:B------:R-:W-:-:S02]  /*22f20*/  IADD3 R0, PT, PT, R198, 0x4b, RZ ;  /* 0x0000004bc6007810 */ /* 0x000fc40007ffe0ff */
[----:B----4-:R-:W-:Y:S01]  /*22f30*/  ISETP.LT.AND P4, PT, R200, UR43, !P4 ;  /* 0x0000002bc8007c0c */ /* 0x010fe2000e781270 */
[----:B------:R-:W4:Y:S01]  /*22f40*/  LDCU UR38, c[0x0][0x39c] ;  /* 0x00007380ff2677ac */ /* 0x000f220008000800 */
[C---:B---3--:R-:W-:Y:S01]  /*22f50*/  IMAD.WIDE R6, R71.reuse, 0x4, R2 ;  /* 0x0000000447067825 */ /* 0x048fe200078e0202 */
[----:B------:R-:W-:Y:S01]  /*22f60*/  ISETP.GE.AND P0, PT, R0, UR58, PT ;  /* 0x0000003a00007c0c */ /* 0x000fe2000bf06270 */
[----:B------:R-:W-:Y:S01]  /*22f70*/  @P2 STG.E desc[UR28][R68.64], R12 ;  /* 0x0000000c44002986 */ /* 0x000fe2000c10191c */
[----:B------:R-:W3:Y:S01]  /*22f80*/  LDCU UR61, c[0x0][0x39c] ;  /* 0x00007380ff3d77ac */ /* 0x000ee20008000800 */
[C---:B-1----:R-:W-:Y:S02]  /*22f90*/  VIADD R11, R71.reuse, UR32 ;  /* 0x00000020470b7c36 */ /* 0x042fe40008000000 */
[----:B------:R-:W-:Y:S01]  /*22fa0*/  VIADD R0, R198, 0x4c ;  /* 0x0000004cc6007836 */ /* 0x000fe20000000000 */
[----:B------:R-:W1:Y:S01]  /*22fb0*/  LDCU UR46, c[0x0][0x398] ;  /* 0x00007300ff2e77ac */ /* 0x000e620008000800 */
[----:B------:R-:W-:Y:S01]  /*22fc0*/  IMAD.WIDE R4, R71, 0x4, R196 ;  /* 0x0000000447047825 */ /* 0x000fe200078e02c4 */
[----:B------:R2:W-:Y:S01]  /*22fd0*/  @P1 STG.E desc[UR28][R6.64], R141 ;  /* 0x0000008d06001986 */ /* 0x0005e2000c10191c */
[----:B------:R-:W1:Y:S02]  /*22fe0*/  LDCU UR54, c[0x0][0x398] ;  /* 0x00007300ff3677ac */ /* 0x000e640008000800 */
[C---:B------:R-:W-:Y:S01]  /*22ff0*/  IMAD.WIDE R8, R11.reuse, 0x4, R2 ;  /* 0x000000040b087825 */ /* 0x040fe200078e0202 */
[----:B------:R-:W-:Y:S01]  /*23000*/  ISETP.GE.AND P5, PT, R0, UR49, PT ;  /* 0x0000003100007c0c */ /* 0x000fe2000bfa6270 */
[----:B------:R1:W-:Y:S01]  /*23010*/  @P3 STG.E desc[UR28][R4.64], R13 ;  /* 0x0000000d04003986 */ /* 0x0003e2000c10191c */
[----:B------:R-:W3:Y:S03]  /*23020*/  LDCU UR40, c[0x0][0x398] ;  /* 0x00007300ff2877ac */ /* 0x000ee60008000800 */
[----:B------:R1:W-:Y:S01]  /*23030*/  @P6 STG.E desc[UR28][R8.64], R142 ;  /* 0x0000008e08006986 */ /* 0x0003e2000c10191c */
[----:B------:R-:W3:Y:S01]  /*23040*/  LDCU UR14, c[0x0][0x398] ;  /* 0x00007300ff0e77ac */ /* 0x000ee20008000800 */
[----:B--2---:R-:W-:Y:S01]  /*23050*/  IMAD.WIDE R6, R11, 0x4, R196 ;  /* 0x000000040b067825 */ /* 0x004fe200078e02c4 */
[----:B------:R-:W-:Y:S01]  /*23060*/  ISETP.LT.AND P6, PT, R199, UR12, !P0 ;  /* 0x0000000cc7007c0c */ /* 0x000fe2000c7c1270 */
[----:B------:R-:W2:Y:S01]  /*23070*/  LDCU UR55, c[0x0][0x39c] ;  /* 0x00007380ff3777ac */ /* 0x000ea20008000800 */
[----:B------:R-:W-:Y:S01]  /*23080*/  ISETP.LT.AND P0, PT, R200, UR26, !P0 ;  /* 0x0000001ac8007c0c */ /* 0x000fe2000c701270 */
[----:B------:R-:W-:Y:S01]  /*23090*/  VIADD R0, R198, 0x4d ;  /* 0x0000004dc6007836 */ /* 0x000fe20000000000 */
[----:B------:R2:W-:Y:S01]  /*230a0*/  @P4 STG.E desc[UR28][R6.64], R14 ;  /* 0x0000000e06004986 */ /* 0x0005e2000c10191c */
[----:B------:R-:W-:Y:S01]  /*230b0*/  VIADD R11, R11, UR32 ;  /* 0x000000200b0b7c36 */ /* 0x000fe20008000000 */
[----:B------:R-:W-:Y:S01]  /*230c0*/  ISETP.LT.AND P4, PT, R199, UR33, !P5 ;  /* 0x00000021c7007c0c */ /* 0x000fe2000ef81270 */
[----:B------:R-:W2:Y:S01]  /*230d0*/  LDCU UR44, c[0x0][0x398] ;  /* 0x00007300ff2c77ac */ /* 0x000ea20008000800 */
[----:B------:R-:W-:Y:S01]  /*230e0*/  ISETP.LT.AND P5, PT, R200, UR45, !P5 ;  /* 0x0000002dc8007c0c */ /* 0x000fe2000efa1270 */
[C---:B-1----:R-:W-:Y:S01]  /*230f0*/  VIADD R13, R11.reuse, UR32 ;  /* 0x000000200b0d7c36 */ /* 0x042fe20008000000 */
[----:B----4-:R-:W-:Y:S01]  /*23100*/  ISETP.GE.AND P2, PT, R0, UR38, PT ;  /* 0x0000002600007c0c */ /* 0x010fe2000bf46270 */
[----:B------:R-:W-:Y:S01]  /*23110*/  VIADD R0, R198, 0x4e ;  /* 0x0000004ec6007836 */ /* 0x000fe20000000000 */
[----:B------:R-:W1:Y:S01]  /*23120*/  LDCU UR56, c[0x0][0x398] ;  /* 0x00007300ff3877ac */ /* 0x000e620008000800 */
[C---:B------:R-:W-:Y:S01]  /*23130*/  IMAD.WIDE R4, R11.reuse, 0x4, R2 ;  /* 0x000000040b047825 */ /* 0x040fe200078e0202 */
[----:B------:R-:W4:Y:S03]  /*23140*/  LDCU UR62, c[0x0][0x39c] ;  /* 0x00007380ff3e77ac */ /* 0x000f260008000800 */
[----:B------:R-:W-:Y:S01]  /*23150*/  IMAD.WIDE R8, R11, 0x4, R196 ;  /* 0x000000040b087825 */ /* 0x000fe200078e02c4 */
[----:B---3--:R-:W-:Y:S01]  /*23160*/  ISETP.GE.AND P1, PT, R0, UR61, PT ;  /* 0x0000003d00007c0c */ /* 0x008fe2000bf26270 */
[----:B------:R-:W3:Y:S02]  /*23170*/  LDCU UR8, c[0x0][0x398] ;  /* 0x00007300ff0877ac */ /* 0x000ee40008000800 */
[C---:B--2---:R-:W-:Y:S01]  /*23180*/  IMAD.WIDE R6, R13.reuse, 0x4, R2 ;  /* 0x000000040d067825 */ /* 0x044fe200078e0202 */
[----:B------:R2:W-:Y:S01]  /*23190*/  @P6 STG.E desc[UR28][R4.64], R143 ;  /* 0x0000008f04006986 */ /* 0x0005e2000c10191c */
[----:B------:R-:W1:Y:S02]  /*231a0*/  LDCU UR37, c[0x0][0x398] ;  /* 0x00007300ff2577ac */ /* 0x000e640008000800 */
[----:B------:R-:W-:Y:S01]  /*231b0*/  IMAD.WIDE R10, R13, 0x4, R196 ;  /* 0x000000040d0a7825 */ /* 0x000fe200078e02c4 */
[----:B------:R3:W-:Y:S01]  /*231c0*/  @P0 STG.E desc[UR28][R8.64], R15 ;  /* 0x0000000f08000986 */ /* 0x0007e2000c10191c */
[----:B------:R-:W-:Y:S01]  /*231d0*/  ISETP.LT.AND P0, PT, R199, UR46, !P2 ;  /* 0x0000002ec7007c0c */ /* 0x000fe2000d701270 */
[----:B------:R-:W1:Y:S01]  /*231e0*/  LDCU UR22, c[0x0][0x39c] ;  /* 0x00007380ff1677ac */ /* 0x000e620008000800 */
[----:B------:R-:W-:Y:S01]  /*231f0*/  ISETP.LT.AND P2, PT, R200, UR54, !P2 ;  /* 0x00000036c8007c0c */ /* 0x000fe2000d741270 */
[----:B------:R4:W-:Y:S01]  /*23200*/  @P4 STG.E desc[UR28][R6.64], R144 ;  /* 0x0000009006004986 */ /* 0x0009e2000c10191c */
[----:B------:R-:W-:Y:S01]  /*23210*/  VIADD R13, R13, UR32 ;  /* 0x000000200d0d7c36 */ /* 0x000fe20008000000 */
[----:B------:R-:W-:Y:S01]  /*23220*/  IADD3 R0, PT, PT, R198, 0x4f, RZ ;  /* 0x0000004fc6007810 */ /* 0x000fe20007ffe0ff */
[----:B------:R-:W1:Y:S01]  /*23230*/  LDCU UR4, c[0x0][0x398] ;  /* 0x00007300ff0477ac */ /* 0x000e620008000800 */
[----:B------:R-:W-:Y:S01]  /*23240*/  @P5 STG.E desc[UR28][R10.64], R16 ;  /* 0x000000100a005986 */ /* 0x000fe2000c10191c */
[----:B------:R-:W-:Y:S01]  /*23250*/  ISETP.LT.AND P5, PT, R199, UR40, !P1 ;  /* 0x00000028c7007c0c */ /* 0x000fe2000cfa1270 */
[C---:B--2---:R-:W-:Y:S01]  /*23260*/  IMAD.WIDE R4, R13.reuse, 0x4, R2 ;  /* 0x000000040d047825 */ /* 0x044fe200078e0202 */
[----:B------:R-:W2:Y:S03]  /*23270*/  LDCU UR48, c[0x0][0x39c] ;  /* 0x00007380ff3077ac */ /* 0x000ea60008000800 */
[C---:B---3--:R-:W-:Y:S01]  /*23280*/  VIADD R15, R13.reuse, UR32 ;  /* 0x000000200d0f7c36 */ /* 0x048fe20008000000 */
[----:B------:R-:W3:Y:S01]  /*23290*/  LDCU UR36, c[0x0][0x398] ;  /* 0x00007300ff2477ac */ /* 0x000ee20008000800 */
[----:B----4-:R-:W-:Y:S01]  /*232a0*/  IMAD.WIDE R6, R13, 0x4, R196 ;  /* 0x000000040d067825 */ /* 0x010fe200078e02c4 */
[----:B------:R-:W-:Y:S01]  /*232b0*/  ISETP.GE.AND P3, PT, R0, UR55, PT ;  /* 0x0000003700007c0c */ /* 0x000fe2000bf66270 */
[----:B------:R-:W4:Y:S02]  /*232c0*/  LDCU UR42, c[0x0][0x398] ;  /* 0x00007300ff2a77ac */ /* 0x000f240008000800 */
[----:B------:R-:W-:Y:S01]  /*232d0*/  IMAD.WIDE R8, R15, 0x4, R2 ;  /* 0x000000040f087825 */ /* 0x000fe200078e0202 */
[----:B------:R-:W-:Y:S01]  /*232e0*/  ISETP.LT.AND P1, PT, R200, UR14, !P1 ;  /* 0x0000000ec8007c0c */ /* 0x000fe2000cf21270 */
[----:B------:R2:W-:Y:S01]  /*232f0*/  @P0 STG.E desc[UR28][R4.64], R145 ;  /* 0x0000009104000986 */ /* 0x0005e2000c10191c */
[----:B------:R-:W3:Y:S01]  /*23300*/  LDCU UR20, c[0x0][0x398] ;  /* 0x00007300ff1477ac */ /* 0x000ee20008000800 */
[----:B------:R-:W-:-:S02]  /*23310*/  VIADD R0, R198, 0x50 ;  /* 0x00000050c6007836 */ /* 0x000fc40000000000 */
[----:B------:R3:W-:Y:S01]  /*23320*/  @P2 STG.E desc[UR28][R6.64], R17 ;  /* 0x0000001106002986 */ /* 0x0007e2000c10191c */
[----:B------:R-:W4:Y:S03]  /*23330*/  LDCU UR24, c[0x0][0x39c] ;  /* 0x00007380ff1877ac */ /* 0x000f260008000800 */
[----:B------:R3:W-:Y:S01]  /*23340*/  @P5 STG.E desc[UR28][R8.64], R146 ;  /* 0x0000009208005986 */ /* 0x0007e2000c10191c */
[----:B------:R-:W-:Y:S01]  /*23350*/  ISETP.LT.AND P5, PT, R199, UR44, !P3 ;  /* 0x0000002cc7007c0c */ /* 0x000fe2000dfa1270 */
[----:B------:R-:W4:Y:S01]  /*23360*/  LDCU UR34, c[0x0][0x398] ;  /* 0x00007300ff2277ac */ /* 0x000f220008000800 */
[----:B-1----:R-:W-:Y:S01]  /*23370*/  ISETP.LT.AND P3, PT, R200, UR56, !P3 ;  /* 0x00000038c8007c0c */ /* 0x002fe2000df61270 */
[C---:B--2---:R-:W-:Y:S01]  /*23380*/  IMAD.WIDE R4, R15.reuse, 0x4, R196 ;  /* 0x000000040f047825 */ /* 0x044fe200078e02c4 */
[----:B------:R-:W-:Y:S01]  /*23390*/  ISETP.GE.AND P6, PT, R0, UR62, PT ;  /* 0x0000003e00007c0c */ /* 0x000fe2000bfc6270 */
[----:B------:R-:W1:Y:S02]  /*233a0*/  LDCU UR50, c[0x0][0x39c] ;  /* 0x00007380ff3277ac */ /* 0x000e640008000800 */
[----:B------:R-:W-:-:S02]  /*233b0*/  VIADD R15, R15, UR32 ;  /* 0x000000200f0f7c36 */ /* 0x000fc40008000000 */
[----:B------:R-:W-:Y:S01]  /*233c0*/  VIADD R0, R198, 0x51 ;  /* 0x00000051c6007836 */ /* 0x000fe20000000000 */
[----:B------:R2:W-:Y:S01]  /*233d0*/  @P1 STG.E desc[UR28][R4.64], R18 ;  /* 0x0000001204001986 */ /* 0x0005e2000c10191c */
[----:B---3--:R-:W-:Y:S01]  /*233e0*/  IMAD.WIDE R6, R15, 0x4, R2 ;  /* 0x000000040f067825 */ /* 0x008fe200078e0202 */
[----:B------:R-:W-:Y:S01]  /*233f0*/  ISETP.LT.AND P1, PT, R199, UR8, !P6 ;  /* 0x00000008c7007c0c */ /* 0x000fe2000f721270 */
[----:B------:R-:W3:Y:S02]  /*23400*/  LDCU UR18, c[0x0][0x398] ;  /* 0x00007300ff1277ac */ /* 0x000ee40008000800 */
[C---:B------:R-:W-:Y:S01]  /*23410*/  IMAD.WIDE R8, R15.reuse, 0x4, R196 ;  /* 0x000000040f087825 */ /* 0x040fe200078e02c4 */
[----:B------:R-:W-:Y:S01]  /*23420*/  ISETP.GE.AND P4, PT, R0, UR22, PT ;  /* 0x0000001600007c0c */ /* 0x000fe2000bf86270 */
[----:B------:R1:W-:Y:S01]  /*23430*/  @P5 STG.E desc[UR28][R6.64], R147 ;  /* 0x0000009306005986 */ /* 0x0003e2000c10191c */
[----:B------:R-:W-:Y:S01]  /*23440*/  ISETP.LT.AND P6, PT, R200, UR37, !P6 ;  /* 0x00000025c8007c0c */ /* 0x000fe2000f7c1270 */
[----:B------:R-:W-:Y:S01]  /*23450*/  VIADD R13, R15, UR32 ;  /* 0x000000200f0d7c36 */ /* 0x000fe20008000000 */
[----:B------:R-:W3:Y:S01]  /*23460*/  LDCU UR51, c[0x0][0x398] ;  /* 0x00007300ff3377ac */ /* 0x000ee20008000800 */
[----:B------:R-:W-:Y:S01]  /*23470*/  @P3 STG.E desc[UR28][R8.64], R19 ;  /* 0x0000001308003986 */ /* 0x000fe2000c10191c */
[----:B------:R-:W-:Y:S01]  /*23480*/  ISETP.LT.AND P3, PT, R199, UR4, !P4 ;  /* 0x00000004c7007c0c */ /* 0x000fe2000e761270 */
[----:B------:R-:W-:Y:S01]  /*23490*/  VIADD R0, R198, 0x52 ;  /* 0x00000052c6007836 */ /* 0x000fe20000000000 */
[----:B------:R-:W3:Y:S01]  /*234a0*/  LDCU UR41, c[0x0][0x398] ;  /* 0x00007300ff2977ac */ /* 0x000ee20008000800 */
[C---:B--2---:R-:W-:Y:S01]  /*234b0*/  IMAD.WIDE R4, R13.reuse, 0x4, R2 ;  /* 0x000000040d047825 */ /* 0x044fe200078e0202 */
[----:B------:R-:W2:Y:S03]  /*234c0*/  LDCU UR47, c[0x0][0x39c] ;  /* 0x00007380ff2f77ac */ /* 0x000ea60008000800 */
[C---:B------:R-:W-:Y:S01]  /*234d0*/  IMAD.WIDE R10, R13.reuse, 0x4, R196 ;  /* 0x000000040d0a7825 */ /* 0x040fe200078e02c4 */
[----:B------:R-:W-:Y:S01]  /*234e0*/  ISETP.GE.AND P0, PT, R0, UR48, PT ;  /* 0x0000003000007c0c */ /* 0x000fe2000bf06270 */
[----:B------:R-:W2:Y:S02]  /*234f0*/  LDCU UR15, c[0x0][0x398] ;  /* 0x00007300ff0f77ac */ /* 0x000ea40008000800 */
[----:B------:R-:W-:Y:S01]  /*23500*/  VIADD R13, R13, UR32 ;  /* 0x000000200d0d7c36 */ /* 0x000fe20008000000 */
[----:B------:R3:W-:Y:S01]  /*23510*/  @P1 STG.E desc[UR28][R4.64], R148 ;  /* 0x0000009404001986 */ /* 0x0007e2000c10191c */
[----:B------:R-:W-:Y:S01]  /*23520*/  ISETP.LT.AND P4, PT, R200, UR36, !P4 ;  /* 0x00000024c8007c0c */ /* 0x000fe2000e781270 */
[----:B------:R-:W2:Y:S01]  /*23530*/  LDCU UR30, c[0x0][0x39c] ;  /* 0x00007380ff1e77ac */ /* 0x000ea20008000800 */
[----:B-1----:R-:W-:Y:S01]  /*23540*/  IMAD.WIDE R6, R13, 0x4, R2 ;  /* 0x000000040d067825 */ /* 0x002fe200078e0202 */
[----:B------:R-:W-:Y:S01]  /*23550*/  @P6 STG.E desc[UR28][R10.64], R20 ;  /* 0x000000140a006986 */ /* 0x000fe2000c10191c */
[----:B----4-:R-:W-:Y:S01]  /*23560*/  ISETP.LT.AND P6, PT, R199, UR42, !P0 ;  /* 0x0000002ac7007c0c */ /* 0x010fe2000c7c1270 */
[----:B------:R-:W1:Y:S01]  /*23570*/  LDCU UR16, c[0x0][0x398] ;  /* 0x00007300ff1077ac */ /* 0x000e620008000800 */
[----:B------:R-:W-:Y:S01]  /*23580*/  IADD3 R0, PT, PT, R198, 0x53, RZ ;  /* 0x00000053c6007810 */ /* 0x000fe20007ffe0ff */
[----:B------:R4:W-:Y:S01]  /*23590*/  @P3 STG.E desc[UR28][R6.64], R149 ;  /* 0x0000009506003986 */ /* 0x0009e2000c10191c */
[C---:B------:R-:W-:Y:S01]  /*235a0*/  VIADD R15, R13.reuse, UR32 ;  /* 0x000000200d0f7c36 */ /* 0x040fe20008000000 */
[----:B------:R-:W-:Y:S01]  /*235b0*/  ISETP.LT.AND P3, PT, R200, UR20, !P0 ;  /* 0x00000014c8007c0c */ /* 0x000fe2000c761270 */
[----:B------:R-:W1:Y:S01]  /*235c0*/  LDCU UR11, c[0x0][0x398] ;  /* 0x00007300ff0b77ac */ /* 0x000e620008000800 */
[----:B---3--:R-:W-:Y:S01]  /*235d0*/  IMAD.WIDE R4, R13, 0x4, R196 ;  /* 0x000000040d047825 */ /* 0x008fe200078e02c4 */
[----:B------:R-:W-:Y:S01]  /*235e0*/  ISETP.GE.AND P2, PT, R0, UR24, PT ;  /* 0x0000001800007c0c */ /* 0x000fe2000bf46270 */
[----:B------:R-:W3:Y:S02]  /*235f0*/  LDCU UR39, c[0x0][0x398] ;  /* 0x00007300ff2777ac */ /* 0x000ee40008000800 */
[C---:B------:R-:W-:Y:S01]  /*23600*/  IMAD.WIDE R8, R15.reuse, 0x4, R2 ;  /* 0x000000040f087825 */ /* 0x040fe200078e0202 */
[----:B------:R1:W-:Y:S01]  /*23610*/  @P4 STG.E desc[UR28][R4.64], R21 ;  /* 0x0000001504004986 */ /* 0x0003e2000c10191c */
[----:B------:R-:W3:Y:S02]  /*23620*/  LDCU UR49, c[0x0][0x39c] ;  /* 0x00007380ff3177ac */ /* 0x000ee40008000800 */
[----:B------:R-:W-:Y:S01]  /*23630*/  VIADD R0, R198, 0x54 ;  /* 0x00000054c6007836 */ /* 0x000fe20000000000 */
[----:B------:R1:W-:Y:S01]  /*23640*/  @P6 STG.E desc[UR28][R8.64], R150 ;  /* 0x0000009608006986 */ /* 0x0003e2000c10191c */
[----:B----4-:R-:W-:Y:S01]  /*23650*/  IMAD.WIDE R6, R15, 0x4, R196 ;  /* 0x000000040f067825 */ /* 0x010fe200078e02c4 */
[----:B------:R-:W-:Y:S01]  /*23660*/  ISETP.LT.AND P6, PT, R199, UR34, !P2 ;  /* 0x00000022c7007c0c */ /* 0x000fe2000d7c1270 */
[----:B------:R-:W4:Y:S01]  /*23670*/  LDCU UR43, c[0x0][0x39c] ;  /* 0x00007380ff2b77ac */ /* 0x000f220008000800 */
[----:B------:R-:W-:-:S02]  /*23680*/  ISETP.GE.AND P5, PT, R0, UR50, PT ;  /* 0x0000003200007c0c */ /* 0x000fc4000bfa6270 */
[----:B------:R-:W-:Y:S01]  /*23690*/  ISETP.LT.AND P2, PT, R200, UR18, !P2 ;  /* 0x00000012c8007c0c */ /* 0x000fe2000d741270 */
[----:B------:R3:W-:Y:S01]  /*236a0*/  @P3 STG.E desc[UR28][R6.64], R22 ;  /* 0x0000001606003986 */ /* 0x0007e2000c10191c */
[----:B------:R-:W-:Y:S01]  /*236b0*/  VIADD R0, R198, 0x55 ;  /* 0x00000055c6007836 */ /* 0x000fe20000000000 */
[----:B------:R-:W-:Y:S01]  /*236c0*/  ISETP.LT.AND P3, PT, R199, UR51, !P5 ;  /* 0x00000033c7007c0c */ /* 0x000fe2000ef61270 */
[----:B------:R-:W-:Y:S01]  /*236d0*/  VIADD R15, R15, UR32 ;  /* 0x000000200f0f7c36 */ /* 0x000fe20008000000 */
[----:B------:R-:W-:Y:S01]  /*236e0*/  ISETP.LT.AND P5, PT, R200, UR41, !P5 ;  /* 0x00000029c8007c0c */ /* 0x000fe2000efa1270 */
[----:B------:R-:W4:Y:S01]  /*236f0*/  LDCU UR6, c[0x0][0x398] ;  /* 0x00007300ff0677ac */ /* 0x000f220008000800 */
[----:B--2---:R-:W-:Y:S01]  /*23700*/  ISETP.GE.AND P1, PT, R0, UR47, PT ;  /* 0x0000002f00007c0c */ /* 0x004fe2000bf26270 */
[C---:B-1----:R-:W-:Y:S01]  /*23710*/  IMAD.WIDE R4, R15.reuse, 0x4, R2 ;  /* 0x000000040f047825 */ /* 0x042fe200078e0202 */
[----:B------:R-:W1:Y:S03]  /*23720*/  LDCU UR35, c[0x0][0x398] ;  /* 0x00007300ff2377ac */ /* 0x000e660008000800 */
[----:B------:R-:W-:-:S02]  /*23730*/  VIADD R13, R15, UR32 ;  /* 0x000000200f0d7c36 */ /* 0x000fc40008000000 */
[----:B------:R-:W-:Y:S01]  /*23740*/  IMAD.WIDE R8, R15, 0x4, R196 ;  /* 0x000000040f087825 */ /* 0x000fe200078e02c4 */
[----:B------:R2:W-:Y:S01]  /*23750*/  @P6 STG.E desc[UR28][R4.64], R151 ;  /* 0x0000009704006986 */ /* 0x0005e2000c10191c */
[----:B------:R-:W1:Y:S02]  /*23760*/  LDCU UR38, c[0x0][0x398] ;  /* 0x00007300ff2677ac */ /* 0x000e640008000800 */
[----:B------:R-:W-:Y:S02]  /*23770*/  VIADD R0, R198, 0x56 ;  /* 0x00000056c6007836 */ /* 0x000fe40000000000 */
[----:B---3--:R-:W-:Y:S01]  /*23780*/  IMAD.WIDE R6, R13, 0x4, R2 ;  /* 0x000000040d067825 */ /* 0x008fe200078e0202 */
[----:B------:R-:W-:Y:S01]  /*23790*/  @P2 STG.E desc[UR28][R8.64], R23 ;  /* 0x0000001708002986 */ /* 0x000fe2000c10191c */
[----:B------:R-:W-:Y:S01]  /*237a0*/  ISETP.LT.AND P2, PT, R199, UR15, !P1 ;  /* 0x0000000fc7007c0c */ /* 0x000fe2000cf41270 */
[----:B------:R-:W3:Y:S01]  /*237b0*/  LDCU UR12, c[0x0][0x398] ;  /* 0x00007300ff0c77ac */ /* 0x000ee20008000800 */
[C---:B------:R-:W-:Y:S01]  /*237c0*/  IMAD.WIDE R10, R13.reuse, 0x4, R196 ;  /* 0x000000040d0a7825 */ /* 0x040fe200078e02c4 */
[----:B------:R-:W-:Y:S01]  /*237d0*/  ISETP.GE.AND P0, PT, R0, UR30, PT ;  /* 0x0000001e00007c0c */ /* 0x000fe2000bf06270 */
[----:B------:R1:W-:Y:S01]  /*237e0*/  @P3 STG.E desc[UR28][R6.64], R152 ;  /* 0x0000009806003986 */ /* 0x0003e2000c10191c */
[----:B------:R-:W-:Y:S01]  /*237f0*/  ISETP.LT.AND P1, PT, R200, UR16, !P1 ;  /* 0x00000010c8007c0c */ /* 0x000fe2000cf21270 */
[----:B------:R-:W-:Y:S01]  /*23800*/  VIADD R13, R13, UR32 ;  /* 0x000000200d0d7c36 */ /* 0x000fe20008000000 */
[----:B------:R-:W-:Y:S01]  /*23810*/  IADD3 R0, PT, PT, R198, 0x57, RZ ;  /* 0x00000057c6007810 */ /* 0x000fe20007ffe0ff */
[----:B------:R-:W-:Y:S01]  /*23820*/  @P5 STG.E desc[UR28][R10.64], R24 ;  /* 0x000000180a005986 */ /* 0x000fe2000c10191c */
[----:B------:R-:W-:Y:S01]  /*23830*/  ISETP.LT.AND P5, PT, R199, UR11, !P0 ;  /* 0x0000000bc7007c0c */ /* 0x000fe2000c7a1270 */
[----:B------:R-:W3:Y:S01]  /*23840*/  LDCU UR52, c[0x0][0x39c] ;  /* 0x00007380ff3477ac */ /* 0x000ee20008000800 */
[----:B------:R-:W-:Y:S01]  /*23850*/  ISETP.LT.AND P0, PT, R200, UR39, !P0 ;  /* 0x00000027c8007c0c */ /* 0x000fe2000c701270 */
[C---:B--2---:R-:W-:Y:S01]  /*23860*/  IMAD.WIDE R4, R13.reuse, 0x4, R2 ;  /* 0x000000040d047825 */ /* 0x044fe200078e0202 */
[----:B------:R-:W-:Y:S01]  /*23870*/  ISETP.GE.AND P4, PT, R0, UR49, PT ;  /* 0x0000003100007c0c */ /* 0x000fe2000bf86270 */
[----:B------:R-:W2:Y:S02]  /*23880*/  LDCU UR45, c[0x0][0x39c] ;  /* 0x00007380ff2d77ac */ /* 0x000ea40008000800 */
[----:B------:R-:W-:-:S02]  /*23890*/  VIADD R15, R13, UR32 ;  /* 0x000000200d0f7c36 */ /* 0x000fc40008000000 */
[----:B------:R-:W-:Y:S01]  /*238a0*/  VIADD R0, R198, 0x58 ;  /* 0x00000058c6007836 */ /* 0x000fe20000000000 */
[----:B------:R-:W2:Y:S01]  /*238b0*/  LDCU UR26, c[0x0][0x398] ;  /* 0x00007300ff1a77ac */ /* 0x000ea20008000800 */
[----:B-1----:R-:W-:Y:S01]  /*238c0*/  IMAD.WIDE R6, R13, 0x4, R196 ;  /* 0x000000040d067825 */ /* 0x002fe200078e02c4 */
[----:B------:R1:W-:Y:S01]  /*238d0*/  @P2 STG.E desc[UR28][R4.64], R153 ;  /* 0x0000009904002986 */ /* 0x0003e2000c10191c */
[----:B------:R-:W2:Y:S02]  /*238e0*/  LDCU UR33, c[0x0][0x398] ;  /* 0x00007300ff2177ac */ /* 0x000ea40008000800 */
[C---:B------:R-:W-:Y:S01]  /*238f0*/  IMAD.WIDE R8, R15.reuse, 0x4, R2 ;  /* 0x000000040f087825 */ /* 0x040fe200078e0202 */
[----:B----4-:R-:W-:Y:S01]  /*23900*/  ISETP.GE.AND P6, PT, R0, UR43, PT ;  /* 0x0000002b00007c0c */ /* 0x010fe2000bfc6270 */
[----:B------:R4:W-:Y:S01]  /*23910*/  @P1 STG.E desc[UR28][R6.64], R25 ;  /* 0x0000001906001986 */ /* 0x0009e2000c10191c */
[----:B------:R-:W2:Y:S03]  /*23920*/  LDCU UR40, c[0x0][0x398] ;  /* 0x00007300ff2877ac */ /* 0x000ea60008000800 */
[----:B------:R2:W-:Y:S01]  /*23930*/  @P5 STG.E desc[UR28][R8.64], R154 ;  /* 0x0000009a08005986 */ /* 0x0005e2000c10191c */
[----:B------:R-:W2:Y:S01]  /*23940*/  LDCU UR22, c[0x0][0x398] ;  /* 0x00007300ff1677ac */ /* 0x000ea20008000800 */
[----:B-1----:R-:W-:Y:S01]  /*23950*/  IMAD.WIDE R4, R15, 0x4, R196 ;  /* 0x000000040f047825 */ /* 0x002fe200078e02c4 */
[----:B------:R-:W-:Y:S01]  /*23960*/  ISETP.LT.AND P5, PT, R199, UR6, !P4 ;  /* 0x00000006c7007c0c */ /* 0x000fe2000e7a1270 */
[----:B------:R-:W1:Y:S01]  /*23970*/  LDCU UR46, c[0x0][0x39c] ;  /* 0x00007380ff2e77ac */ /* 0x000e620008000800 */
[----:B------:R-:W-:Y:S01]  /*23980*/  ISETP.LT.AND P4, PT, R200, UR35, !P4 ;  /* 0x00000023c8007c0c */ /* 0x000fe2000e781270 */
[----:B------:R-:W-:Y:S01]  /*23990*/  VIADD R0, R198, 0x59 ;  /* 0x00000059c6007836 */ /* 0x000fe20000000000 */
[----:B------:R1:W-:Y:S01]  /*239a0*/  @P0 STG.E desc[UR28][R4.64], R26 ;  /* 0x0000001a04000986 */ /* 0x0003e2000c10191c */
[----:B------:R-:W-:Y:S01]  /*239b0*/  VIADD R15, R15, UR32 ;  /* 0x000000200f0f7c36 */ /* 0x000fe20008000000 */
[----:B------:R-:W-:Y:S01]  /*239c0*/  ISETP.LT.AND P0, PT, R199, UR38, !P6 ;  /* 0x00000026c7007c0c */ /* 0x000fe2000f701270 */
[----:B------:R-:W1:Y:S01]  /*239d0*/  LDCU UR14, c[0x0][0x398] ;  /* 0x00007300ff0e77ac */ /* 0x000e620008000800 */
[----:B---3--:R-:W-:Y:S01]  /*239e0*/  ISETP.LT.AND P6, PT, R200, UR12, !P6 ;  /* 0x0000000cc8007c0c */ /* 0x008fe2000f7c1270 */
[C---:B------:R-:W-:Y:S01]  /*239f0*/  VIADD R13, R15.reuse, UR32 ;  /* 0x000000200f0d7c36 */ /* 0x040fe20008000000 */
[----:B------:R-:W-:Y:S01]  /*23a00*/  ISETP.GE.AND P3, PT, R0, UR52, PT ;  /* 0x0000003400007c0c */ /* 0x000fe2000bf66270 */
[----:B------:R-:W-:Y:S01]  /*23a10*/  VIADD R0, R198, 0x5a ;  /* 0x0000005ac6007836 */ /* 0x000fe20000000000 */
[----:B------:R-:W3:Y:S01]  /*23a20*/  LDCU UR44, c[0x0][0x39c] ;  /* 0x00007380ff2c77ac */ /* 0x000ee20008000800 */
[C---:B----4-:R-:W-:Y:S01]  /*23a30*/  IMAD.WIDE R6, R15.reuse, 0x4, R2 ;  /* 0x000000040f067825 */ /* 0x050fe200078e0202 */
[----:B------:R-:W4:Y:S03]  /*23a40*/  LDCU UR24, c[0x0][0x398] ;  /* 0x00007300ff1877ac */ /* 0x000f260008000800 */
[----:B--2---:R-:W-:Y:S01]  /*23a50*/  IMAD.WIDE R8, R15, 0x4, R196 ;  /* 0x000000040f087825 */ /* 0x004fe200078e02c4 */
[----:B------:R-:W-:Y:S01]  /*23a60*/  ISETP.GE.AND P2, PT, R0, UR45, PT ;  /* 0x0000002d00007c0c */ /* 0x000fe2000bf46270 */
[----:B------:R-:W2:Y:S02]  /*23a70*/  LDCU UR37, c[0x0][0x398] ;  /* 0x00007300ff2577ac */ /* 0x000ea40008000800 */
[C---:B-1----:R-:W-:Y:S01]  /*23a80*/  IMAD.WIDE R4, R13.reuse, 0x4, R2 ;  /* 0x000000040d047825 */ /* 0x042fe200078e0202 */
[----:B------:R1:W-:Y:S01]  /*23a90*/  @P5 STG.E desc[UR28][R6.64], R155 ;  /* 0x0000009b06005986 */ /* 0x0003e2000c10191c */
[----:B------:R-:W2:Y:S02]  /*23aa0*/  LDCU UR48, c[0x0][0x398] ;  /* 0x00007300ff3077ac */ /* 0x000ea40008000800 */
[----:B------:R-:W-:Y:S01]  /*23ab0*/  IMAD.WIDE R10, R13, 0x4, R196 ;  /* 0x000000040d0a7825 */ /* 0x000fe200078e02c4 */
[----:B------:R-:W-:Y:S01]  /*23ac0*/  @P4 STG.E desc[UR28][R8.64], R27 ;  /* 0x0000001b08004986 */ /* 0x000fe2000c10191c */
[----:B------:R-:W-:Y:S01]  /*23ad0*/  ISETP.LT.AND P4, PT, R199, UR26, !P3 ;  /* 0x0000001ac7007c0c */ /* 0x000fe2000df81270 */
[----:B------:R-:W2:Y:S01]  /*23ae0*/  LDCU UR4, c[0x0][0x39c] ;  /* 0x00007380ff0477ac */ /* 0x000ea20008000800 */
[----:B------:R-:W-:Y:S01]  /*23af0*/  ISETP.LT.AND P3, PT, R200, UR33, !P3 ;  /* 0x00000021c8007c0c */ /* 0x000fe2000df61270 */
[----:B------:R3:W-:Y:S01]  /*23b00*/  @P0 STG.E desc[UR28][R4.64], R156 ;  /* 0x0000009c04000986 */ /* 0x0007e2000c10191c */
[----:B------:R-:W-:Y:S01]  /*23b10*/  VIADD R13, R13, UR32 ;  /* 0x000000200d0d7c36 */ /* 0x000fe20008000000 */
[----:B------:R-:W-:Y:S01]  /*23b20*/  IADD3 R0, PT, PT, R198, 0x5b, RZ ;  /* 0x0000005bc6007810 */ /* 0x000fe20007ffe0ff */
[----:B------:R-:W2:Y:S01]  /*23b30*/  LDCU UR36, c[0x0][0x398] ;  /* 0x00007300ff2477ac */ /* 0x000ea20008000800 */
[----:B------:R-:W-:Y:S01]  /*23b40*/  @P6 STG.E desc[UR28][R10.64], R28 ;  /* 0x0000001c0a006986 */ /* 0x000fe2000c10191c */
[----:B------:R-:W-:Y:S01]  /*23b50*/  ISETP.LT.AND P6, PT, R199, UR40, !P2 ;  /* 0x00000028c7007c0c */ /* 0x000fe2000d7c1270 */
[C---:B------:R-:W-:Y:S01]  /*23b60*/  VIADD R15, R13.reuse, UR32 ;  /* 0x000000200d0f7c36 */ /* 0x040fe20008000000 */
[----:B------:R-:W-:Y:S01]  /*23b70*/  ISETP.LT.AND P2, PT, R200, UR22, !P2 ;  /* 0x00000016c8007c0c */ /* 0x000fe2000d741270 */
[C---:B-1----:R-:W-:Y:S01]  /*23b80*/  IMAD.WIDE R6, R13.reuse, 0x4, R2 ;  /* 0x000000040d067825 */ /* 0x042fe200078e0202 */
[----:B------:R-:W-:Y:S01]  /*23b90*/  ISETP.GE.AND P1, PT, R0, UR46, PT ;  /* 0x0000002e00007c0c */ /* 0x000fe2000bf26270 */
[----:B------:R-:W1:Y:S02]  /*23ba0*/  LDCU UR8, c[0x0][0x39c] ;  /* 0x00007380ff0877ac */ /* 0x000e640008000800 */
[----:B---3--:R-:W-:Y:S01]  /*23bb0*/  IMAD.WIDE R4, R13, 0x4, R196 ;  /* 0x000000040d047825 */ /* 0x008fe200078e02c4 */
[----:B------:R3:W-:Y:S01]  /*23bc0*/  @P4 STG.E desc[UR28][R6.64], R157 ;  /* 0x0000009d06004986 */ /* 0x0007e2000c10191c */
[----:B------:R-:W1:Y:S02]  /*23bd0*/  LDCU UR42, c[0x0][0x398] ;  /* 0x00007300ff2a77ac */ /* 0x000e640008000800 */
[----:B------:R-:W-:Y:S01]  /*23be0*/  IMAD.WIDE R8, R15, 0x4, R2 ;  /* 0x000000040f087825 */ /* 0x000fe200078e0202 */
[----:B------:R1:W-:Y:S01]  /*23bf0*/  @P3 STG.E desc[UR28][R4.64], R29 ;  /* 0x0000001d04003986 */ /* 0x0003e2000c10191c */
[----:B------:R-:W1:Y:S02]  /*23c00*/  LDCU UR20, c[0x0][0x398] ;  /* 0x00007300ff1477ac */ /* 0x000e640008000800 */
[----:B------:R-:W-:Y:S01]  /*23c10*/  VIADD R0, R198, 0x5c ;  /* 0x0000005cc6007836 */ /* 0x000fe20000000000 */
[----:B------:R1:W-:Y:S01]  /*23c20*/  @P6 STG.E desc[UR28][R8.64], R158 ;  /* 0x0000009e08006986 */ /* 0x0003e2000c10191c */
[----:B------:R-:W-:Y:S01]  /*23c30*/  ISETP.LT.AND P6, PT, R199, UR14, !P1 ;  /* 0x0000000ec7007c0c */ /* 0x000fe2000cfc1270 */
[----:B------:R-:W1:Y:S01]  /*23c40*/  LDCU UR30, c[0x0][0x398] ;  /* 0x00007300ff1e77ac */ /* 0x000e620008000800 */
[C---:B---3--:R-:W-:Y:S01]  /*23c50*/  IMAD.WIDE R6, R15.reuse, 0x4, R196 ;  /* 0x000000040f067825 */ /* 0x048fe200078e02c4 */
[----:B------:R-:W-:Y:S01]  /*23c60*/  ISETP.GE.AND P5, PT, R0, UR44, PT ;  /* 0x0000002c00007c0c */ /* 0x000fe2000bfa6270 */
[----:B------:R-:W3:Y:S01]  /*23c70*/  LDCU UR18, c[0x0][0x39c] ;  /* 0x00007380ff1277ac */ /* 0x000ee20008000800 */
[----:B----4-:R-:W-:Y:S01]  /*23c80*/  ISETP.LT.AND P1, PT, R200, UR24, !P1 ;  /* 0x00000018c8007c0c */ /* 0x010fe2000cf21270 */
[----:B------:R-:W-:Y:S01]  /*23c90*/  VIADD R0, R198, 0x5d ;  /* 0x0000005dc6007836 */ /* 0x000fe20000000000 */
[----:B------:R4:W-:Y:S01]  /*23ca0*/  @P2 STG.E desc[UR28][R6.64], R30 ;  /* 0x0000001e06002986 */ /* 0x0009e2000c10191c */
[----:B------:R-:W-:Y:S01]  /*23cb0*/  VIADD R15, R15, UR32 ;  /* 0x000000200f0f7c36 */ /* 0x000fe20008000000 */
[----:B--2---:R-:W-:Y:S01]  /*23cc0*/  ISETP.LT.AND P2, PT, R199, UR37, !P5 ;  /* 0x00000025c7007c0c */ /* 0x004fe2000ef41270 */
[----:B------:R-:W2:Y:S01]  /*23cd0*/  LDCU UR15, c[0x0][0x39c] ;  /* 0x00007380ff0f77ac */ /* 0x000ea20008000800 */
[----:B------:R-:W-:Y:S01]  /*23ce0*/  ISETP.LT.AND P5, PT, R200, UR48, !P5 ;  /* 0x00000030c8007c0c */ /* 0x000fe2000efa1270 */
[C---:B-1----:R-:W-:Y:S01]  /*23cf0*/  IMAD.WIDE R4, R15.reuse, 0x4, R2 ;  /* 0x000000040f047825 */ /* 0x042fe200078e0202 */
[----:B------:R-:W-:Y:S01]  /*23d00*/  ISETP.GE.AND P0, PT, R0, UR4, PT ;  /* 0x0000000400007c0c */ /* 0x000fe2000bf06270 */
[----:B------:R-:W1:Y:S02]  /*23d10*/  LDCU UR34, c[0x0][0x398] ;  /* 0x00007300ff2277ac */ /* 0x000e640008000800 */
[----:B------:R-:W-:-:S02]  /*23d20*/  VIADD R13, R15, UR32 ;  /* 0x000000200f0d7c36 */ /* 0x000fc40008000000 */
[----:B------:R-:W-:Y:S01]  /*23d30*/  IMAD.WIDE R8, R15, 0x4, R196 ;  /* 0x000000040f087825 */ /* 0x000fe200078e02c4 */
[----:B------:R1:W-:Y:S01]  /*23d40*/  @P6 STG.E desc[UR28][R4.64], R159 ;  /* 0x0000009f04006986 */ /* 0x0003e2000c10191c */
[----:B------:R-:W1:Y:S02]  /*23d50*/  LDCU UR41, c[0x0][0x398] ;  /* 0x00007300ff2977ac */ /* 0x000e640008000800 */
[----:B------:R-:W-:Y:S02]  /*23d60*/  VIADD R0, R198, 0x5e ;  /* 0x0000005ec6007836 */ /* 0x000fe40000000000 */
[----:B----4-:R-:W-:Y:S01]  /*23d70*/  IMAD.WIDE R6, R13, 0x4, R2 ;  /* 0x000000040d067825 */ /* 0x010fe200078e0202 */
[----:B------:R-:W-:Y:S01]  /*23d80*/  @P1 STG.E desc[UR28][R8.64], R31 ;  /* 0x0000001f08001986 */ /* 0x000fe2000c10191c */
[----:B------:R-:W-:Y:S01]  /*23d90*/  ISETP.LT.AND P1, PT, R199, UR36, !P0 ;  /* 0x00000024c7007c0c */ /* 0x000fe2000c721270 */
[----:B------:R-:W4:Y:S01]  /*23da0*/  LDCU UR16, c[0x0][0x398] ;  /* 0x00007300ff1077ac */ /* 0x000f220008000800 */
[C---:B------:R-:W-:Y:S01]  /*23db0*/  IMAD.WIDE R10, R13.reuse, 0x4, R196 ;  /* 0x000000040d0a7825 */ /* 0x040fe200078e02c4 */
[----:B------:R-:W-:Y:S01]  /*23dc0*/  ISETP.GE.AND P4, PT, R0, UR8, PT ;  /* 0x0000000800007c0c */ /* 0x000fe2000bf86270 */
[----:B------:R2:W-:Y:S01]  /*23dd0*/  @P2 STG.E desc[UR28][R6.64], R160 ;  /* 0x000000a006002986 */ /* 0x0005e2000c10191c */
[----:B------:R-:W4:Y:S01]  /*23de0*/  LDCU UR43, c[0x0][0x398] ;  /* 0x00007300ff2b77ac */ /* 0x000f220008000800 */
[----:B------:R-:W-:Y:S01]  /*23df0*/  ISETP.LT.AND P2, PT, R200, UR42, !P0 ;  /* 0x0000002ac8007c0c */ /* 0x000fe2000c741270 */
[----:B------:R-:W-:Y:S01]  /*23e00*/  VIADD R13, R13, UR32 ;  /* 0x000000200d0d7c36 */ /* 0x000fe20008000000 */
[----:B------:R-:W-:Y:S01]  /*23e10*/  @P5 STG.E desc[UR28][R10.64], R32 ;  /* 0x000000200a005986 */ /* 0x000fe2000c10191c */
[----:B------:R-:W-:Y:S01]  /*23e20*/  ISETP.LT.AND P5, PT, R199, UR20, !P4 ;  /* 0x00000014c7007c0c */ /* 0x000fe2000e7a1270 */
[----:B------:R-:W4:Y:S01]  /*23e30*/  LDCU UR11, c[0x0][0x39c] ;  /* 0x00007380ff0b77ac */ /* 0x000f220008000800 */
[----:B------:R-:W-:-:S02]  /*23e40*/  IADD3 R0, PT, PT, R198, 0x5f, RZ ;  /* 0x0000005fc6007810 */ /* 0x000fc40007ffe0ff */
[----:B------:R-:W-:Y:S01]  /*23e50*/  ISETP.LT.AND P4, PT, R200, UR30, !P4 ;  /* 0x0000001ec8007c0c */ /* 0x000fe2000e781270 */
[C---:B-1----:R-:W-:Y:S01]  /*23e60*/  IMAD.WIDE R4, R13.reuse, 0x4, R2 ;  /* 0x000000040d047825 */ /* 0x042fe200078e0202 */
[----:B---3--:R-:W-:Y:S01]  /*23e70*/  ISETP.GE.AND P3, PT, R0, UR18, PT ;  /* 0x0000001200007c0c */ /* 0x008fe2000bf66270 */
[----:B------:R-:W1:Y:S02]  /*23e80*/  LDCU UR6, c[0x0][0x39c] ;  /* 0x00007380ff0677ac */ /* 0x000e640008000800 */
[C---:B------:R-:W-:Y:S02]  /*23e90*/  VIADD R15, R13.reuse, UR32 ;  /* 0x000000200d0f7c36 */ /* 0x040fe40008000000 */
[----:B------:R-:W-:Y:S01]  /*23ea0*/  VIADD R0, R198, 0x60 ;  /* 0x00000060c6007836 */ /* 0x000fe20000000000 */
[----:B------:R-:W3:Y:S01]  /*23eb0*/  LDCU UR39, c[0x0][0x398] ;  /* 0x00007300ff2777ac */ /* 0x000ee20008000800 */
[----:B--2---:R-:W-:Y:S01]  /*23ec0*/  IMAD.WIDE R6, R13, 0x4, R196 ;  /* 0x000000040d067825 */ /* 0x004fe200078e02c4 */
[----:B------:R2:W-:Y:S01]  /*23ed0*/  @P1 STG.E desc[UR28][R4.64], R161 ;  /* 0x000000a104001986 */ /* 0x0005e2000c10191c */
[----:B------:R-:W1:Y:S02]  /*23ee0*/  LDCU UR45, c[0x0][0x398] ;  /* 0x00007300ff2d77ac */ /* 0x000e640008000800 */
[C---:B------:R-:W-:Y:S01]  /*23ef0*/  IMAD.WIDE R8, R15.reuse, 0x4, R2 ;  /* 0x000000040f087825 */ /* 0x040fe200078e0202 */
[----:B------:R-:W-:Y:S01]  /*23f00*/  ISETP.GE.AND P6, PT, R0, UR15, PT ;  /* 0x0000000f00007c0c */ /* 0x000fe2000bfc6270 */
[----:B------:R1:W-:Y:S01]  /*23f10*/  @P2 STG.E desc[UR28][R6.64], R33 ;  /* 0x0000002106002986 */ /* 0x0003e2000c10191c */
[----:B------:R-:W1:Y:S03]  /*23f20*/  LDCU UR35, c[0x0][0x398] ;  /* 0x00007300ff2377ac */ /* 0x000e660008000800 */
        /* <DEDUP_REMOVED lines=9> */
[----:B----4-:R-:W-:Y:S01]  /*23fc0*/  ISETP.LT.AND P4, PT, R199, UR16, !P6 ;  /* 0x00000010c7007c0c */ /* 0x010fe2000f781270 */
[----:B------:R-:W4:Y:S01]  /*23fd0*/  LDCU UR33, c[0x0][0x398] ;  /* 0x00007300ff2177ac */ /* 0x000f220008000800 */
[----:B------:R-:W-:Y:S01]  /*23fe0*/  ISETP.LT.AND P6, PT, R200, UR43, !P6 ;  /* 0x0000002bc8007c0c */ /* 0x000fe2000f7c1270 */
[C---:B------:R-:W-:Y:S01]  /*23ff0*/  VIADD R13, R15.reuse, UR32 ;  /* 0x000000200f0d7c36 */ /* 0x040fe20008000000 */
[----:B------:R-:W-:Y:S01]  /*24000*/  ISETP.GE.AND P0, PT, R0, UR11, PT ;  /* 0x0000000b00007c0c */ /* 0x000fe2000bf06270 */
[----:B------:R-:W-:Y:S01]  /*24010*/  VIADD R0, R198, 0x62 ;  /* 0x00000062c6007836 */ /* 0x000fe20000000000 */
[----:B------:R-:W4:Y:S01]  /*24020*/  LDCU UR4, c[0x0][0x39c] ;  /* 0x00007380ff0477ac */ /* 0x000f220008000800 */
[C---:B-1----:R-:W-:Y:S01]  /*24030*/  IMAD.WIDE R6, R15.reuse, 0x4, R2 ;  /* 0x000000040f067825 */ /* 0x042fe200078e0202 */
[----:B------:R-:W1:Y:S03]  /*24040*/  LDCU UR38, c[0x0][0x398] ;  /* 0x00007300ff2677ac */ /* 0x000e660008000800 */
[----:B------:R-:W-:Y:S01]  /*24050*/  IMAD.WIDE R8, R15, 0x4, R196 ;  /* 0x000000040f087825 */ /* 0x000fe200078e02c4 */
[----:B------:R-:W-:Y:S01]  /*24060*/  ISETP.GE.AND P1, PT, R0, UR6, PT ;  /* 0x0000000600007c0c */ /* 0x000fe2000bf26270 */
[----:B------:R-:W1:Y:S02]  /*24070*/  LDCU UR22, c[0x0][0x398] ;  /* 0x00007300ff1677ac */ /* 0x000e640008000800 */
[C---:B--2---:R-:W-:Y:S01]  /*24080*/  IMAD.WIDE R4, R13.reuse, 0x4, R2 ;  /* 0x000000040d047825 */ /* 0x044fe200078e0202 */
[----:B------:R2:W-:Y:S01]  /*24090*/  @P5 STG.E desc[UR28][R6.64], R163 ;  /* 0x000000a306005986 */ /* 0x0005e2000c10191c */
[----:B------:R-:W1:Y:S02]  /*240a0*/  LDCU UR18, c[0x0][0x398] ;  /* 0x00007300ff1277ac */ /* 0x000e640008000800 */
[----:B------:R-:W-:Y:S01]  /*240b0*/  IMAD.WIDE R10, R13, 0x4, R196 ;  /* 0x000000040d0a7825 */ /* 0x000fe200078e02c4 */
[----:B------:R-:W-:Y:S01]  /*240c0*/  @P3 STG.E desc[UR28][R8.64], R35 ;  /* 0x0000002308003986 */ /* 0x000fe2000c10191c */
[----:B---3--:R-:W-:Y:S01]  /*240d0*/  ISETP.LT.AND P3, PT, R199, UR39, !P0 ;  /* 0x00000027c7007c0c */ /* 0x008fe2000c761270 */
[----:B------:R-:W3:Y:S01]  /*240e0*/  LDCU UR8, c[0x0][0x39c] ;  /* 0x00007380ff0877ac */ /* 0x000ee20008000800 */
[----:B------:R-:W-:Y:S01]  /*240f0*/  ISETP.LT.AND P0, PT, R200, UR45, !P0 ;  /* 0x0000002dc8007c0c */ /* 0x000fe2000c701270 */
[----:B------:R1:W-:Y:S01]  /*24100*/  @P4 STG.E desc[UR28][R4.64], R164 ;  /* 0x000000a404004986 */ /* 0x0003e2000c10191c */
[----:B------:R-:W-:Y:S01]  /*24110*/  VIADD R13, R13, UR32 ;  /* 0x000000200d0d7c36 */ /* 0x000fe20008000000 */
[----:B------:R-:W-:Y:S01]  /*24120*/  IADD3 R0, PT, PT, R198, 0x63, RZ ;  /* 0x00000063c6007810 */ /* 0x000fe20007ffe0ff */
[----:B------:R-:W3:Y:S01]  /*24130*/  LDCU UR15, c[0x0][0x398] ;  /* 0x00007300ff0f77ac */ /* 0x000ee20008000800 */
[----:B------:R-:W-:Y:S01]  /*24140*/  @P6 STG.E desc[UR28][R10.64], R36 ;  /* 0x000000240a006986 */ /* 0x000fe2000c10191c */
[----:B------:R-:W-:Y:S01]  /*24150*/  ISETP.LT.AND P6, PT, R199, UR35, !P1 ;  /* 0x00000023c7007c0c */ /* 0x000fe2000cfc1270 */
[C---:B------:R-:W-:Y:S01]  /*24160*/  VIADD R15, R13.reuse, UR32 ;  /* 0x000000200d0f7c36 */ /* 0x040fe20008000000 */
[----:B------:R-:W-:Y:S01]  /*24170*/  ISETP.LT.AND P1, PT, R200, UR26, !P1 ;  /* 0x0000001ac8007c0c */ /* 0x000fe2000cf21270 */
[C---:B--2---:R-:W-:Y:S01]  /*24180*/  IMAD.WIDE R6, R13.reuse, 0x4, R2 ;  /* 0x000000040d067825 */ /* 0x044fe200078e0202 */
[----:B------:R-:W-:Y:S01]  /*24190*/  ISETP.GE.AND P2, PT, R0, UR12, PT ;  /* 0x0000000c00007c0c */ /* 0x000fe2000bf46270 */
[----:B------:R-:W2:Y:S02]  /*241a0*/  LDCU UR14, c[0x0][0x39c] ;  /* 0x00007380ff0e77ac */ /* 0x000ea40008000800 */
[----:B-1----:R-:W-:Y:S01]  /*241b0*/  IMAD.WIDE R4, R13, 0x4, R196 ;  /* 0x000000040d047825 */ /* 0x002fe200078e02c4 */
[----:B------:R1:W-:Y:S01]  /*241c0*/  @P3 STG.E desc[UR28][R6.64], R165 ;  /* 0x000000a506003986 */ /* 0x0003e2000c10191c */
[----:B------:R-:W2:Y:S02]  /*241d0*/  LDCU UR24, c[0x0][0x398] ;  /* 0x00007300ff1877ac */ /* 0x000ea40008000800 */
[----:B------:R-:W-:Y:S01]  /*241e0*/  IMAD.WIDE R8, R15, 0x4, R2 ;  /* 0x000000040f087825 */ /* 0x000fe200078e0202 */
[----:B------:R2:W-:Y:S01]  /*241f0*/  @P0 STG.E desc[UR28][R4.64], R37 ;  /* 0x0000002504000986 */ /* 0x0005e2000c10191c */
[----:B------:R-:W3:Y:S02]  /*24200*/  LDCU UR20, c[0x0][0x398] ;  /* 0x00007300ff1477ac */ /* 0x000ee40008000800 */
[----:B------:R-:W-:Y:S01]  /*24210*/  VIADD R0, R198, 0x64 ;  /* 0x00000064c6007836 */ /* 0x000fe20000000000 */
[----:B------:R2:W-:Y:S01]  /*24220*/  @P6 STG.E desc[UR28][R8.64], R166 ;  /* 0x000000a608006986 */ /* 0x0005e2000c10191c */
[----:B----4-:R-:W-:Y:S01]  /*24230*/  ISETP.LT.AND P6, PT, R199, UR33, !P2 ;  /* 0x00000021c7007c0c */ /* 0x010fe2000d7c1270 */
[----:B------:R-:W4:Y:S01]  /*24240*/  LDCU UR36, c[0x0][0x398] ;  /* 0x00007300ff2477ac */ /* 0x000f220008000800 */
[C---:B-1----:R-:W-:Y:S01]  /*24250*/  IMAD.WIDE R6, R15.reuse, 0x4, R196 ;  /* 0x000000040f067825 */ /* 0x042fe200078e02c4 */
[----:B------:R-:W-:Y:S01]  /*24260*/  ISETP.GE.AND P5, PT, R0, UR4, PT ;  /* 0x0000000400007c0c */ /* 0x000fe2000bfa6270 */
[----:B------:R-:W1:Y:S01]  /*24270*/  LDCU UR6, c[0x0][0x39c] ;  /* 0x00007380ff0677ac */ /* 0x000e620008000800 */
[----:B------:R-:W-:Y:S01]  /*24280*/  ISETP.LT.AND P2, PT, R200, UR38, !P2 ;  /* 0x00000026c8007c0c */ /* 0x000fe2000d741270 */
[----:B------:R-:W-:Y:S01]  /*24290*/  VIADD R0, R198, 0x65 ;  /* 0x00000065c6007836 */ /* 0x000fe20000000000 */
[----:B------:R1:W-:Y:S01]  /*242a0*/  @P1 STG.E desc[UR28][R6.64], R38 ;  /* 0x0000002606001986 */ /* 0x0003e2000c10191c */
[----:B------:R-:W-:Y:S01]  /*242b0*/  VIADD R15, R15, UR32 ;  /* 0x000000200f0f7c36 */ /* 0x000fe20008000000 */
[----:B------:R-:W-:Y:S01]  /*242c0*/  ISETP.LT.AND P1, PT, R199, UR22, !P5 ;  /* 0x00000016c7007c0c */ /* 0x000fe2000ef21270 */
[----:B------:R-:W4:Y:S01]  /*242d0*/  LDCU UR11, c[0x0][0x39c] ;  /* 0x00007380ff0b77ac */ /* 0x000f220008000800 */
[----:B------:R-:W-:Y:S01]  /*242e0*/  ISETP.LT.AND P5, PT, R200, UR18, !P5 ;  /* 0x00000012c8007c0c */ /* 0x000fe2000efa1270 */
[C---:B--2---:R-:W-:Y:S01]  /*242f0*/  IMAD.WIDE R4, R15.reuse, 0x4, R2 ;  /* 0x000000040f047825 */ /* 0x044fe200078e0202 */
[----:B---3--:R-:W-:Y:S01]  /*24300*/  ISETP.GE.AND P4, PT, R0, UR8, PT ;  /* 0x0000000800007c0c */ /* 0x008fe2000bf86270 */
[----:B------:R-:W2:Y:S02]  /*24310*/  LDCU UR30, c[0x0][0x398] ;  /* 0x00007300ff1e77ac */ /* 0x000ea40008000800 */
[----:B------:R-:W-:-:S02]  /*24320*/  VIADD R13, R15, UR32 ;  /* 0x000000200f0d7c36 */ /* 0x000fc40008000000 */
[----:B------:R-:W-:Y:S01]  /*24330*/  IMAD.WIDE R8, R15, 0x4, R196 ;  /* 0x000000040f087825 */ /* 0x000fe200078e02c4 */
[----:B------:R3:W-:Y:S01]  /*24340*/  @P6 STG.E desc[UR28][R4.64], R167 ;  /* 0x000000a704006986 */ /* 0x0007e2000c10191c */
[----:B------:R-:W2:Y:S02]  /*24350*/  LDCU UR12, c[0x0][0x398] ;  /* 0x00007300ff0c77ac */ /* 0x000ea40008000800 */
[----:B------:R-:W-:Y:S02]  /*24360*/  VIADD R0, R198, 0x66 ;  /* 0x00000066c6007836 */ /* 0x000fe40000000000 */
[----:B-1----:R-:W-:Y:S01]  /*24370*/  IMAD.WIDE R6, R13, 0x4, R2 ;  /* 0x000000040d067825 */ /* 0x002fe200078e0202 */
[----:B------:R-:W-:Y:S01]  /*24380*/  @P2 STG.E desc[UR28][R8.64], R39 ;  /* 0x0000002708002986 */ /* 0x000fe2000c10191c */
[----:B------:R-:W-:Y:S01]  /*24390*/  ISETP.LT.AND P2, PT, R199, UR15, !P4 ;  /* 0x0000000fc7007c0c */ /* 0x000fe2000e741270 */
[----:B------:R-:W1:Y:S01]  /*243a0*/  LDCU UR16, c[0x0][0x398] ;  /* 0x00007300ff1077ac */ /* 0x000e620008000800 */
[C---:B------:R-:W-:Y:S01]  /*243b0*/  IMAD.WIDE R10, R13.reuse, 0x4, R196 ;  /* 0x000000040d0a7825 */ /* 0x040fe200078e02c4 */
[----:B------:R-:W-:Y:S01]  /*243c0*/  ISETP.GE.AND P3, PT, R0, UR14, PT ;  /* 0x0000000e00007c0c */ /* 0x000fe2000bf66270 */
[----:B------:R1:W-:Y:S01]  /*243d0*/  @P1 STG.E desc[UR28][R6.64], R168 ;  /* 0x000000a806001986 */ /* 0x0003e2000c10191c */
[----:B------:R-:W2:Y:S01]  /*243e0*/  LDCU UR34, c[0x0][0x398] ;  /* 0x00007300ff2277ac */ /* 0x000ea20008000800 */
[----:B------:R-:W-:Y:S01]  /*243f0*/  ISETP.LT.AND P4, PT, R200, UR24, !P4 ;  /* 0x00000018c8007c0c */ /* 0x000fe2000e781270 */
[----:B------:R-:W-:Y:S01]  /*24400*/  VIADD R13, R13, UR32 ;  /* 0x000000200d0d7c36 */ /* 0x000fe20008000000 */
[----:B------:R-:W-:Y:S01]  /*24410*/  @P5 STG.E desc[UR28][R10.64], R40 ;  /* 0x000000280a005986 */ /* 0x000fe2000c10191c */
[----:B------:R-:W2:Y:S01]  /*24420*/  LDCU UR4, c[0x0][0x39c] ;  /* 0x00007380ff0477ac */ /* 0x000ea20008000800 */
[----:B------:R-:W-:-:S02]  /*24430*/  ISETP.LT.AND P5, PT, R199, UR20, !P3 ;  /* 0x00000014c7007c0c */ /* 0x000fc4000dfa1270 */
[----:B------:R-:W-:Y:S01]  /*24440*/  IADD3 R0, PT, PT, R198, 0x67, RZ ;  /* 0x00000067c6007810 */ /* 0x000fe20007ffe0ff */
[C---:B---3--:R-:W-:Y:S01]  /*24450*/  IMAD.WIDE R4, R13.reuse, 0x4, R2 ;  /* 0x000000040d047825 */ /* 0x048fe200078e0202 */
[----:B----4-:R-:W-:Y:S01]  /*24460*/  ISETP.LT.AND P3, PT, R200, UR36, !P3 ;  /* 0x00000024c8007c0c */ /* 0x010fe2000df61270 */
[----:B------:R-:W3:Y:S01]  /*24470*/  LDCU UR8, c[0x0][0x39c] ;  /* 0x00007380ff0877ac */ /* 0x000ee20008000800 */
[----:B------:R-:W-:Y:S01]  /*24480*/  ISETP.GE.AND P0, PT, R0, UR6, PT ;  /* 0x0000000600007c0c */ /* 0x000fe2000bf06270 */
[C---:B------:R-:W-:Y:S02]  /*24490*/  VIADD R15, R13.reuse, UR32 ;  /* 0x000000200d0f7c36 */ /* 0x040fe40008000000 */
[----:B------:R-:W-:Y:S01]  /*244a0*/  VIADD R0, R198, 0x68 ;  /* 0x00000068c6007836 */ /* 0x000fe20000000000 */
[----:B------:R-:W4:Y:S01]  /*244b0*/  LDCU UR35, c[0x0][0x398] ;  /* 0x00007300ff2377ac */ /* 0x000f220008000800 */
[----:B-1----:R-:W-:Y:S01]  /*244c0*/  IMAD.WIDE R6, R13, 0x4, R196 ;  /* 0x000000040d067825 */ /* 0x002fe200078e02c4 */
[----:B------:R1:W-:Y:S01]  /*244d0*/  @P2 STG.E desc[UR28][R4.64], R169 ;  /* 0x000000a904002986 */ /* 0x0003e2000c10191c */
[----:B------:R-:W3:Y:S02]  /*244e0*/  LDCU UR6, c[0x0][0x39c] ;  /* 0x00007380ff0677ac */ /* 0x000ee40008000800 */
[----:B------:R-:W-:Y:S01]  /*244f0*/  IMAD.WIDE R8, R15, 0x4, R2 ;  /* 0x000000040f087825 */ /* 0x000fe200078e0202 */
[----:B------:R-:W-:Y:S01]  /*24500*/  ISETP.GE.AND P6, PT, R0, UR11, PT ;  /* 0x0000000b00007c0c */ /* 0x000fe2000bfc6270 */
[----:B------:R3:W-:Y:S01]  /*24510*/  @P4 STG.E desc[UR28][R6.64], R41 ;  /* 0x0000002906004986 */ /* 0x0007e2000c10191c */
[----:B------:R-:W3:Y:S01]  /*24520*/  LDCU UR37, c[0x0][0x398] ;  /* 0x00007300ff2577ac */ /* 0x000ee20008000800 */
[----:B------:R-:W-:-:S02]  /*24530*/  VIADD R0, R198, 0x69 ;  /* 0x00000069c6007836 */ /* 0x000fc40000000000 */
[----:B------:R3:W-:Y:S01]  /*24540*/  @P5 STG.E desc[UR28][R8.64], R170 ;  /* 0x000000aa08005986 */ /* 0x0007e2000c10191c */
[----:B------:R-:W4:Y:S01]  /*24550*/  LDCU UR14, c[0x0][0x398] ;  /* 0x00007300ff0e77ac */ /* 0x000f220008000800 */
[----:B-1----:R-:W-:Y:S01]  /*24560*/  IMAD.WIDE R4, R15, 0x4, R196 ;  /* 0x000000040f047825 */ /* 0x002fe200078e02c4 */
[----:B--2---:R-:W-:Y:S01]  /*24570*/  ISETP.LT.AND P5, PT, R199, UR30, !P0 ;  /* 0x0000001ec7007c0c */ /* 0x004fe2000c7a1270 */
[----:B------:R-:W1:Y:S01]  /*24580*/  LDCU UR11, c[0x0][0x39c] ;  /* 0x00007380ff0b77ac */ /* 0x000e620008000800 */
[----:B------:R-:W-:Y:S01]  /*24590*/  ISETP.LT.AND P0, PT, R200, UR12, !P0 ;  /* 0x0000000cc8007c0c */ /* 0x000fe2000c701270 */
[----:B------:R-:W-:Y:S01]  /*245a0*/  VIADD R15, R15, UR32 ;  /* 0x000000200f0f7c36 */ /* 0x000fe20008000000 */
[----:B------:R2:W-:Y:S01]  /*245b0*/  @P3 STG.E desc[UR28][R4.64], R42 ;  /* 0x0000002a04003986 */ /* 0x0005e2000c10191c */
[----:B------:R-:W-:Y:S01]  /*245c0*/  ISETP.LT.AND P3, PT, R199, UR16, !P6 ;  /* 0x00000010c7007c0c */ /* 0x000fe2000f761270 */
[----:B------:R-:W1:Y:S01]  /*245d0*/  LDCU UR26, c[0x0][0x398] ;  /* 0x00007300ff1a77ac */ /* 0x000e620008000800 */
[----:B------:R-:W-:Y:S01]  /*245e0*/  ISETP.GE.AND P1, PT, R0, UR4, PT ;  /* 0x0000000400007c0c */ /* 0x000fe2000bf26270 */
[----:B------:R-:W-:Y:S01]  /*245f0*/  VIADD R0, R198, 0x6a ;  /* 0x0000006ac6007836 */ /* 0x000fe20000000000 */
[----:B------:R-:W-:Y:S01]  /*24600*/  ISETP.LT.AND P6, PT, R200, UR34, !P6 ;  /* 0x00000022c8007c0c */ /* 0x000fe2000f7c1270 */
[C---:B------:R-:W-:Y:S01]  /*24610*/  VIADD R13, R15.reuse, UR32 ;  /* 0x000000200f0d7c36 */ /* 0x040fe20008000000 */
[----:B------:R-:W1:Y:S01]  /*24620*/  LDCU UR4, c[0x0][0x39c] ;  /* 0x00007380ff0477ac */ /* 0x000e620008000800 */
[----:B---3--:R-:W-:Y:S01]  /*24630*/  IMAD.WIDE R6, R15, 0x4, R2 ;  /* 0x000000040f067825 */ /* 0x008fe200078e0202 */
[----:B------:R-:W-:-:S02]  /*24640*/  ISETP.GE.AND P2, PT, R0, UR8, PT ;  /* 0x0000000800007c0c */ /* 0x000fc4000bf46270 */
[----:B------:R-:W-:Y:S01]  /*24650*/  IADD3 R0, PT, PT, R198, 0x6b, RZ ;  /* 0x0000006bc6007810 */ /* 0x000fe20007ffe0ff */
[----:B------:R-:W-:Y:S01]  /*24660*/  IMAD.WIDE R8, R15, 0x4, R196 ;  /* 0x000000040f087825 */ /* 0x000fe200078e02c4 */
[----:B------:R-:W3:Y:S03]  /*24670*/  LDCU UR18, c[0x0][0x398] ;  /* 0x00007300ff1277ac */ /* 0x000ee60008000800 */
[C---:B--2---:R-:W-:Y:S01]  /*24680*/  IMAD.WIDE R4, R13.reuse, 0x4, R2 ;  /* 0x000000040d047825 */ /* 0x044fe200078e0202 */
[----:B------:R2:W-:Y:S01]  /*24690*/  @P5 STG.E desc[UR28][R6.64], R171 ;  /* 0x000000ab06005986 */ /* 0x0005e2000c10191c */
[----:B------:R-:W2:Y:S02]  /*246a0*/  LDCU UR15, c[0x0][0x398] ;  /* 0x00007300ff0f77ac */ /* 0x000ea40008000800 */
[----:B------:R-:W-:Y:S01]  /*246b0*/  IMAD.WIDE R10, R13, 0x4, R196 ;  /* 0x000000040d0a7825 */ /* 0x000fe200078e02c4 */
[----:B------:R-:W-:Y:S01]  /*246c0*/  ISETP.GE.AND P4, PT, R0, UR6, PT ;  /* 0x0000000600007c0c */ /* 0x000fe2000bf86270 */
[----:B------:R-:W-:Y:S01]  /*246d0*/  @P0 STG.E desc[UR28][R8.64], R43 ;  /* 0x0000002b08000986 */ /* 0x000fe2000c10191c */
[----:B----4-:R-:W-:Y:S01]  /*246e0*/  ISETP.LT.AND P0, PT, R199, UR35, !P1 ;  /* 0x00000023c7007c0c */ /* 0x010fe2000cf01270 */
[----:B------:R-:W-:Y:S01]  /*246f0*/  VIADD R0, R198, 0x6c ;  /* 0x0000006cc6007836 */ /* 0x000fe20000000000 */
[----:B------:R-:W4:Y:S01]  /*24700*/  LDCU UR6, c[0x0][0x39c] ;  /* 0x00007380ff0677ac */ /* 0x000f220008000800 */
[----:B------:R3:W-:Y:S01]  /*24710*/  @P3 STG.E desc[UR28][R4.64], R172 ;  /* 0x000000ac04003986 */ /* 0x0007e2000c10191c */
[----:B------:R-:W-:Y:S01]  /*24720*/  ISETP.LT.AND P3, PT, R200, UR37, !P1 ;  /* 0x00000025c8007c0c */ /* 0x000fe2000cf61270 */
[----:B------:R-:W-:Y:S01]  /*24730*/  VIADD R13, R13, UR32 ;  /* 0x000000200d0d7c36 */ /* 0x000fe20008000000 */
[----:B------:R-:W4:Y:S01]  /*24740*/  LDCU UR20, c[0x0][0x398] ;  /* 0x00007300ff1477ac */ /* 0x000f220008000800 */
[----:B------:R-:W-:Y:S01]  /*24750*/  @P6 STG.E desc[UR28][R10.64], R44 ;  /* 0x0000002c0a006986 */ /* 0x000fe2000c10191c */
[----:B------:R-:W-:Y:S01]  /*24760*/  ISETP.LT.AND P6, PT, R199, UR14, !P2 ;  /* 0x0000000ec7007c0c */ /* 0x000fe2000d7c1270 */
[C---:B------:R-:W-:Y:S01]  /*24770*/  VIADD R15, R13.reuse, UR32 ;  /* 0x000000200d0f7c36 */ /* 0x040fe20008000000 */
[----:B-1----:R-:W-:Y:S01]  /*24780*/  ISETP.GE.AND P5, PT, R0, UR11, PT ;  /* 0x0000000b00007c0c */ /* 0x002fe2000bfa6270 */
[----:B------:R-:W1:Y:S01]  /*24790*/  LDCU UR22, c[0x0][0x398] ;  /* 0x00007300ff1677ac */ /* 0x000e620008000800 */
[----:B------:R-:W-:Y:S01]  /*247a0*/  VIADD R0, R198, 0x6d ;  /* 0x0000006dc6007836 */ /* 0x000fe20000000000 */
[----:B------:R-:W1:Y:S01]  /*247b0*/  LDCU UR8, c[0x0][0x39c] ;  /* 0x00007380ff0877ac */ /* 0x000e620008000800 */
[C---:B--2---:R-:W-:Y:S01]  /*247c0*/  IMAD.WIDE R6, R13.reuse, 0x4, R2 ;  /* 0x000000040d067825 */ /* 0x044fe200078e0202 */
[----:B------:R-:W-:Y:S01]  /*247d0*/  ISETP.LT.AND P2, PT, R200, UR26, !P2 ;  /* 0x0000001ac8007c0c */ /* 0x000fe2000d741270 */
[----:B------:R-:W2:Y:S02]  /*247e0*/  LDCU UR24, c[0x0][0x398] ;  /* 0x00007300ff1877ac */ /* 0x000ea40008000800 */
[----:B---3--:R-:W-:Y:S01]  /*247f0*/  IMAD.WIDE R4, R13, 0x4, R196 ;  /* 0x000000040d047825 */ /* 0x008fe200078e02c4 */
[----:B------:R-:W-:Y:S01]  /*24800*/  ISETP.GE.AND P1, PT, R0, UR4, PT ;  /* 0x0000000400007c0c */ /* 0x000fe2000bf26270 */
[----:B------:R-:W3:Y:S02]  /*24810*/  LDCU UR30, c[0x0][0x398] ;  /* 0x00007300ff1e77ac */ /* 0x000ee40008000800 */
        /* <DEDUP_REMOVED lines=9> */
[C---:B-1----:R-:W-:Y:S01]  /*248b0*/  IMAD.WIDE R6, R15.reuse, 0x4, R196 ;  /* 0x000000040f067825 */ /* 0x042fe200078e02c4 */
[----:B----4-:R-:W-:Y:S01]  /*248c0*/  ISETP.GE.AND P0, PT, R0, UR6, PT ;  /* 0x0000000600007c0c */ /* 0x010fe2000bf06270 */
[----:B------:R-:W1:Y:S01]  /*248d0*/  LDCU UR6, c[0x0][0x39c] ;  /* 0x00007380ff0677ac */ /* 0x000e620008000800 */
[----:B------:R-:W-:Y:S01]  /*248e0*/  IADD3 R0, PT, PT, R198, 0x6f, RZ ;  /* 0x0000006fc6007810 */ /* 0x000fe20007ffe0ff */
[----:B------:R-:W-:Y:S01]  /*248f0*/  VIADD R15, R15, UR32 ;  /* 0x000000200f0f7c36 */ /* 0x000fe20008000000 */
[----:B------:R-:W-:Y:S01]  /*24900*/  ISETP.LT.AND P4, PT, R200, UR15, !P4 ;  /* 0x0000000fc8007c0c */ /* 0x000fe2000e781270 */
[----:B------:R4:W-:Y:S01]  /*24910*/  @P2 STG.E desc[UR28][R6.64], R46 ;  /* 0x0000002e06002986 */ /* 0x0009e2000c10191c */
[----:B------:R-:W-:Y:S01]  /*24920*/  ISETP.LT.AND P2, PT, R199, UR20, !P5 ;  /* 0x00000014c7007c0c */ /* 0x000fe2000ef41270 */
[----:B--2---:R-:W-:Y:S01]  /*24930*/  IMAD.WIDE R4, R15, 0x4, R2 ;  /* 0x000000040f047825 */ /* 0x004fe200078e0202 */
[----:B------:R-:W-:Y:S01]  /*24940*/  ISETP.GE.AND P3, PT, R0, UR8, PT ;  /* 0x0000000800007c0c */ /* 0x000fe2000bf66270 */
[----:B------:R-:W2:Y:S01]  /*24950*/  LDCU UR14, c[0x0][0x398] ;  /* 0x00007300ff0e77ac */ /* 0x000ea20008000800 */
[----:B------:R-:W-:Y:S01]  /*24960*/  ISETP.LT.AND P5, PT, R200, UR22, !P5 ;  /* 0x00000016c8007c0c */ /* 0x000fe2000efa1270 */
[----:B------:R-:W-:-:S02]  /*24970*/  VIADD R0, R198, 0x70 ;  /* 0x00000070c6007836 */ /* 0x000fc40000000000 */
[C---:B------:R-:W-:Y:S01]  /*24980*/  VIADD R13, R15.reuse, UR32 ;  /* 0x000000200f0d7c36 */ /* 0x040fe20008000000 */
[----:B------:R1:W-:Y:S01]  /*24990*/  @P6 STG.E desc[UR28][R4.64], R175 ;  /* 0x000000af04006986 */ /* 0x0003e2000c10191c */
[----:B------:R-:W-:Y:S01]  /*249a0*/  IMAD.WIDE R8, R15, 0x4, R196 ;  /* 0x000000040f087825 */ /* 0x000fe200078e02c4 */
[----:B------:R-:W-:Y:S01]  /*249b0*/  ISETP.GE.AND P6, PT, R0, UR4, PT ;  /* 0x0000000400007c0c */ /* 0x000fe2000bfc6270 */
[----:B------:R-:W1:Y:S02]  /*249c0*/  LDCU UR4, c[0x0][0x39c] ;  /* 0x00007380ff0477ac */ /* 0x000e640008000800 */
[C---:B----4-:R-:W-:Y:S01]  /*249d0*/  IMAD.WIDE R6, R13.reuse, 0x4, R2 ;  /* 0x000000040d067825 */ /* 0x050fe200078e0202 */
[----:B------:R-:W-:Y:S01]  /*249e0*/  @P4 STG.E desc[UR28][R8.64], R47 ;  /* 0x0000002f08004986 */ /* 0x000fe2000c10191c */
[----:B------:R-:W4:Y:S02]  /*249f0*/  LDCU UR16, c[0x0][0x398] ;  /* 0x00007300ff1077ac */ /* 0x000f240008000800 */
[----:B------:R-:W-:Y:S01]  /*24a00*/  IMAD.WIDE R10, R13, 0x4, R196 ;  /* 0x000000040d0a7825 */ /* 0x000fe200078e02c4 */
[----:B------:R-:W-:Y:S01]  /*24a10*/  ISETP.LT.AND P4, PT, R199, UR24, !P1 ;  /* 0x00000018c7007c0c */ /* 0x000fe2000cf81270 */
[----:B------:R2:W-:Y:S01]  /*24a20*/  @P2 STG.E desc[UR28][R6.64], R176 ;  /* 0x000000b006002986 */ /* 0x0005e2000c10191c */
[----:B---3--:R-:W-:Y:S01]  /*24a30*/  ISETP.LT.AND P1, PT, R200, UR30, !P1 ;  /* 0x0000001ec8007c0c */ /* 0x008fe2000cf21270 */
[----:B------:R-:W3:Y:S01]  /*24a40*/  LDCU UR26, c[0x0][0x398] ;  /* 0x00007300ff1a77ac */ /* 0x000ee20008000800 */
[----:B------:R-:W-:Y:S01]  /*24a50*/  VIADD R13, R13, UR32 ;  /* 0x000000200d0d7c36 */ /* 0x000fe20008000000 */
[----:B------:R-:W-:Y:S01]  /*24a60*/  @P5 STG.E desc[UR28][R10.64], R48 ;  /* 0x000000300a005986 */ /* 0x000fe2000c10191c */
[----:B------:R-:W-:Y:S01]  /*24a70*/  VIADD R0, R198, 0x71 ;  /* 0x00000071c6007836 */ /* 0x000fe20000000000 */
[----:B------:R-:W-:Y:S01]  /*24a80*/  ISETP.LT.AND P5, PT, R199, UR11, !P0 ;  /* 0x0000000bc7007c0c */ /* 0x000fe2000c7a1270 */
[----:B------:R-:W3:Y:S01]  /*24a90*/  LDCU UR18, c[0x0][0x398] ;  /* 0x00007300ff1277ac */ /* 0x000ee20008000800 */
[C---:B------:R-:W-:Y:S01]  /*24aa0*/  VIADD R15, R13.reuse, UR32 ;  /* 0x000000200d0f7c36 */ /* 0x040fe20008000000 */
[----:B------:R-:W-:Y:S01]  /*24ab0*/  ISETP.LT.AND P0, PT, R200, UR12, !P0 ;  /* 0x0000000cc8007c0c */ /* 0x000fe2000c701270 */
[----:B-1----:R-:W-:Y:S01]  /*24ac0*/  IMAD.WIDE R4, R13, 0x4, R2 ;  /* 0x000000040d047825 */ /* 0x002fe200078e0202 */
[----:B------:R-:W-:Y:S01]  /*24ad0*/  ISETP.GE.AND P2, PT, R0, UR6, PT ;  /* 0x0000000600007c0c */ /* 0x000fe2000bf46270 */
[----:B------:R-:W1:Y:S02]  /*24ae0*/  LDCU UR8, c[0x0][0x39c] ;  /* 0x00007380ff0877ac */ /* 0x000e640008000800 */
[----:B------:R-:W-:-:S02]  /*24af0*/  VIADD R0, R198, 0x72 ;  /* 0x00000072c6007836 */ /* 0x000fc40000000000 */
[----:B--2---:R-:W-:Y:S01]  /*24b00*/  IMAD.WIDE R6, R13, 0x4, R196 ;  /* 0x000000040d067825 */ /* 0x004fe200078e02c4 */
[----:B------:R2:W-:Y:S01]  /*24b10*/  @P4 STG.E desc[UR28][R4.64], R177 ;  /* 0x000000b104004986 */ /* 0x0005e2000c10191c */
[----:B------:R-:W1:Y:S02]  /*24b20*/  LDCU UR15, c[0x0][0x398] ;  /* 0x00007300ff0f77ac */ /* 0x000e640008000800 */
[C---:B------:R-:W-:Y:S01]  /*24b30*/  IMAD.WIDE R8, R15.reuse, 0x4, R2 ;  /* 0x000000040f087825 */ /* 0x040fe200078e0202 */
[----:B------:R-:W-:Y:S01]  /*24b40*/  ISETP.GE.AND P4, PT, R0, UR4, PT ;  /* 0x0000000400007c0c */ /* 0x000fe2000bf86270 */
[----:B------:R-:W1:Y:S01]  /*24b50*/  LDCU UR4, c[0x0][0x39c] ;  /* 0x00007380ff0477ac */ /* 0x000e620008000800 */
[----:B------:R1:W-:Y:S01]  /*24b60*/  @P1 STG.E desc[UR28][R6.64], R49 ;  /* 0x0000003106001986 */ /* 0x0003e2000c10191c */
[----:B------:R-:W1:Y:S03]  /*24b70*/  LDCU UR11, c[0x0][0x398] ;  /* 0x00007300ff0b77ac */ /* 0x000e660008000800 */
[----:B------:R1:W-:Y:S01]  /*24b80*/  @P5 STG.E desc[UR28][R8.64], R178 ;  /* 0x000000b208005986 */ /* 0x0003e2000c10191c */
[----:B--2---:R-:W-:Y:S01]  /*24b90*/  IMAD.WIDE R4, R15, 0x4, R196 ;  /* 0x000000040f047825 */ /* 0x004fe200078e02c4 */
[----:B------:R-:W-:Y:S01]  /*24ba0*/  ISETP.LT.AND P5, PT, R199, UR14, !P3 ;  /* 0x0000000ec7007c0c */ /* 0x000fe2000dfa1270 */
[----:B------:R-:W2:Y:S01]  /*24bb0*/  LDCU UR6, c[0x0][0x398] ;  /* 0x00007300ff0677ac */ /* 0x000ea20008000800 */
[----:B----4-:R-:W-:Y:S01]  /*24bc0*/  ISETP.LT.AND P3, PT, R200, UR16, !P3 ;  /* 0x00000010c8007c0c */ /* 0x010fe2000df61270 */
[----:B------:R-:W-:Y:S01]  /*24bd0*/  VIADD R15, R15, UR32 ;  /* 0x000000200f0f7c36 */ /* 0x000fe20008000000 */
[----:B------:R4:W-:Y:S01]  /*24be0*/  @P0 STG.E desc[UR28][R4.64], R50 ;  /* 0x0000003204000986 */ /* 0x0009e2000c10191c */
[----:B------:R-:W2:Y:S01]  /*24bf0*/  LDCU UR12, c[0x0][0x398] ;  /* 0x00007300ff0c77ac */ /* 0x000ea20008000800 */
[----:B---3--:R-:W-:-:S02]  /*24c00*/  ISETP.LT.AND P0, PT, R199, UR26, !P6 ;  /* 0x0000001ac7007c0c */ /* 0x008fc4000f701270 */
[----:B------:R-:W-:Y:S02]  /*24c10*/  ISETP.LT.AND P6, PT, R200, UR18, !P6 ;  /* 0x00000012c8007c0c */ /* 0x000fe4000f7c1270 */
[----:B------:R-:W-:Y:S01]  /*24c20*/  IADD3 R0, PT, PT, R198, 0x73, RZ ;  /* 0x00000073c6007810 */ /* 0x000fe20007ffe0ff */
[C---:B-1----:R-:W-:Y:S01]  /*24c30*/  IMAD.WIDE R6, R15.reuse, 0x4, R2 ;  /* 0x000000040f067825 */ /* 0x042fe200078e0202 */
[----:B------:R-:W1:Y:S03]  /*24c40*/  LDCU UR14, c[0x0][0x398] ;  /* 0x00007300ff0e77ac */ /* 0x000e660008000800 */
[C---:B------:R-:W-:Y:S01]  /*24c50*/  VIADD R13, R15.reuse, UR32 ;  /* 0x000000200f0d7c36 */ /* 0x040fe20008000000 */
[----:B------:R-:W-:Y:S01]  /*24c60*/  ISETP.GE.AND P1, PT, R0, UR8, PT ;  /* 0x0000000800007c0c */ /* 0x000fe2000bf26270 */
[----:B------:R-:W-:Y:S01]  /*24c70*/  IMAD.WIDE R8, R15, 0x4, R196 ;  /* 0x000000040f087825 */ /* 0x000fe200078e02c4 */
[----:B------:R3:W-:Y:S01]  /*24c80*/  @P5 STG.E desc[UR28][R6.64], R179 ;  /* 0x000000b306005986 */ /* 0x0007e2000c10191c */
[----:B------:R-:W1:Y:S02]  /*24c90*/  LDCU UR8, c[0x0][0x398] ;  /* 0x00007300ff0877ac */ /* 0x000e640008000800 */
[----:B------:R-:W-:-:S02]  /*24ca0*/  VIADD R0, R198, 0x74 ;  /* 0x00000074c6007836 */ /* 0x000fc40000000000 */
        /* <DEDUP_REMOVED lines=11> */
[----:B--2---:R-:W-:Y:S01]  /*24d60*/  ISETP.LT.AND P6, PT, R199, UR6, !P4 ;  /* 0x00000006c7007c0c */ /* 0x004fe2000e7c1270 */
[----:B------:R-:W-:Y:S01]  /*24d70*/  VIADD R0, R198, 0x75 ;  /* 0x00000075c6007836 */ /* 0x000fe20000000000 */
[----:B------:R-:W-:Y:S01]  /*24d80*/  ISETP.LT.AND P4, PT, R200, UR12, !P4 ;  /* 0x0000000cc8007c0c */ /* 0x000fe2000e781270 */
[C---:B---3--:R-:W-:Y:S01]  /*24d90*/  IMAD.WIDE R6, R13.reuse, 0x4, R2 ;  /* 0x000000040d067825 */ /* 0x048fe200078e0202 */
[----:B------:R-:W2:Y:S03]  /*24da0*/  LDCU UR16, c[0x0][0x398] ;  /* 0x00007300ff1077ac */ /* 0x000ea60008000800 */
[C---:B------:R-:W-:Y:S01]  /*24db0*/  VIADD R15, R13.reuse, UR32 ;  /* 0x000000200d0f7c36 */ /* 0x040fe20008000000 */
[----:B------:R-:W3:Y:S01]  /*24dc0*/  LDCU UR11, c[0x0][0x398] ;  /* 0x00007300ff0b77ac */ /* 0x000ee20008000800 */
[----:B-1----:R-:W-:Y:S01]  /*24dd0*/  IMAD.WIDE R4, R13, 0x4, R196 ;  /* 0x000000040d047825 */ /* 0x002fe200078e02c4 */
[----:B------:R1:W-:Y:S01]  /*24de0*/  @P3 STG.E desc[UR28][R6.64], R181 ;  /* 0x000000b506003986 */ /* 0x0003e2000c10191c */
[----:B------:R-:W-:Y:S01]  /*24df0*/  ISETP.GE.AND P0, PT, R0, UR5, PT ;  /* 0x0000000500007c0c */ /* 0x000fe2000bf06270 */
[----:B------:R-:W2:Y:S01]  /*24e00*/  LDCU UR6, c[0x0][0x398] ;  /* 0x00007300ff0677ac */ /* 0x000ea20008000800 */
[C---:B------:R-:W-:Y:S01]  /*24e10*/  IMAD.WIDE R8, R15.reuse, 0x4, R2 ;  /* 0x000000040f087825 */ /* 0x040fe200078e0202 */
[----:B------:R2:W-:Y:S01]  /*24e20*/  @P2 STG.E desc[UR28][R4.64], R53 ;  /* 0x0000003504002986 */ /* 0x0005e2000c10191c */
[----:B------:R-:W2:Y:S03]  /*24e30*/  LDCU UR5, c[0x0][0x398] ;  /* 0x00007300ff0577ac */ /* 0x000ea60008000800 */
[----:B------:R2:W-:Y:S01]  /*24e40*/  @P6 STG.E desc[UR28][R8.64], R182 ;  /* 0x000000b608006986 */ /* 0x0005e2000c10191c */
[----:B------:R-:W3:Y:S01]  /*24e50*/  LDCU UR12, c[0x0][0x398] ;  /* 0x00007300ff0c77ac */ /* 0x000ee20008000800 */
[----:B-1----:R-:W-:Y:S01]  /*24e60*/  IMAD.WIDE R6, R15, 0x4, R196 ;  /* 0x000000040f067825 */ /* 0x002fe200078e02c4 */
[----:B------:R-:W-:Y:S01]  /*24e70*/  ISETP.LT.AND P6, PT, R199, UR8, !P1 ;  /* 0x00000008c7007c0c */ /* 0x000fe2000cfc1270 */
[----:B------:R-:W1:Y:S01]  /*24e80*/  LDCU UR8, c[0x0][0x398] ;  /* 0x00007300ff0877ac */ /* 0x000e620008000800 */
[----:B------:R-:W-:Y:S01]  /*24e90*/  ISETP.LT.AND P1, PT, R200, UR14, !P1 ;  /* 0x0000000ec8007c0c */ /* 0x000fe2000cf21270 */
[----:B------:R-:W-:Y:S01]  /*24ea0*/  VIADD R15, R15, UR32 ;  /* 0x000000200f0f7c36 */ /* 0x000fe20008000000 */
[----:B------:R3:W-:Y:S01]  /*24eb0*/  @P4 STG.E desc[UR28][R6.64], R54 ;  /* 0x0000003606004986 */ /* 0x0007e2000c10191c */
[----:B----4-:R-:W-:Y:S01]  /*24ec0*/  ISETP.LT.AND P4, PT, R199, UR4, !P5 ;  /* 0x00000004c7007c0c */ /* 0x010fe2000ef81270 */
[----:B------:R-:W-:Y:S01]  /*24ed0*/  VIADD R0, R198, 0x76 ;  /* 0x00000076c6007836 */ /* 0x000fe20000000000 */
[----:B------:R-:W-:Y:S01]  /*24ee0*/  ISETP.LT.AND P5, PT, R200, UR15, !P5 ;  /* 0x0000000fc8007c0c */ /* 0x000fe2000efa1270 */
[C---:B------:R-:W-:Y:S01]  /*24ef0*/  VIADD R13, R15.reuse, UR32 ;  /* 0x000000200f0d7c36 */ /* 0x040fe20008000000 */
[----:B------:R-:W4:Y:S01]  /*24f00*/  LDCU UR4, c[0x0][0x398] ;  /* 0x00007300ff0477ac */ /* 0x000f220008000800 */
[----:B--2---:R-:W-:Y:S01]  /*24f10*/  IMAD.WIDE R4, R15, 0x4, R2 ;  /* 0x000000040f047825 */ /* 0x004fe200078e0202 */
[----:B------:R-:W-:-:S02]  /*24f20*/  ISETP.GE.AND P3, PT, R0, UR31, PT ;  /* 0x0000001f00007c0c */ /* 0x000fc4000bf66270 */
[----:B------:R-:W-:Y:S01]  /*24f30*/  IADD3 R0, PT, PT, R198, 0x77, RZ ;  /* 0x00000077c6007810 */ /* 0x000fe20007ffe0ff */
[----:B------:R-:W-:Y:S01]  /*24f40*/  IMAD.WIDE R8, R15, 0x4, R196 ;  /* 0x000000040f087825 */ /* 0x000fe200078e02c4 */
[----:B------:R2:W-:Y:S01]  /*24f50*/  @P6 STG.E desc[UR28][R4.64], R183 ;  /* 0x000000b704006986 */ /* 0x0005e2000c10191c */
[----:B------:R-:W1:Y:S02]  /*24f60*/  LDCU UR14, c[0x0][0x398] ;  /* 0x00007300ff0e77ac */ /* 0x000e640008000800 */
[C---:B---3--:R-:W-:Y:S01]  /*24f70*/  IMAD.WIDE R6, R13.reuse, 0x4, R2 ;  /* 0x000000040d067825 */ /* 0x048fe200078e0202 */
[----:B------:R-:W-:Y:S01]  /*24f80*/  ISETP.GE.AND P2, PT, R0, UR13, PT ;  /* 0x0000000d00007c0c */ /* 0x000fe2000bf46270 */
[----:B------:R-:W3:Y:S02]  /*24f90*/  LDCU UR13, c[0x0][0x398] ;  /* 0x00007300ff0d77ac */ /* 0x000ee40008000800 */
[----:B------:R-:W-:Y:S01]  /*24fa0*/  IMAD.WIDE R10, R13, 0x4, R196 ;  /* 0x000000040d0a7825 */ /* 0x000fe200078e02c4 */
[----:B------:R-:W-:Y:S01]  /*24fb0*/  @P1 STG.E desc[UR28][R8.64], R55 ;  /* 0x0000003708001986 */ /* 0x000fe2000c10191c */
[----:B------:R-:W-:Y:S01]  /*24fc0*/  ISETP.LT.AND P1, PT, R199, UR16, !P0 ;  /* 0x00000010c7007c0c */ /* 0x000fe2000c721270 */
[----:B------:R-:W1:Y:S02]  /*24fd0*/  LDCU UR15, c[0x0][0x398] ;  /* 0x00007300ff0f77ac */ /* 0x000e640008000800 */
[----:B------:R3:W-:Y:S01]  /*24fe0*/  @P4 STG.E desc[UR28][R6.64], R184 ;  /* 0x000000b806004986 */ /* 0x0007e2000c10191c */
[----:B------:R-:W-:Y:S01]  /*24ff0*/  ISETP.LT.AND P4, PT, R200, UR6, !P0 ;  /* 0x00000006c8007c0c */ /* 0x000fe2000c781270 */
[----:B------:R-:W-:Y:S01]  /*25000*/  VIADD R13, R13, UR32 ;  /* 0x000000200d0d7c36 */ /* 0x000fe20008000000 */
[----:B------:R-:W1:Y:S01]  /*25010*/  LDCU UR6, c[0x0][0x398] ;  /* 0x00007300ff0677ac */ /* 0x000e620008000800 */
[----:B------:R-:W-:Y:S01]  /*25020*/  @P5 STG.E desc[UR28][R10.64], R56 ;  /* 0x000000380a005986 */ /* 0x000fe2000c10191c */
[----:B------:R-:W-:Y:S01]  /*25030*/  ISETP.LT.AND P5, PT, R199, UR5, !P3 ;  /* 0x00000005c7007c0c */ /* 0x000fe2000dfa1270 */
[----:B------:R-:W-:Y:S01]  /*25040*/  VIADD R15, R13, UR32 ;  /* 0x000000200d0f7c36 */ /* 0x000fe20008000000 */
[----:B------:R-:W4:Y:S01]  /*25050*/  LDCU UR5, c[0x0][0x398] ;  /* 0x00007300ff0577ac */ /* 0x000f220008000800 */
[----:B------:R-:W-:-:S02]  /*25060*/  VIADD R0, R198, 0x78 ;  /* 0x00000078c6007836 */ /* 0x000fc40000000000 */
[----:B--2---:R-:W-:-:S04]  /*25070*/  IMAD.WIDE R4, R13, 0x4, R2 ;  /* 0x000000040d047825 */ /* 0x004fc800078e0202 */
[----:B---3--:R-:W-:Y:S01]  /*25080*/  IMAD.WIDE R6, R13, 0x4, R196 ;  /* 0x000000040d067825 */ /* 0x008fe200078e02c4 */
[----:B------:R-:W-:Y:S01]  /*25090*/  ISETP.GE.AND P6, PT, R0, UR27, PT ;  /* 0x0000001b00007c0c */ /* 0x000fe2000bfc6270 */
[----:B------:R2:W-:Y:S02]  /*250a0*/  @P1 STG.E desc[UR28][R4.64], R185 ;  /* 0x000000b904001986 */ /* 0x0005e4000c10191c */
[----:B------:R-:W-:Y:S01]  /*250b0*/  IMAD.WIDE R8, R15, 0x4, R2 ;  /* 0x000000040f087825 */ /* 0x000fe200078e0202 */
[----:B------:R-:W-:Y:S01]  /*250c0*/  ISETP.LT.AND P3, PT, R200, UR11, !P3 ;  /* 0x0000000bc8007c0c */ /* 0x000fe2000df61270 */
[----:B------:R3:W-:Y:S01]  /*250d0*/  @P4 STG.E desc[UR28][R6.64], R57 ;  /* 0x0000003906004986 */ /* 0x0007e2000c10191c */
[C---:B------:R-:W-:Y:S01]  /*250e0*/  ISETP.LT.AND P4, PT, R199.reuse, UR12, !P2 ;  /* 0x0000000cc7007c0c */ /* 0x040fe2000d781270 */
[----:B------:R-:W-:Y:S01]  /*250f0*/  VIADD R0, R198, 0x79 ;  /* 0x00000079c6007836 */ /* 0x000fe20000000000 */
[----:B-1----:R-:W-:Y:S01]  /*25100*/  ISETP.LT.AND P2, PT, R200, UR8, !P2 ;  /* 0x00000008c8007c0c */ /* 0x002fe2000d741270 */
[----:B------:R1:W-:Y:S01]  /*25110*/  @P5 STG.E desc[UR28][R8.64], R186 ;  /* 0x000000ba08005986 */ /* 0x0003e2000c10191c */
[----:B------:R-:W-:Y:S01]  /*25120*/  ISETP.LT.AND P5, PT, R199, UR13, !P6 ;  /* 0x0000000dc7007c0c */ /* 0x000fe2000f7a1270 */
[----:B------:R-:W4:Y:S01]  /*25130*/  LDCU UR11, c[0x0][0x398] ;  /* 0x00007300ff0b77ac */ /* 0x000f220008000800 */
[C---:B--2---:R-:W-:Y:S01]  /*25140*/  IMAD.WIDE R4, R15.reuse, 0x4, R196 ;  /* 0x000000040f047825 */ /* 0x044fe200078e02c4 */
[----:B------:R-:W-:Y:S01]  /*25150*/  ISETP.GE.AND P0, PT, R0, UR25, PT ;  /* 0x0000001900007c0c */ /* 0x000fe2000bf06270 */
[----:B------:R-:W2:Y:S02]  /*25160*/  LDCU UR8, c[0x0][0x398] ;  /* 0x00007300ff0877ac */ /* 0x000ea40008000800 */
[----:B------:R-:W-:-:S02]  /*25170*/  VIADD R15, R15, UR32 ;  /* 0x000000200f0f7c36 */ /* 0x000fc40008000000 */
[----:B------:R-:W-:Y:S01]  /*25180*/  VIADD R0, R198, 0x7a ;  /* 0x0000007ac6007836 */ /* 0x000fe20000000000 */
[----:B------:R-:W2:Y:S01]  /*25190*/  LDCU UR12, c[0x0][0x398] ;  /* 0x00007300ff0c77ac */ /* 0x000ea20008000800 */
[C---:B------:R-:W-:Y:S02]  /*251a0*/  VIADD R13, R15.reuse, UR32 ;  /* 0x000000200f0d7c36 */ /* 0x040fe40008000000 */
[C---:B---3--:R-:W-:Y:S01]  /*251b0*/  IMAD.WIDE R6, R15.reuse, 0x4, R2 ;  /* 0x000000040f067825 */ /* 0x048fe200078e0202 */
[----:B------:R-:W-:Y:S01]  /*251c0*/  ISETP.GE.AND P1, PT, R0, UR9, PT ;  /* 0x0000000900007c0c */ /* 0x000fe2000bf26270 */
[----:B------:R-:W3:Y:S02]  /*251d0*/  LDCU UR9, c[0x0][0x398] ;  /* 0x00007300ff0977ac */ /* 0x000ee40008000800 */
[----:B-1----:R-:W-:Y:S01]  /*251e0*/  IMAD.WIDE R8, R15, 0x4, R196 ;  /* 0x000000040f087825 */ /* 0x002fe200078e02c4 */
[----:B------:R1:W-:Y:S01]  /*251f0*/  @P3 STG.E desc[UR28][R4.64], R58 ;  /* 0x0000003a04003986 */ /* 0x0003e2000c10191c */
[----:B------:R-:W2:Y:S02]  /*25200*/  LDCU UR13, c[0x0][0x398] ;  /* 0x00007300ff0d77ac */ /* 0x000ea40008000800 */
[----:B------:R-:W-:Y:S01]  /*25210*/  IMAD.WIDE R10, R13, 0x4, R2 ;  /* 0x000000040d0a7825 */ /* 0x000fe200078e0202 */
[C---:B----4-:R-:W-:Y:S01]  /*25220*/  ISETP.LT.AND P6, PT, R200.reuse, UR4, !P6 ;  /* 0x00000004c8007c0c */ /* 0x050fe2000f7c1270 */
[----:B------:R4:W-:Y:S01]  /*25230*/  @P4 STG.E desc[UR28][R6.64], R187 ;  /* 0x000000bb06004986 */ /* 0x0009e2000c10191c */
[----:B------:R-:W-:Y:S01]  /*25240*/  ISETP.LT.AND P4, PT, R199, UR14, !P0 ;  /* 0x0000000ec7007c0c */ /* 0x000fe2000c781270 */
[----:B------:R-:W2:Y:S02]  /*25250*/  LDCU UR4, c[0x0][0x398] ;  /* 0x00007300ff0477ac */ /* 0x000ea40008000800 */
[----:B------:R2:W-:Y:S01]  /*25260*/  @P2 STG.E desc[UR28][R8.64], R59 ;  /* 0x0000003b08002986 */ /* 0x0005e2000c10191c */
[----:B------:R-:W-:Y:S01]  /*25270*/  ISETP.LT.AND P2, PT, R200, UR15, !P0 ;  /* 0x0000000fc8007c0c */ /* 0x000fe2000c741270 */
[----:B------:R-:W3:Y:S01]  /*25280*/  LDCU UR14, c[0x0][0x398] ;  /* 0x00007300ff0e77ac */ /* 0x000ee20008000800 */
[C---:B-1----:R-:W-:Y:S01]  /*25290*/  IMAD.WIDE R4, R13.reuse, 0x4, R196 ;  /* 0x000000040d047825 */ /* 0x042fe200078e02c4 */
[----:B------:R1:W-:Y:S01]  /*252a0*/  @P5 STG.E desc[UR28][R10.64], R188 ;  /* 0x000000bc0a005986 */ /* 0x0003e2000c10191c */
[----:B------:R-:W-:Y:S01]  /*252b0*/  IADD3 R0, PT, PT, R198, 0x7b, RZ ;  /* 0x0000007bc6007810 */ /* 0x000fe20007ffe0ff */
[----:B------:R-:W3:Y:S01]  /*252c0*/  LDCU UR15, c[0x0][0x398] ;  /* 0x00007300ff0f77ac */ /* 0x000ee20008000800 */
[----:B------:R-:W-:Y:S01]  /*252d0*/  VIADD R13, R13, UR32 ;  /* 0x000000200d0d7c36 */ /* 0x000fe20008000000 */
[----:B------:R-:W-:-:S02]  /*252e0*/  ISETP.LT.AND P5, PT, R199, UR5, !P1 ;  /* 0x00000005c7007c0c */ /* 0x000fc4000cfa1270 */
[----:B------:R-:W-:Y:S01]  /*252f0*/  ISETP.GE.AND P3, PT, R0, UR21, PT ;  /* 0x0000001500007c0c */ /* 0x000fe2000bf66270 */
[C---:B------:R-:W-:Y:S01]  /*25300*/  VIADD R15, R13.reuse, UR32 ;  /* 0x000000200d0f7c36 */ /* 0x040fe20008000000 */
[----:B------:R3:W-:Y:S01]  /*25310*/  @P6 STG.E desc[UR28][R4.64], R60 ;  /* 0x0000003c04006986 */ /* 0x0007e2000c10191c */
[----:B------:R-:W-:Y:S01]  /*25320*/  VIADD R0, R198, 0x7c ;  /* 0x0000007cc6007836 */ /* 0x000fe20000000000 */
[----:B------:R-:W3:Y:S01]  /*25330*/  LDCU UR5, c[0x0][0x398] ;  /* 0x00007300ff0577ac */ /* 0x000ee20008000800 */
[----:B----4-:R-:W-:-:S04]  /*25340*/  IMAD.WIDE R6, R13, 0x4, R2 ;  /* 0x000000040d067825 */ /* 0x010fc800078e0202 */
[----:B--2---:R-:W-:Y:S01]  /*25350*/  IMAD.WIDE R8, R13, 0x4, R196 ;  /* 0x000000040d087825 */ /* 0x004fe200078e02c4 */
[----:B------:R-:W-:-:S03]  /*25360*/  ISETP.GE.AND P0, PT, R0, UR23, PT ;  /* 0x0000001700007c0c */ /* 0x000fc6000bf06270 */
[----:B-1----:R-:W-:Y:S01]  /*25370*/  IMAD.WIDE R10, R15, 0x4, R2 ;  /* 0x000000040f0a7825 */ /* 0x002fe200078e0202 */
[----:B------:R1:W-:Y:S01]  /*25380*/  @P4 STG.E desc[UR28][R6.64], R189 ;  /* 0x000000bd06004986 */ /* 0x0003e2000c10191c */
[C---:B------:R-:W-:Y:S01]  /*25390*/  ISETP.LT.AND P1, PT, R200.reuse, UR6, !P1 ;  /* 0x00000006c8007c0c */ /* 0x040fe2000cf21270 */
[----:B------:R-:W2:Y:S01]  /*253a0*/  LDCU UR6, c[0x0][0x398] ;  /* 0x00007300ff0677ac */ /* 0x000ea20008000800 */
[----:B------:R-:W-:Y:S01]  /*253b0*/  ISETP.LT.AND P4, PT, R199, UR11, !P3 ;  /* 0x0000000bc7007c0c */ /* 0x000fe2000df81270 */
[----:B------:R4:W-:Y:S01]  /*253c0*/  @P2 STG.E desc[UR28][R8.64], R61 ;  /* 0x0000003d08002986 */ /* 0x0009e2000c10191c */
[----:B---3--:R-:W-:Y:S02]  /*253d0*/  ISETP.LT.AND P3, PT, R200, UR9, !P3 ;  /* 0x00000009c8007c0c */ /* 0x008fe4000df61270 */
[----:B------:R-:W-:Y:S01]  /*253e0*/  IADD3 R13, PT, PT, R15, UR32, RZ ;  /* 0x000000200f0d7c10 */ /* 0x000fe2000fffe0ff */
[----:B------:R3:W-:Y:S01]  /*253f0*/  @P5 STG.E desc[UR28][R10.64], R190 ;  /* 0x000000be0a005986 */ /* 0x0007e2000c10191c */
[----:B------:R-:W-:Y:S01]  /*25400*/  ISETP.LT.AND P5, PT, R199, UR8, !P0 ;  /* 0x00000008c7007c0c */ /* 0x000fe2000c7a1270 */
[----:B------:R-:W-:-:S02]  /*25410*/  VIADD R0, R198, 0x7d ;  /* 0x0000007dc6007836 */ /* 0x000fc40000000000 */
[----:B------:R-:W-:Y:S02]  /*25420*/  VIADD R17, R13, UR32 ;  /* 0x000000200d117c36 */ /* 0x000fe40008000000 */
[----:B------:R-:W-:Y:S01]  /*25430*/  IMAD.WIDE R4, R15, 0x4, R196 ;  /* 0x000000040f047825 */ /* 0x000fe200078e02c4 */
[----:B------:R-:W-:-:S03]  /*25440*/  ISETP.GE.AND P6, PT, R0, UR17, PT ;  /* 0x0000001100007c0c */ /* 0x000fc6000bfc6270 */
[C---:B-1----:R-:W-:Y:S01]  /*25450*/  IMAD.WIDE R6, R13.reuse, 0x4, R2 ;  /* 0x000000040d067825 */ /* 0x042fe200078e0202 */
[----:B------:R1:W-:Y:S03]  /*25460*/  @P1 STG.E desc[UR28][R4.64], R62 ;  /* 0x0000003e04001986 */ /* 0x0003e6000c10191c */
[----:B------:R-:W-:Y:S02]  /*25470*/  VIADD R0, R198, 0x7e ;  /* 0x0000007ec6007836 */ /* 0x000fe40000000000 */
[----:B----4-:R-:W-:Y:S01]  /*25480*/  IMAD.WIDE R8, R13, 0x4, R196 ;  /* 0x000000040d087825 */ /* 0x010fe200078e02c4 */
[----:B------:R4:W-:Y:S03]  /*25490*/  @P4 STG.E desc[UR28][R6.64], R191 ;  /* 0x000000bf06004986 */ /* 0x0009e6000c10191c */
[----:B---3--:R-:W-:Y:S01]  /*254a0*/  IMAD.WIDE R10, R17, 0x4, R2 ;  /* 0x00000004110a7825 */ /* 0x008fe200078e0202 */
[----:B------:R-:W-:-:S03]  /*254b0*/  ISETP.GE.AND P2, PT, R0, UR19, PT ;  /* 0x0000001300007c0c */ /* 0x000fc6000bf46270 */
[----:B------:R-:W-:Y:S01]  /*254c0*/  VIADD R198, R198, 0x7f ;  /* 0x0000007fc6c67836 */ /* 0x000fe20000000000 */
[----:B------:R3:W-:Y:S01]  /*254d0*/  @P3 STG.E desc[UR28][R8.64], R63 ;  /* 0x0000003f08003986 */ /* 0x0007e2000c10191c */
[----:B------:R-:W-:Y:S01]  /*254e0*/  ISETP.LT.AND P0, PT, R200, UR12, !P0 ;  /* 0x0000000cc8007c0c */ /* 0x000fe2000c701270 */
[----:B------:R-:W-:Y:S02]  /*254f0*/  VIADD R13, R17, UR32 ;  /* 0x00000020110d7c36 */ /* 0x000fe40008000000 */
[----:B------:R1:W-:Y:S01]  /*25500*/  @P5 STG.E desc[UR28][R10.64], R192 ;  /* 0x000000c00a005986 */ /* 0x0003e2000c10191c */
[----:B------:R-:W-:Y:S02]  /*25510*/  ISETP.GE.AND P1, PT, R198, UR7, PT ;  /* 0x00000007c6007c0c */ /* 0x000fe4000bf26270 */
[----:B------:R-:W-:Y:S02]  /*25520*/  ISETP.LT.AND P5, PT, R199, UR4, !P6 ;  /* 0x00000004c7007c0c */ /* 0x000fe4000f7a1270 */
[----:B------:R-:W-:-:S02]  /*25530*/  ISETP.LT.AND P6, PT, R200, UR13, !P6 ;  /* 0x0000000dc8007c0c */ /* 0x000fc4000f7c1270 */
[----:B------:R-:W-:Y:S01]  /*25540*/  ISETP.LT.AND P4, PT, R199, UR5, !P2 ;  /* 0x00000005c7007c0c */ /* 0x000fe2000d781270 */
[----:B------:R-:W-:Y:S01]  /*25550*/  VIADD R15, R13, UR32 ;  /* 0x000000200d0f7c36 */ /* 0x000fe20008000000 */
[C---:B------:R-:W-:Y:S02]  /*25560*/  ISETP.LT.AND P2, PT, R200.reuse, UR14, !P2 ;  /* 0x0000000ec8007c0c */ /* 0x040fe4000d741270 */
[----:B------:R-:W-:Y:S02]  /*25570*/  ISETP.LT.AND P3, PT, R199, UR15, !P1 ;  /* 0x0000000fc7007c0c */ /* 0x000fe4000cf61270 */
[----:B--2---:R-:W-:Y:S01]  /*25580*/  ISETP.LT.AND P1, PT, R200, UR6, !P1 ;  /* 0x00000006c8007c0c */ /* 0x004fe2000cf21270 */
[----:B-1----:R-:W-:-:S04]  /*25590*/  IMAD.WIDE R4, R17, 0x4, R196 ;  /* 0x0000000411047825 */ /* 0x002fc800078e02c4 */
[----:B------:R-:W-:Y:S02]  /*255a0*/  VIADD R17, R15, UR32 ;  /* 0x000000200f117c36 */ /* 0x000fe40008000000 */
[C---:B----4-:R-:W-:Y:S01]  /*255b0*/  IMAD.WIDE R6, R13.reuse, 0x4, R2 ;  /* 0x000000040d067825 */ /* 0x050fe200078e0202 */
[----:B------:R1:W-:Y:S03]  /*255c0*/  @P0 STG.E desc[UR28][R4.64], R64 ;  /* 0x0000004004000986 */ /* 0x0003e6000c10191c */
[----:B---3--:R-:W-:Y:S01]  /*255d0*/  IMAD.WIDE R8, R13, 0x4, R196 ;  /* 0x000000040d087825 */ /* 0x008fe200078e02c4 */
[----:B------:R1:W-:Y:S03]  /*255e0*/  @P5 STG.E desc[UR28][R6.64], R193 ;  /* 0x000000c106005986 */ /* 0x0003e6000c10191c */
[C---:B------:R-:W-:Y:S01]  /*255f0*/  IMAD.WIDE R10, R15.reuse, 0x4, R2 ;  /* 0x000000040f0a7825 */ /* 0x040fe200078e0202 */
[----:B------:R1:W-:Y:S03]  /*25600*/  @P6 STG.E desc[UR28][R8.64], R65 ;  /* 0x0000004108006986 */ /* 0x0003e6000c10191c */
[----:B------:R-:W-:Y:S01]  /*25610*/  IMAD.WIDE R12, R15, 0x4, R196 ;  /* 0x000000040f0c7825 */ /* 0x000fe200078e02c4 */
[----:B------:R1:W-:Y:S03]  /*25620*/  @P4 STG.E desc[UR28][R10.64], R194 ;  /* 0x000000c20a004986 */ /* 0x0003e6000c10191c */
[C---:B------:R-:W-:Y:S01]  /*25630*/  IMAD.WIDE R2, R17.reuse, 0x4, R2 ;  /* 0x0000000411027825 */ /* 0x040fe200078e0202 */
[----:B------:R1:W-:Y:S03]  /*25640*/  @P2 STG.E desc[UR28][R12.64], R66 ;  /* 0x000000420c002986 */ /* 0x0003e6000c10191c */
[----:B------:R-:W-:Y:S01]  /*25650*/  IMAD.WIDE R196, R17, 0x4, R196 ;  /* 0x0000000411c47825 */ /* 0x000fe200078e02c4 */
[----:B------:R1:W-:Y:S04]  /*25660*/  @P3 STG.E desc[UR28][R2.64], R195 ;  /* 0x000000c302003986 */ /* 0x0003e8000c10191c */
[----:B------:R1:W-:Y:S01]  /*25670*/  @P1 STG.E desc[UR28][R196.64], R67 ;  /* 0x00000043c4001986 */ /* 0x0003e2000c10191c */
[----:B------:R-:W-:Y:S06]  /*25680*/  BAR.SYNC.DEFER_BLOCKING 0x0 ;  /* 0x0000000000007b1d */ /* 0x000fec0000010000 */
[----:B------:R-:W-:Y:S05]  /*25690*/  BRA.U UP0, `(.L_x_14) ;  /* 0x0000000100a07547 */ /* 0x000fea000b800000 */
[----:B------:R-:W2:Y:S01]  /*256a0*/  S2UR UR5, SR_CgaCtaId ;  /* 0x00000000000579c3 */ /* 0x000ea20000008800 */
[----:B------:R-:W-:Y:S01]  /*256b0*/  NOP ;  /* 0x0000000000007918 */ /* 0x000fe20000000000 */
[----:B------:R-:W-:Y:S01]  /*256c0*/  UMOV UR4, 0x50 ;  /* 0x0000005000047882 */ /* 0x000fe20000000000 */
[----:B------:R-:W-:Y:S02]  /*256d0*/  IMAD.U32 R0, RZ, RZ, UR10 ;  /* 0x0000000aff007e24 */ /* 0x000fe4000f8e00ff */
[----:B-1----:R-:W-:Y:S02]  /*256e0*/  HFMA2 R7, -RZ, RZ, 0, 5.9604644775390625e-08 ;  /* 0x00000001ff077431 */ /* 0x002fe400000001ff */
[----:B------:R-:W-:Y:S01]  /*256f0*/  IMAD.MOV.U32 R3, RZ, RZ, 0xffff ;  /* 0x0000ffffff037424 */ /* 0x000fe200078e00ff */
[----:B------:R-:W-:-:S04]  /*25700*/  LOP3.LUT R0, R0, 0xffff, RZ, 0xc0, !PT ;  /* 0x0000ffff00007812 */ /* 0x000fc800078ec0ff */
[----:B------:R-:W-:-:S05]  /*25710*/  SHF.R.U32.HI R0, RZ, 0x5, R0 ;  /* 0x00000005ff007819 */ /* 0x000fca0000011600 */
[----:B------:R-:W-:Y:S01]  /*25720*/  VIADD R2, R0, 0x10 ;  /* 0x0000001000027836 */ /* 0x000fe20000000000 */
[----:B------:R-:W-:Y:S01]  /*25730*/  SHF.L.U32 R0, R3, R0, RZ ;  /* 0x0000000003007219 */ /* 0x000fe200000006ff */
[----:B--2---:R-:W-:-:S03]  /*25740*/  ULEA UR6, UR5, UR4, 0x18 ;  /* 0x0000000405067291 */ /* 0x004fc6000f8ec0ff */
[----:B------:R-:W-:-:S04]  /*25750*/  SHF.L.U32 R3, R7, R2, RZ ;  /* 0x0000000207037219 */ /* 0x000fc800000006ff */
[----:B------:R-:W-:Y:S02]  /*25760*/  LOP3.LUT R0, R3, R0, RZ, 0xfc, !PT ;  /* 0x0000000003007212 */ /* 0x000fe400078efcff */
[----:B------:R-:W1:Y:S02]  /*25770*/  LDS R5, [UR6] ;  /* 0x00000006ff057984 */ /* 0x000e640008000800 */
[C---:B------:R-:W-:Y:S02]  /*25780*/  LOP3.LUT R2, R0.reuse, 0xffff, RZ, 0xc0, !PT ;  /* 0x0000ffff00027812 */ /* 0x040fe400078ec0ff */
[----:B-1----:R-:W-:-:S04]  /*25790*/  LOP3.LUT R3, R0, 0xffff, R5, 0x80, !PT ;  /* 0x0000ffff00037812 */ /* 0x002fc800078e8005 */
[----:B------:R-:W-:-:S13]  /*257a0*/  ISETP.NE.AND P0, PT, R3, R2, PT ;  /* 0x000000020300720c */ /* 0x000fda0003f05270 */
[----:B------:R-:W-:Y:S05]  /*257b0*/  @P0 BRA `(.L_x_15) ;  /* 0x0000000000500947 */ /* 0x000fea0003800000 */
[----:B------:R-:W-:Y:S02]  /*257c0*/  SHF.R.U32.HI R5, RZ, 0x10, R5 ;  /* 0x00000010ff057819 */ /* 0x000fe40000011605 */
[----:B------:R-:W-:-:S04]  /*257d0*/  SHF.R.U32.HI R2, RZ, 0x10, R0 ;  /* 0x00000010ff027819 */ /* 0x000fc80000011600 */
[----:B------:R-:W-:-:S04]  /*257e0*/  LOP3.LUT R5, R5, R2, RZ, 0xc0, !PT ;  /* 0x0000000205057212 */ /* 0x000fc800078ec0ff */
[----:B------:R-:W-:-:S13]  /*257f0*/  ISETP.NE.AND P0, PT, R5, R2, PT ;  /* 0x000000020500720c */ /* 0x000fda0003f05270 */
[----:B------:R-:W-:Y:S05]  /*25800*/  @P0 BRA `(.L_x_16) ;  /* 0x0000000000300947 */ /* 0x000fea0003800000 */
[----:B------:R-:W-:Y:S01]  /*25810*/  R2UR UR4, R0 ;  /* 0x00000000000472ca */ /* 0x000fe200000e0000 */
[----:B------:R-:W-:Y:S01]  /*25820*/  VOTEU.ANY UR5, UPT, PT ;  /* 0x0000000000057886 */ /* 0x000fe200038e0100 */
[----:B------:R-:W1:Y:S01]  /*25830*/  S2R R0, SR_LANEID ;  /* 0x0000000000007919 */ /* 0x000e620000000000 */
[----:B------:R-:W-:-:S10]  /*25840*/  UFLO.U32 UR5, UR5 ;  /* 0x00000005000572bd */ /* 0x000fd400080e0000 */
[----:B------:R-:W-:-:S06]  /*25850*/  ULOP3.LUT UR4, URZ, UR4, URZ, 0x33, !UPT ;  /* 0x00000004ff047292 */ /* 0x000fcc000f8e33ff */
[----:B------:R-:W-:-:S04]  /*25860*/  IMAD.U32 R2, RZ, RZ, UR4 ;  /* 0x00000004ff027e24 */ /* 0x000fc8000f8e00ff */
[----:B------:R-:W2:Y:S02]  /*25870*/  REDUX UR7, R2 ;  /* 0x00000000020773c4 */ /* 0x000ea40000000000 */
[----:B------:R3:W-:Y:S01]  /*25880*/  UTCATOMSWS.AND URZ, UR4 ;  /* 0x0000000400ff79e3 */ /* 0x0007e20008000000 */
[----:B-1----:R-:W-:Y:S01]  /*25890*/  ISETP.EQ.U32.AND P0, PT, R0, UR5, PT ;  /* 0x0000000500007c0c */ /* 0x002fe2000bf02070 */
[----:B--2---:R-:W-:-:S12]  /*258a0*/  IMAD.U32 R0, RZ, RZ, UR7 ;  /* 0x00000007ff007e24 */ /* 0x004fd8000f8e00ff */
[----:B------:R3:W-:Y:S01]  /*258b0*/  @P0 ATOMS.AND RZ, [UR6], R0 ;  /* 0x00000000ffff098c */ /* 0x0007e2000a800006 */
[----:B------:R-:W-:Y:S05]  /*258c0*/  BRA `(.L_x_14) ;  /* 0x0000000000147947 */ /* 0x000fea0003800000 */
.L_x_16:
[----:B------:R-:W-:-:S07]  /*258d0*/  MOV R2, 0x258f0 ;  /* 0x000258f000027802 */ /* 0x000fce0000000f00 */
[----:B------:R-:W-:Y:S05]  /*258e0*/  CALL.REL.NOINC `($__internal_0_$__cuda_sm10x_tcgen05_guardrail_trap_col_being_dealloced_not_returned_by_alloc) ;  /* 0x00000000002c7944 */ /* 0x000fea0003c00000 */
[----:B------:R-:W-:Y:S05]  /*258f0*/  BRA `(.L_x_14) ;  /* 0x0000000000087947 */ /* 0x000fea0003800000 */
.L_x_15:
[----:B------:R-:W-:-:S07]  /*25900*/  MOV R2, 0x25920 ;  /* 0x0002592000027802 */ /* 0x000fce0000000f00 */
[----:B------:R-:W-:Y:S05]  /*25910*/  CALL.REL.NOINC `($__internal_2_$__cuda_sm10x_tcgen05_guardrail_trap_unallocated_columns_being_dealloced) ;  /* 0x0000000000387944 */ /* 0x000fea0003c00000 */
.L_x_14:
[----:B------:R-:W-:Y:S01]  /*25920*/  NOP ;  /* 0x0000000000007918 */ /* 0x000fe20000000000 */
[----:B---3--:R-:W-:Y:S05]  /*25930*/  EXIT ;  /* 0x000000000000794d */ /* 0x008fea0003800000 */
.L_x_9:
[----:B------:R-:W2:Y:S02]  /*25940*/  SYNCS.PHASECHK.TRANS64.TRYWAIT P3, [UR4], R4 ;  /* 0x00000004ff0075a7 */ /* 0x000ea40008061104 */
[----:B--2---:R-:W-:Y:S05]  /*25950*/  @!P3 BRA `(.L_x_9) ;  /* 0xfffffffc00f8b947 */ /* 0x004fea000383ffff */
[----:B------:R-:W-:Y:S05]  /*25960*/  BRA `(.L_x_17) ;  /* 0xffffff1400d47947 */ /* 0x000fea000383ffff */
.L_x_13:
[----:B------:R-:W4:Y:S02]  /*25970*/  SYNCS.PHASECHK.TRANS64.TRYWAIT P0, [UR4], R0 ;  /* 0x00000000ff0075a7 */ /* 0x000f240008001104 */
[----:B----4-:R-:W-:Y:S05]  /*25980*/  @!P0 BRA `(.L_x_13) ;  /* 0xfffffffc00f88947 */ /* 0x010fea000383ffff */
[----:B------:R-:W-:Y:S05]  /*25990*/  BRA `(.L_x_12) ;  /* 0xffffff9800307947 */ /* 0x000fea000383ffff */
        .weak           $__internal_0_$__cuda_sm10x_tcgen05_guardrail_trap_col_being_dealloced_not_returned_by_alloc
        .type           $__internal_0_$__cuda_sm10x_tcgen05_guardrail_trap_col_being_dealloced_not_returned_by_alloc,@function
        .size           $__internal_0_$__cuda_sm10x_tcgen05_guardrail_trap_col_being_dealloced_not_returned_by_alloc,($__internal_1_$__cuda_sm10x_tcgen05_guardrail_trap_phase_invalid_during_alloc - $__internal_0_$__cuda_sm10x_tcgen05_guardrail_trap_col_being_dealloced_not_returned_by_alloc)
$__internal_0_$__cuda_sm10x_tcgen05_guardrail_trap_col_being_dealloced_not_returned_by_alloc:
[----:B------:R-:W-:Y:S05]  /*259a0*/  BPT.TRAP 0x1 ;  /* 0x000000040000795c */ /* 0x000fea0000300000 */
[----:B------:R-:W-:-:S04]  /*259b0*/  IMAD.MOV.U32 R3, RZ, RZ, 0x0 ;  /* 0x00000000ff037424 */ /* 0x000fc800078e00ff */
[----:B------:R-:W-:Y:S05]  /*259c0*/  RET.REL.NODEC R2 `(matmul_kernel) ;  /* 0xfffffda4028c7950 */ /* 0x000fea0003c3ffff */
        .weak           $__internal_1_$__cuda_sm10x_tcgen05_guardrail_trap_phase_invalid_during_alloc
        .type           $__internal_1_$__cuda_sm10x_tcgen05_guardrail_trap_phase_invalid_during_alloc,@function
        .size           $__internal_1_$__cuda_sm10x_tcgen05_guardrail_trap_phase_invalid_during_alloc,($__internal_2_$__cuda_sm10x_tcgen05_guardrail_trap_unallocated_columns_being_dealloced - $__internal_1_$__cuda_sm10x_tcgen05_guardrail_trap_phase_invalid_during_alloc)
$__internal_1_$__cuda_sm10x_tcgen05_guardrail_trap_phase_invalid_during_alloc:
[----:B------:R-:W-:Y:S05]  /*259d0*/  BPT.TRAP 0x1 ;  /* 0x000000040000795c */ /* 0x000fea0000300000 */
[----:B------:R-:W-:-:S04]  /*259e0*/  IMAD.MOV.U32 R3, RZ, RZ, 0x0 ;  /* 0x00000000ff037424 */ /* 0x000fc800078e00ff */
[----:B------:R-:W-:Y:S05]  /*259f0*/  RET.REL.NODEC R2 `(matmul_kernel) ;  /* 0xfffffda402807950 */ /* 0x000fea0003c3ffff */
        .weak           $__internal_2_$__cuda_sm10x_tcgen05_guardrail_trap_unallocated_columns_being_dealloced
        .type           $__internal_2_$__cuda_sm10x_tcgen05_guardrail_trap_unallocated_columns_being_dealloced,@function
        .size           $__internal_2_$__cuda_sm10x_tcgen05_guardrail_trap_unallocated_columns_being_dealloced,(.L_x_21 - $__internal_2_$__cuda_sm10x_tcgen05_guardrail_trap_unallocated_columns_being_dealloced)
$__internal_2_$__cuda_sm10x_tcgen05_guardrail_trap_unallocated_columns_being_dealloced:
[----:B------:R-:W-:Y:S05]  /*25a00*/  BPT.TRAP 0x1 ;  /* 0x000000040000795c */ /* 0x000fea0000300000 */
[----:B------:R-:W-:-:S04]  /*25a10*/  IMAD.MOV.U32 R3, RZ, RZ, 0x0 ;  /* 0x00000000ff037424 */ /* 0x000fc800078e00ff */
[----:B------:R-:W-:Y:S05]  /*25a20*/  RET.REL.NODEC R2 `(matmul_kernel) ;  /* 0xfffffda402747950 */ /* 0x000fea0003c3ffff */
.L_x_18:
[----:B------:R-:W-:-:S00]  /*25a30*/  BRA `(.L_x_18) ;  /* 0xfffffffc00fc7947 */ /* 0x000fc0000383ffff */
[----:B------:R-:W-:-:S00]  /*25a40*/  NOP ;  /* 0x0000000000007918 */ /* 0x000fc00000000000 */
        /* <DEDUP_REMOVED lines=11> */
.L_x_21:


//--------------------- .nv.shared.matmul_kernel  --------------------------
	.section	.nv.shared.matmul_kernel,"aw",@nobits
	.sectionflags	@""
	.align	16
	.zero		1024


//--------------------- .nv.shared.reserved.0     --------------------------
	.section	.nv.shared.reserved.0,"aw",@nobits
	.align	8
	.weak		__nv_reservedSMEM_offset_0_alias
	.size		__nv_reservedSMEM_offset_0_alias, 0, 64
	.other		__nv_reservedSMEM_offset_0_alias,@"STO_CUDA_RESERVED_SHARED STV_DEFAULT"
__nv_reservedSMEM_offset_0_alias:
	.zero		0
.nv.shared.reserved.0:
	.zero		64
	.weak		__nv_reservedSMEM_allocation_phase
	.type		__nv_reservedSMEM_allocation_phase,@object
	.size		__nv_reservedSMEM_allocation_phase,(.L_0 - __nv_reservedSMEM_allocation_phase)
__nv_reservedSMEM_allocation_phase:
	.zero		1
.L_0:
	.zero		7
	.weak		__nv_reservedSMEM_devtool_atexit_pc
	.type		__nv_reservedSMEM_devtool_atexit_pc,@object
	.size		__nv_reservedSMEM_devtool_atexit_pc,(__nv_reservedSMEM_allocation_mask - __nv_reservedSMEM_devtool_atexit_pc)
__nv_reservedSMEM_devtool_atexit_pc:
	.zero		8
	.weak		__nv_reservedSMEM_allocation_mask
	.type		__nv_reservedSMEM_allocation_mask,@object
	.size		__nv_reservedSMEM_allocation_mask,(.L_2 - __nv_reservedSMEM_allocation_mask)
__nv_reservedSMEM_allocation_mask:
	.zero		4
.L_2:


//--------------------- .nv.constant0.matmul_kernel --------------------------
	.section	.nv.constant0.matmul_kernel,"a",@progbits
	.sectionflags	@""
	.align	4
.nv.constant0.matmul_kernel:
	.zero		976


//--------------------- SYMBOLS --------------------------

	.type		.nv.reservedSmem.offset0,@object
	.size		.nv.reservedSmem.offset0,0x4
	.type		.nv.reservedSmem.cap,@object
	.size		.nv.reservedSmem.cap,0x4
